	.target	sm_100a

	.elftype	@"ET_EXEC"


//--------------------- .note.nv.tkinfo           --------------------------
	.section	.note.nv.tkinfo,"",@"SHT_NOTE"
	.sectionflags	@"SHF_NOTE_NV_TKINFO"
	.tkinfo
        /*0018*/ 	.word	0x00000002
        /*0030*/ 	.string	""
        /*0030*/ 	.string	"ptxas"
        /*0030*/ 	.string	"Cuda compilation tools, release 13.0, V13.0.88"
        /*0030*/ 	.string	"Build cuda_13.0.r13.0/compiler.36424714_0"
        /*0030*/ 	.string	"-arch sm_100a -m 64 "



//--------------------- .note.nv.cuinfo           --------------------------
	.section	.note.nv.cuinfo,"",@"SHT_NOTE"
	.sectionflags	@"SHF_NOTE_NV_CUINFO"
        /*0018*/ 	.short	0x0002
        /*001a*/ 	.short	0x0064
        /*001c*/ 	.short	0x0082
	.zero		2


//--------------------- .nv.info                  --------------------------
	.section	.nv.info,"",@"SHT_CUDA_INFO"
	.align	4


	//----- nvinfo : EIATTR_REGCOUNT
	.align		4
        /*0000*/ 	.byte	0x04, 0x2f
        /*0002*/ 	.short	(.L_19 - .L_18)
	.align		4
.L_18:
        /*0004*/ 	.word	index@(_ZN7cutlass13device_kernelINS_4gemm6kernel13GemmUniversalIN4cute5tupleIJiiiiEEENS1_10collective13CollectiveMmaINS1_46MainloopSm100TmaUmmaWarpSpecializedBlockScaledILi5ELi2ELi1ENS5_IJNS4_1CILi1EEENSA_ILi4EEESB_EEEEENS5_IJNSA_ILi128EEENSA_ILi256EEESF_EEENS5_IJNS_12float_e2m1_tENS_13float_ue4m3_tEEEENS5_IJNS5_IJlSB_lEEENS4_6LayoutINS5_IJNS5_IJNS5_IJNSA_ILi32EEESC_EEEiEEENS5_IJNS5_IJNSA_ILi16EEESC_EEEiEEENS5_IJSB_iEEEEEENS5_IJSS_NS5_IJNS5_IJNSA_ILi0EEESB_EEENSA_ILi512EEEEEENS5_IJSV_iEEEEEEEEEEESK_S12_NS4_8TiledMMAINS4_8MMA_AtomIJNS4_17SM100_MMA_MXF4_SSISI_SI_fSJ_Li128ELi256ELi16ELNS4_4UMMA5MajorE0ELS17_0ELNS16_7ScaleInE0ELS18_0EEEEEENSM_INS5_IJSB_SB_SB_EEENS5_IJSV_SV_SV_EEEEENS5_IJNS4_10UnderscoreES1E_S1E_EEEEENS5_IJNS4_23SM90_TMA_LOAD_MULTICASTES1H_EEENS5_IJNS4_14ComposedLayoutINS4_7SwizzleILi2ELi4ELi3EEENS4_18smem_ptr_flag_bitsILi4EEENSM_INS5_IJNSA_ILi8EEESF_EEENS5_IJSF_SB_EEEEEEENSM_INS5_IJNS5_IJNS5_IJSO_SB_EEESR_EEESB_NS5_IJSB_NSA_ILi2EEEEEEEEENS5_IJNS5_IJNS5_IJSR_SX_EEESW_EEESV_NS5_IJSC_SX_EEEEEEEEEEEvNS4_8identityENS5_IJNS4_13SM90_TMA_LOADES25_EEENS5_IJS1S_NSM_INS5_IJNS5_IJNS5_IJSO_S1V_EEESR_EEESB_S1W_EEENS5_IJS1Z_SV_NS5_IJSC_NSA_ILi1024EEEEEEEEEEEEEEvS24_EENS_8epilogue10collective18CollectiveEpilogueINS2G_23Sm100TmaWarpSpecializedILi4ELi2ELi64ELb1ELb0EEEJSH_NS5_IJNSM_ISF_SB_EENSM_INSA_ILi64EEESB_EEEEENS_10bfloat16_tESL_S2P_SL_NS2G_6fusion15FusionCallbacksIS2K_NS2Q_17LinearCombinationIS2P_fS2P_fLNS_15FloatRoundStyleE2EEESH_S2O_JEEENS4_5SM1004TMEM4LOAD26SM100_TMEM_LOAD_32dp32b64xES25_NS1J_INS1K_ILi3ELi4ELi3EEENS1M_ILi16EEENSM_INS5_IJS1O_S2M_EEENS5_IJS2M_SB_EEEEEEENS4_39AutoVectorizingCopyWithAssumedAlignmentILi128EEENS4_14SM90_TMA_STOREES35_S37_S37_EEEvvEEEEvNT_6ParamsE)
        /*0008*/ 	.word	0x000000ba


	//----- nvinfo : EIATTR_FRAME_SIZE
	.align		4
.L_19:
        /*000c*/ 	.byte	0x04, 0x11
        /*000e*/ 	.short	(.L_21 - .L_20)
	.align		4
.L_20:
        /*0010*/ 	.word	index@($__internal_2_$__cuda_sm10x_tcgen05_guardrail_trap_unallocated_columns_being_dealloced)
        /*0014*/ 	.word	0x00000000


	//----- nvinfo : EIATTR_FRAME_SIZE
	.align		4
.L_21:
        /*0018*/ 	.byte	0x04, 0x11
        /*001a*/ 	.short	(.L_23 - .L_22)
	.align		4
.L_22:
        /*001c*/ 	.word	index@($__internal_1_$__cuda_sm10x_tcgen05_guardrail_trap_phase_invalid_during_alloc)
        /*0020*/ 	.word	0x00000000


	//----- nvinfo : EIATTR_FRAME_SIZE
	.align		4
.L_23:
        /*0024*/ 	.byte	0x04, 0x11
        /*0026*/ 	.short	(.L_25 - .L_24)
	.align		4
.L_24:
        /*0028*/ 	.word	index@($__internal_0_$__cuda_sm10x_tcgen05_guardrail_trap_col_being_dealloced_not_returned_by_alloc)
        /*002c*/ 	.word	0x00000000


	//----- nvinfo : EIATTR_FRAME_SIZE
	.align		4
.L_25:
        /*0030*/ 	.byte	0x04, 0x11
        /*0032*/ 	.short	(.L_27 - .L_26)
	.align		4
.L_26:
        /*0034*/ 	.word	index@(_ZN7cutlass13device_kernelINS_4gemm6kernel13GemmUniversalIN4cute5tupleIJiiiiEEENS1_10collective13CollectiveMmaINS1_46MainloopSm100TmaUmmaWarpSpecializedBlockScaledILi5ELi2ELi1ENS5_IJNS4_1CILi1EEENSA_ILi4EEESB_EEEEENS5_IJNSA_ILi128EEENSA_ILi256EEESF_EEENS5_IJNS_12float_e2m1_tENS_13float_ue4m3_tEEEENS5_IJNS5_IJlSB_lEEENS4_6LayoutINS5_IJNS5_IJNS5_IJNSA_ILi32EEESC_EEEiEEENS5_IJNS5_IJNSA_ILi16EEESC_EEEiEEENS5_IJSB_iEEEEEENS5_IJSS_NS5_IJNS5_IJNSA_ILi0EEESB_EEENSA_ILi512EEEEEENS5_IJSV_iEEEEEEEEEEESK_S12_NS4_8TiledMMAINS4_8MMA_AtomIJNS4_17SM100_MMA_MXF4_SSISI_SI_fSJ_Li128ELi256ELi16ELNS4_4UMMA5MajorE0ELS17_0ELNS16_7ScaleInE0ELS18_0EEEEEENSM_INS5_IJSB_SB_SB_EEENS5_IJSV_SV_SV_EEEEENS5_IJNS4_10UnderscoreES1E_S1E_EEEEENS5_IJNS4_23SM90_TMA_LOAD_MULTICASTES1H_EEENS5_IJNS4_14ComposedLayoutINS4_7SwizzleILi2ELi4ELi3EEENS4_18smem_ptr_flag_bitsILi4EEENSM_INS5_IJNSA_ILi8EEESF_EEENS5_IJSF_SB_EEEEEEENSM_INS5_IJNS5_IJNS5_IJSO_SB_EEESR_EEESB_NS5_IJSB_NSA_ILi2EEEEEEEEENS5_IJNS5_IJNS5_IJSR_SX_EEESW_EEESV_NS5_IJSC_SX_EEEEEEEEEEEvNS4_8identityENS5_IJNS4_13SM90_TMA_LOADES25_EEENS5_IJS1S_NSM_INS5_IJNS5_IJNS5_IJSO_S1V_EEESR_EEESB_S1W_EEENS5_IJS1Z_SV_NS5_IJSC_NSA_ILi1024EEEEEEEEEEEEEEvS24_EENS_8epilogue10collective18CollectiveEpilogueINS2G_23Sm100TmaWarpSpecializedILi4ELi2ELi64ELb1ELb0EEEJSH_NS5_IJNSM_ISF_SB_EENSM_INSA_ILi64EEESB_EEEEENS_10bfloat16_tESL_S2P_SL_NS2G_6fusion15FusionCallbacksIS2K_NS2Q_17LinearCombinationIS2P_fS2P_fLNS_15FloatRoundStyleE2EEESH_S2O_JEEENS4_5SM1004TMEM4LOAD26SM100_TMEM_LOAD_32dp32b64xES25_NS1J_INS1K_ILi3ELi4ELi3EEENS1M_ILi16EEENSM_INS5_IJS1O_S2M_EEENS5_IJS2M_SB_EEEEEEENS4_39AutoVectorizingCopyWithAssumedAlignmentILi128EEENS4_14SM90_TMA_STOREES35_S37_S37_EEEvvEEEEvNT_6ParamsE)
        /*0038*/ 	.word	0x00000000


	//----- nvinfo : EIATTR_MIN_STACK_SIZE
	.align		4
.L_27:
        /*003c*/ 	.byte	0x04, 0x12
        /*003e*/ 	.short	(.L_29 - .L_28)
	.align		4
.L_28:
        /*0040*/ 	.word	index@(_ZN7cutlass13device_kernelINS_4gemm6kernel13GemmUniversalIN4cute5tupleIJiiiiEEENS1_10collective13CollectiveMmaINS1_46MainloopSm100TmaUmmaWarpSpecializedBlockScaledILi5ELi2ELi1ENS5_IJNS4_1CILi1EEENSA_ILi4EEESB_EEEEENS5_IJNSA_ILi128EEENSA_ILi256EEESF_EEENS5_IJNS_12float_e2m1_tENS_13float_ue4m3_tEEEENS5_IJNS5_IJlSB_lEEENS4_6LayoutINS5_IJNS5_IJNS5_IJNSA_ILi32EEESC_EEEiEEENS5_IJNS5_IJNSA_ILi16EEESC_EEEiEEENS5_IJSB_iEEEEEENS5_IJSS_NS5_IJNS5_IJNSA_ILi0EEESB_EEENSA_ILi512EEEEEENS5_IJSV_iEEEEEEEEEEESK_S12_NS4_8TiledMMAINS4_8MMA_AtomIJNS4_17SM100_MMA_MXF4_SSISI_SI_fSJ_Li128ELi256ELi16ELNS4_4UMMA5MajorE0ELS17_0ELNS16_7ScaleInE0ELS18_0EEEEEENSM_INS5_IJSB_SB_SB_EEENS5_IJSV_SV_SV_EEEEENS5_IJNS4_10UnderscoreES1E_S1E_EEEEENS5_IJNS4_23SM90_TMA_LOAD_MULTICASTES1H_EEENS5_IJNS4_14ComposedLayoutINS4_7SwizzleILi2ELi4ELi3EEENS4_18smem_ptr_flag_bitsILi4EEENSM_INS5_IJNSA_ILi8EEESF_EEENS5_IJSF_SB_EEEEEEENSM_INS5_IJNS5_IJNS5_IJSO_SB_EEESR_EEESB_NS5_IJSB_NSA_ILi2EEEEEEEEENS5_IJNS5_IJNS5_IJSR_SX_EEESW_EEESV_NS5_IJSC_SX_EEEEEEEEEEEvNS4_8identityENS5_IJNS4_13SM90_TMA_LOADES25_EEENS5_IJS1S_NSM_INS5_IJNS5_IJNS5_IJSO_S1V_EEESR_EEESB_S1W_EEENS5_IJS1Z_SV_NS5_IJSC_NSA_ILi1024EEEEEEEEEEEEEEvS24_EENS_8epilogue10collective18CollectiveEpilogueINS2G_23Sm100TmaWarpSpecializedILi4ELi2ELi64ELb1ELb0EEEJSH_NS5_IJNSM_ISF_SB_EENSM_INSA_ILi64EEESB_EEEEENS_10bfloat16_tESL_S2P_SL_NS2G_6fusion15FusionCallbacksIS2K_NS2Q_17LinearCombinationIS2P_fS2P_fLNS_15FloatRoundStyleE2EEESH_S2O_JEEENS4_5SM1004TMEM4LOAD26SM100_TMEM_LOAD_32dp32b64xES25_NS1J_INS1K_ILi3ELi4ELi3EEENS1M_ILi16EEENSM_INS5_IJS1O_S2M_EEENS5_IJS2M_SB_EEEEEEENS4_39AutoVectorizingCopyWithAssumedAlignmentILi128EEENS4_14SM90_TMA_STOREES35_S37_S37_EEEvvEEEEvNT_6ParamsE)
        /*0044*/ 	.word	0x00000000
.L_29:


//--------------------- .nv.compat                --------------------------
	.section	.nv.compat,"",@"SHT_CUDA_COMPAT_INFO"
	.align	4
        /*0000*/ 	.byte	0x02, 0x09, 0x01, 0x00, 0x02, 0x02, 0x02, 0x00, 0x02, 0x05, 0x05, 0x00, 0x03, 0x07, 0x01, 0x01
        /*0010*/ 	.byte	0x02, 0x03, 0x01, 0x00, 0x02, 0x06, 0x01, 0x00, 0x04, 0x0b, 0x08, 0x00, 0x09, 0x00, 0x00, 0x00
        /*0020*/ 	.byte	0x00, 0x00, 0x00, 0x00


//--------------------- .nv.info._ZN7cutlass13device_kernelINS_4gemm6kernel13GemmUniversalIN4cute5tupleIJiiiiEEENS1_10collective13CollectiveMmaINS1_46MainloopSm100TmaUmmaWarpSpecializedBlockScaledILi5ELi2ELi1ENS5_IJNS4_1CILi1EEENSA_ILi4EEESB_EEEEENS5_IJNSA_ILi128EEENSA_ILi256EEESF_EEENS5_IJNS_12float_e2m1_tENS_13float_ue4m3_tEEEENS5_IJNS5_IJlSB_lEEENS4_6LayoutINS5_IJNS5_IJNS5_IJNSA_ILi32EEESC_EEEiEEENS5_IJNS5_IJNSA_ILi16EEESC_EEEiEEENS5_IJSB_iEEEEEENS5_IJSS_NS5_IJNS5_IJNSA_ILi0EEESB_EEENSA_ILi512EEEEEENS5_IJSV_iEEEEEEEEEEESK_S12_NS4_8TiledMMAINS4_8MMA_AtomIJNS4_17SM100_MMA_MXF4_SSISI_SI_fSJ_Li128ELi256ELi16ELNS4_4UMMA5MajorE0ELS17_0ELNS16_7ScaleInE0ELS18_0EEEEEENSM_INS5_IJSB_SB_SB_EEENS5_IJSV_SV_SV_EEEEENS5_IJNS4_10UnderscoreES1E_S1E_EEEEENS5_IJNS4_23SM90_TMA_LOAD_MULTICASTES1H_EEENS5_IJNS4_14ComposedLayoutINS4_7SwizzleILi2ELi4ELi3EEENS4_18smem_ptr_flag_bitsILi4EEENSM_INS5_IJNSA_ILi8EEESF_EEENS5_IJSF_SB_EEEEEEENSM_INS5_IJNS5_IJNS5_IJSO_SB_EEESR_EEESB_NS5_IJSB_NSA_ILi2EEEEEEEEENS5_IJNS5_IJNS5_IJSR_SX_EEESW_EEESV_NS5_IJSC_SX_EEEEEEEEEEEvNS4_8identityENS5_IJNS4_13SM90_TMA_LOADES25_EEENS5_IJS1S_NSM_INS5_IJNS5_IJNS5_IJSO_S1V_EEESR_EEESB_S1W_EEENS5_IJS1Z_SV_NS5_IJSC_NSA_ILi1024EEEEEEEEEEEEEEvS24_EENS_8epilogue10collective18CollectiveEpilogueINS2G_23Sm100TmaWarpSpecializedILi4ELi2ELi64ELb1ELb0EEEJSH_NS5_IJNSM_ISF_SB_EENSM_INSA_ILi64EEESB_EEEEENS_10bfloat16_tESL_S2P_SL_NS2G_6fusion15FusionCallbacksIS2K_NS2Q_17LinearCombinationIS2P_fS2P_fLNS_15FloatRoundStyleE2EEESH_S2O_JEEENS4_5SM1004TMEM4LOAD26SM100_TMEM_LOAD_32dp32b64xES25_NS1J_INS1K_ILi3ELi4ELi3EEENS1M_ILi16EEENSM_INS5_IJS1O_S2M_EEENS5_IJS2M_SB_EEEEEEENS4_39AutoVectorizingCopyWithAssumedAlignmentILi128EEENS4_14SM90_TMA_STOREES35_S37_S37_EEEvvEEEEvNT_6ParamsE --------------------------
	.section	.nv.info._ZN7cutlass13device_kernelINS_4gemm6kernel13GemmUniversalIN4cute5tupleIJiiiiEEENS1_10collective13CollectiveMmaINS1_46MainloopSm100TmaUmmaWarpSpecializedBlockScaledILi5ELi2ELi1ENS5_IJNS4_1CILi1EEENSA_ILi4EEESB_EEEEENS5_IJNSA_ILi128EEENSA_ILi256EEESF_EEENS5_IJNS_12float_e2m1_tENS_13float_ue4m3_tEEEENS5_IJNS5_IJlSB_lEEENS4_6LayoutINS5_IJNS5_IJNS5_IJNSA_ILi32EEESC_EEEiEEENS5_IJNS5_IJNSA_ILi16EEESC_EEEiEEENS5_IJSB_iEEEEEENS5_IJSS_NS5_IJNS5_IJNSA_ILi0EEESB_EEENSA_ILi512EEEEEENS5_IJSV_iEEEEEEEEEEESK_S12_NS4_8TiledMMAINS4_8MMA_AtomIJNS4_17SM100_MMA_MXF4_SSISI_SI_fSJ_Li128ELi256ELi16ELNS4_4UMMA5MajorE0ELS17_0ELNS16_7ScaleInE0ELS18_0EEEEEENSM_INS5_IJSB_SB_SB_EEENS5_IJSV_SV_SV_EEEEENS5_IJNS4_10UnderscoreES1E_S1E_EEEEENS5_IJNS4_23SM90_TMA_LOAD_MULTICASTES1H_EEENS5_IJNS4_14ComposedLayoutINS4_7SwizzleILi2ELi4ELi3EEENS4_18smem_ptr_flag_bitsILi4EEENSM_INS5_IJNSA_ILi8EEESF_EEENS5_IJSF_SB_EEEEEEENSM_INS5_IJNS5_IJNS5_IJSO_SB_EEESR_EEESB_NS5_IJSB_NSA_ILi2EEEEEEEEENS5_IJNS5_IJNS5_IJSR_SX_EEESW_EEESV_NS5_IJSC_SX_EEEEEEEEEEEvNS4_8identityENS5_IJNS4_13SM90_TMA_LOADES25_EEENS5_IJS1S_NSM_INS5_IJNS5_IJNS5_IJSO_S1V_EEESR_EEESB_S1W_EEENS5_IJS1Z_SV_NS5_IJSC_NSA_ILi1024EEEEEEEEEEEEEEvS24_EENS_8epilogue10collective18CollectiveEpilogueINS2G_23Sm100TmaWarpSpecializedILi4ELi2ELi64ELb1ELb0EEEJSH_NS5_IJNSM_ISF_SB_EENSM_INSA_ILi64EEESB_EEEEENS_10bfloat16_tESL_S2P_SL_NS2G_6fusion15FusionCallbacksIS2K_NS2Q_17LinearCombinationIS2P_fS2P_fLNS_15FloatRoundStyleE2EEESH_S2O_JEEENS4_5SM1004TMEM4LOAD26SM100_TMEM_LOAD_32dp32b64xES25_NS1J_INS1K_ILi3ELi4ELi3EEENS1M_ILi16EEENSM_INS5_IJS1O_S2M_EEENS5_IJS2M_SB_EEEEEEENS4_39AutoVectorizingCopyWithAssumedAlignmentILi128EEENS4_14SM90_TMA_STOREES35_S37_S37_EEEvvEEEEvNT_6ParamsE,"",@"SHT_CUDA_INFO"
	.sectionflags	@""
	.align	4


	//----- nvinfo : EIATTR_CUDA_API_VERSION
	.align		4
        /*0000*/ 	.byte	0x04, 0x37
        /*0002*/ 	.short	(.L_31 - .L_30)
.L_30:
        /*0004*/ 	.word	0x00000082


	//----- nvinfo : EIATTR_KPARAM_INFO
	.align		4
.L_31:
        /*0008*/ 	.byte	0x04, 0x17
        /*000a*/ 	.short	(.L_33 - .L_32)
.L_32:
        /*000c*/ 	.word	0x00000000
        /*0010*/ 	.short	0x0000
        /*0012*/ 	.short	0x0000
        /*0014*/ 	.byte	0x00, 0xf0, 0x01, 0x30


	//----- nvinfo : EIATTR_AT_ENTRY_FRAGMENTS
	.align		4
.L_33:
        /*0018*/ 	.byte	0x04, 0x4f
        /*001a*/ 	.short	(.L_35 - .L_34)


	//   ....[0]....
.L_34:
        /*001c*/ 	.word	0x00000006


	//----- nvinfo : EIATTR_RESERVED_SMEM_USED
	.align		4
.L_35:
        /*0020*/ 	.byte	0x01, 0x41
	.zero		2


	//----- nvinfo : EIATTR_SPARSE_MMA_MASK
	.align		4
        /*0024*/ 	.byte	0x03, 0x50
        /*0026*/ 	.short	0x0000


	//----- nvinfo : EIATTR_TCGEN05_1CTA_USED
	.align		4
        /*0028*/ 	.byte	0x01, 0x51
	.zero		2


	//----- nvinfo : EIATTR_MAXREG_COUNT
	.align		4
        /*002c*/ 	.byte	0x03, 0x1b
        /*002e*/ 	.short	0x00ff


	//----- nvinfo : EIATTR_NUM_BARRIERS
	.align		4
        /*0030*/ 	.byte	0x02, 0x4c
        /*0032*/ 	.byte	0x07
	.zero		1


	//----- nvinfo : EIATTR_EXTERNS
	.align		4
        /*0034*/ 	.byte	0x04, 0x0f
        /*0036*/ 	.short	(.L_37 - .L_36)


	//   ....[0]....
	.align		4
.L_36:
        /*0038*/ 	.word	index@(__assertfail)


	//----- nvinfo : EIATTR_MERCURY_ISA_VERSION
	.align		4
.L_37:
        /*003c*/ 	.byte	0x03, 0x5f
        /*003e*/ 	.short	0x0101


	//----- nvinfo : EIATTR_INT_WARP_WIDE_INSTR_OFFSETS
	.align		4
        /*0040*/ 	.byte	0x04, 0x31
        /*0042*/ 	.short	(.L_39 - .L_38)


	//   ....[0]....
.L_38:
        /*0044*/ 	.word	0x00000d90


	//   ....[1]....
        /*0048*/ 	.word	0x00000e40


	//   ....[2]....
        /*004c*/ 	.word	0x00002490


	//   ....[3]....
        /*0050*/ 	.word	0x00004320


	//   ....[4]....
        /*0054*/ 	.word	0x00004340


	//   ....[5]....
        /*0058*/ 	.word	0x00004370


	//   ....[6]....
        /*005c*/ 	.word	0x00004cb0


	//   ....[7]....
        /*0060*/ 	.word	0x00004d00


	//   ....[8]....
        /*0064*/ 	.word	0x00004e10


	//   ....[9]....
        /*0068*/ 	.word	0x00004f10


	//   ....[10]....
        /*006c*/ 	.word	0x00004f90


	//   ....[11]....
        /*0070*/ 	.word	0x000050a0


	//   ....[12]....
        /*0074*/ 	.word	0x000051f0


	//   ....[13]....
        /*0078*/ 	.word	0x00005290


	//----- nvinfo : EIATTR_COOP_GROUP_MASK_REGIDS
	.align		4
.L_39:
        /*007c*/ 	.byte	0x04, 0x29
        /*007e*/ 	.short	(.L_41 - .L_40)


	//   ....[0]....
.L_40:
        /*0080*/ 	.word	0xffffffff


	//   ....[1]....
        /*0084*/ 	.word	0xffffffff


	//   ....[2]....
        /*0088*/ 	.word	0xffffffff


	//   ....[3]....
        /*008c*/ 	.word	0xffffffff


	//   ....[4]....
        /*0090*/ 	.word	0xffffffff


	//   ....[5]....
        /*0094*/ 	.word	0xffffffff


	//   ....[6]....
        /*0098*/ 	.word	0xffffffff


	//   ....[7]....
        /*009c*/ 	.word	0xffffffff


	//   ....[8]....
        /*00a0*/ 	.word	0xffffffff


	//   ....[9]....
        /*00a4*/ 	.word	0xffffffff


	//   ....[10]....
        /*00a8*/ 	.word	0xffffffff


	//   ....[11]....
        /*00ac*/ 	.word	0xffffffff


	//   ....[12]....
        /*00b0*/ 	.word	0xffffffff


	//   ....[13]....
        /*00b4*/ 	.word	0xffffffff


	//----- nvinfo : EIATTR_COOP_GROUP_INSTR_OFFSETS
	.align		4
.L_41:
        /*00b8*/ 	.byte	0x04, 0x28
        /*00ba*/ 	.short	(.L_43 - .L_42)


	//   ....[0]....
.L_42:
        /*00bc*/ 	.word	0x00000090


	//   ....[1]....
        /*00c0*/ 	.word	0x00000530


	//   ....[2]....
        /*00c4*/ 	.word	0x00000700


	//   ....[3]....
        /*00c8*/ 	.word	0x000008a0


	//   ....[4]....
        /*00cc*/ 	.word	0x000009a0


	//   ....[5]....
        /*00d0*/ 	.word	0x00000b10


	//   ....[6]....
        /*00d4*/ 	.word	0x00000c50


	//   ....[7]....
        /*00d8*/ 	.word	0x00000ec0


	//   ....[8]....
        /*00dc*/ 	.word	0x00002370


	//   ....[9]....
        /*00e0*/ 	.word	0x000031f0


	//   ....[10]....
        /*00e4*/ 	.word	0x00003400


	//   ....[11]....
        /*00e8*/ 	.word	0x00003430


	//   ....[12]....
        /*00ec*/ 	.word	0x00004200


	//   ....[13]....
        /*00f0*/ 	.word	0x00004430


	//----- nvinfo : EIATTR_VRC_CTA_INIT_COUNT
	.align		4
.L_43:
        /*00f4*/ 	.byte	0x02, 0x4a
        /*00f6*/ 	.byte	0x80
	.zero		1


	//----- nvinfo : EIATTR_SYSCALL_OFFSETS
	.align		4
        /*00f8*/ 	.byte	0x04, 0x46
        /*00fa*/ 	.short	(.L_45 - .L_44)


	//   ....[0]....
.L_44:
        /*00fc*/ 	.word	0x00005e40


	//   ....[1]....
        /*0100*/ 	.word	0x00005f30


	//   ....[2]....
        /*0104*/ 	.word	0x000068d0


	//   ....[3]....
        /*0108*/ 	.word	0x00007db0


	//   ....[4]....
        /*010c*/ 	.word	0x00009210


	//   ....[5]....
        /*0110*/ 	.word	0x0000a650


	//----- nvinfo : EIATTR_MBARRIER_INSTR_OFFSETS
	.align		4
.L_45:
        /*0114*/ 	.byte	0x04, 0x39
        /*0116*/ 	.short	(.L_47 - .L_46)


	//   ....[0]....
.L_46:
        /*0118*/ 	.word	0x00000650
        /*011c*/ 	.word	0x000000ff
        /*0120*/ 	.word	0x00000000
        /*0124*/ 	.short	0x0100
        /*0126*/ 	.byte	0x06
	.zero		1


	//   ....[1]....
        /*0128*/ 	.word	0x00000660
        /*012c*/ 	.word	0x000000ff
        /*0130*/ 	.word	0x00000028
        /*0134*/ 	.short	0x0100
        /*0136*/ 	.byte	0x06
	.zero		1


	//   ....[2]....
        /*0138*/ 	.word	0x00000670
        /*013c*/ 	.word	0x000000ff
        /*0140*/ 	.word	0x00000008
        /*0144*/ 	.short	0x0100
        /*0146*/ 	.byte	0x06
	.zero		1


	//   ....[3]....
        /*0148*/ 	.word	0x00000680
        /*014c*/ 	.word	0x000000ff
        /*0150*/ 	.word	0x00000030
        /*0154*/ 	.short	0x0100
        /*0156*/ 	.byte	0x06
	.zero		1


	//   ....[4]....
        /*0158*/ 	.word	0x00000690
        /*015c*/ 	.word	0x000000ff
        /*0160*/ 	.word	0x00000010
        /*0164*/ 	.short	0x0100
        /*0166*/ 	.byte	0x06
	.zero		1


	//   ....[5]....
        /*0168*/ 	.word	0x000006a0
        /*016c*/ 	.word	0x000000ff
        /*0170*/ 	.word	0x00000038
        /*0174*/ 	.short	0x0100
        /*0176*/ 	.byte	0x06
	.zero		1


	//   ....[6]....
        /*0178*/ 	.word	0x000006b0
        /*017c*/ 	.word	0x000000ff
        /*0180*/ 	.word	0x00000018
        /*0184*/ 	.short	0x0100
        /*0186*/ 	.byte	0x06
	.zero		1


	//   ....[7]....
        /*0188*/ 	.word	0x000006c0
        /*018c*/ 	.word	0x000000ff
        /*0190*/ 	.word	0x00000040
        /*0194*/ 	.short	0x0100
        /*0196*/ 	.byte	0x06
	.zero		1


	//   ....[8]....
        /*0198*/ 	.word	0x000006d0
        /*019c*/ 	.word	0x000000ff
        /*01a0*/ 	.word	0x00000020
        /*01a4*/ 	.short	0x0100
        /*01a6*/ 	.byte	0x06
	.zero		1


	//   ....[9]....
        /*01a8*/ 	.word	0x000006e0
        /*01ac*/ 	.word	0x000000ff
        /*01b0*/ 	.word	0x00000048
        /*01b4*/ 	.short	0x0100
        /*01b6*/ 	.byte	0x06
	.zero		1


	//   ....[10]....
        /*01b8*/ 	.word	0x00000810
        /*01bc*/ 	.word	0x000000ff
        /*01c0*/ 	.word	0x00000050
        /*01c4*/ 	.short	0x0100
        /*01c6*/ 	.byte	0x06
	.zero		1


	//   ....[11]....
        /*01c8*/ 	.word	0x00000820
        /*01cc*/ 	.word	0x000000ff
        /*01d0*/ 	.word	0x00000070
        /*01d4*/ 	.short	0x0100
        /*01d6*/ 	.byte	0x06
	.zero		1


	//   ....[12]....
        /*01d8*/ 	.word	0x00000830
        /*01dc*/ 	.word	0x000000ff
        /*01e0*/ 	.word	0x00000058
        /*01e4*/ 	.short	0x0100
        /*01e6*/ 	.byte	0x06
	.zero		1


	//   ....[13]....
        /*01e8*/ 	.word	0x00000840
        /*01ec*/ 	.word	0x000000ff
        /*01f0*/ 	.word	0x00000078
        /*01f4*/ 	.short	0x0100
        /*01f6*/ 	.byte	0x06
	.zero		1


	//   ....[14]....
        /*01f8*/ 	.word	0x00000850
        /*01fc*/ 	.word	0x000000ff
        /*0200*/ 	.word	0x00000060
        /*0204*/ 	.short	0x0100
        /*0206*/ 	.byte	0x06
	.zero		1


	//   ....[15]....
        /*0208*/ 	.word	0x00000860
        /*020c*/ 	.word	0x000000ff
        /*0210*/ 	.word	0x00000080
        /*0214*/ 	.short	0x0100
        /*0216*/ 	.byte	0x06
	.zero		1


	//   ....[16]....
        /*0218*/ 	.word	0x00000870
        /*021c*/ 	.word	0x000000ff
        /*0220*/ 	.word	0x00000068
        /*0224*/ 	.short	0x0100
        /*0226*/ 	.byte	0x06
	.zero		1


	//   ....[17]....
        /*0228*/ 	.word	0x00000880
        /*022c*/ 	.word	0x000000ff
        /*0230*/ 	.word	0x00000088
        /*0234*/ 	.short	0x0100
        /*0236*/ 	.byte	0x06
	.zero		1


	//   ....[18]....
        /*0238*/ 	.word	0x00000970
        /*023c*/ 	.word	0x000000ff
        /*0240*/ 	.word	0x00000090
        /*0244*/ 	.short	0x0100
        /*0246*/ 	.byte	0x05
	.zero		1


	//   ....[19]....
        /*0248*/ 	.word	0x00000980
        /*024c*/ 	.word	0x000000ff
        /*0250*/ 	.word	0x00000098
        /*0254*/ 	.short	0x0100
        /*0256*/ 	.byte	0x05
	.zero		1


	//   ....[20]....
        /*0258*/ 	.word	0x00000ac0
        /*025c*/ 	.word	0x000000ff
        /*0260*/ 	.word	0x000000a0
        /*0264*/ 	.short	0x0100
        /*0266*/ 	.byte	0x05
	.zero		1


	//   ....[21]....
        /*0268*/ 	.word	0x00000ad0
        /*026c*/ 	.word	0x000000ff
        /*0270*/ 	.word	0x000000b0
        /*0274*/ 	.short	0x0100
        /*0276*/ 	.byte	0x05
	.zero		1


	//   ....[22]....
        /*0278*/ 	.word	0x00000ae0
        /*027c*/ 	.word	0x000000ff
        /*0280*/ 	.word	0x000000a8
        /*0284*/ 	.short	0x0100
        /*0286*/ 	.byte	0x05
	.zero		1


	//   ....[23]....
        /*0288*/ 	.word	0x00000af0
        /*028c*/ 	.word	0x000000ff
        /*0290*/ 	.word	0x000000b8
        /*0294*/ 	.short	0x0100
        /*0296*/ 	.byte	0x05
	.zero		1


	//   ....[24]....
        /*0298*/ 	.word	0x00000c20
        /*029c*/ 	.word	0x000000ff
        /*02a0*/ 	.word	0x000000c0
        /*02a4*/ 	.short	0x0100
        /*02a6*/ 	.byte	0x06
	.zero		1


	//   ....[25]....
        /*02a8*/ 	.word	0x00000c30
        /*02ac*/ 	.word	0x000000ff
        /*02b0*/ 	.word	0x000000c8
        /*02b4*/ 	.short	0x0100
        /*02b6*/ 	.byte	0x06
	.zero		1


	//   ....[26]....
        /*02b8*/ 	.word	0x00000d40
        /*02bc*/ 	.word	0x000000ff
        /*02c0*/ 	.word	0x000000d0
        /*02c4*/ 	.short	0x0100
        /*02c6*/ 	.byte	0x05
	.zero		1


	//   ....[27]....
        /*02c8*/ 	.word	0x00000d50
        /*02cc*/ 	.word	0x000000ff
        /*02d0*/ 	.word	0x000000e0
        /*02d4*/ 	.short	0x0100
        /*02d6*/ 	.byte	0x05
	.zero		1


	//   ....[28]....
        /*02d8*/ 	.word	0x00000d60
        /*02dc*/ 	.word	0x000000ff
        /*02e0*/ 	.word	0x000000d8
        /*02e4*/ 	.short	0x0100
        /*02e6*/ 	.byte	0x05
	.zero		1


	//   ....[29]....
        /*02e8*/ 	.word	0x00000d70
        /*02ec*/ 	.word	0x000000ff
        /*02f0*/ 	.word	0x000000e8
        /*02f4*/ 	.short	0x0100
        /*02f6*/ 	.byte	0x05
	.zero		1


	//   ....[30]....
        /*02f8*/ 	.word	0x00000e70
        /*02fc*/ 	.word	0x000000ff
        /*0300*/ 	.word	0x000000f0
        /*0304*/ 	.short	0x0100
        /*0306*/ 	.byte	0x04
	.zero		1


	//   ....[31]....
        /*0308*/ 	.word	0x00001950
        /*030c*/ 	.word	0x00000002
        /*0310*/ 	.word	0x000000e0
        /*0314*/ 	.short	0x010a
        /*0316*/ 	.byte	0xff
	.zero		1


	//   ....[32]....
        /*0318*/ 	.word	0x00001970
        /*031c*/ 	.word	0x00000002
        /*0320*/ 	.word	0x000000d0
        /*0324*/ 	.short	0x0101
        /*0326*/ 	.byte	0xff
	.zero		1


	//   ....[33]....
        /*0328*/ 	.word	0x00001a40
        /*032c*/ 	.word	0x000000ff
        /*0330*/ 	.word	0x00000028
        /*0334*/ 	.short	0x010a
        /*0336*/ 	.byte	0x08
	.zero		1


	//   ....[34]....
        /*0338*/ 	.word	0x00001ae0
        /*033c*/ 	.word	0x000000ff
        /*0340*/ 	.word	0x00000028
        /*0344*/ 	.short	0x010a
        /*0346*/ 	.byte	0x21
	.zero		1


	//   ....[35]....
        /*0348*/ 	.word	0x00001c20
        /*034c*/ 	.word	0x000000ff
        /*0350*/ 	.word	0x00000028
        /*0354*/ 	.short	0x010a
        /*0356*/ 	.byte	0x08
	.zero		1


	//   ....[36]....
        /*0358*/ 	.word	0x00001ef0
        /*035c*/ 	.word	0x000000ff
        /*0360*/ 	.word	0x00000098
        /*0364*/ 	.short	0x0101
        /*0366*/ 	.byte	0x0e
	.zero		1


	//   ....[37]....
        /*0368*/ 	.word	0x00001f10
        /*036c*/ 	.word	0x000000ff
        /*0370*/ 	.word	0x00000028
        /*0374*/ 	.short	0x010a
        /*0376*/ 	.byte	0x08
	.zero		1


	//   ....[38]....
        /*0378*/ 	.word	0x00001f90
        /*037c*/ 	.word	0x000000ff
        /*0380*/ 	.word	0x00000028
        /*0384*/ 	.short	0x010a
        /*0386*/ 	.byte	0x21
	.zero		1


	//   ....[39]....
        /*0388*/ 	.word	0x000020d0
        /*038c*/ 	.word	0x000000ff
        /*0390*/ 	.word	0x00000028
        /*0394*/ 	.short	0x010a
        /*0396*/ 	.byte	0x08
	.zero		1


	//   ....[40]....
        /*0398*/ 	.word	0x000023a0
        /*039c*/ 	.word	0x00000002
        /*03a0*/ 	.word	0x000000a0
        /*03a4*/ 	.short	0x010a
        /*03a6*/ 	.byte	0xff
	.zero		1


	//   ....[41]....
        /*03a8*/ 	.word	0x00002460
        /*03ac*/ 	.word	0x00000002
        /*03b0*/ 	.word	0x00000000
        /*03b4*/ 	.short	0x0101
        /*03b6*/ 	.byte	0xff
	.zero		1


	//   ....[42]....
        /*03b8*/ 	.word	0x000029d0
        /*03bc*/ 	.word	0x000000ff
        /*03c0*/ 	.word	0x00000000
        /*03c4*/ 	.short	0x010a
        /*03c6*/ 	.byte	0x04
	.zero		1


	//   ....[43]....
        /*03c8*/ 	.word	0x00002a60
        /*03cc*/ 	.word	0x000000ff
        /*03d0*/ 	.word	0x00000000
        /*03d4*/ 	.short	0x010a
        /*03d6*/ 	.byte	0x04
	.zero		1


	//   ....[44]....
        /*03d8*/ 	.word	0x00002af0
        /*03dc*/ 	.word	0x000000ff
        /*03e0*/ 	.word	0x00000000
        /*03e4*/ 	.short	0x010a
        /*03e6*/ 	.byte	0x04
	.zero		1


	//   ....[45]....
        /*03e8*/ 	.word	0x00002b80
        /*03ec*/ 	.word	0x000000ff
        /*03f0*/ 	.word	0x00000000
        /*03f4*/ 	.short	0x010a
        /*03f6*/ 	.byte	0x04
	.zero		1


	//   ....[46]....
        /*03f8*/ 	.word	0x00002c20
        /*03fc*/ 	.word	0x00000000
        /*0400*/ 	.word	0x00000000
        /*0404*/ 	.short	0x010a
        /*0406*/ 	.byte	0xff
	.zero		1


	//   ....[47]....
        /*0408*/ 	.word	0x00002d50
        /*040c*/ 	.word	0x00000000
        /*0410*/ 	.word	0x000000d0
        /*0414*/ 	.short	0x010a
        /*0416*/ 	.byte	0xff
	.zero		1


	//   ....[48]....
        /*0418*/ 	.word	0x00002dc0
        /*041c*/ 	.word	0x00000004
        /*0420*/ 	.word	0x00000000
        /*0424*/ 	.short	0x0101
        /*0426*/ 	.byte	0xff
	.zero		1


	//   ....[49]....
        /*0428*/ 	.word	0x00002de0
        /*042c*/ 	.word	0x000000ff
        /*0430*/ 	.word	0x000000b0
        /*0434*/ 	.short	0x010a
        /*0436*/ 	.byte	0x05
	.zero		1


	//   ....[50]....
        /*0438*/ 	.word	0x00002f00
        /*043c*/ 	.word	0x00000000
        /*0440*/ 	.word	0x000000a0
        /*0444*/ 	.short	0x010a
        /*0446*/ 	.byte	0xff
	.zero		1


	//   ....[51]....
        /*0448*/ 	.word	0x00003000
        /*044c*/ 	.word	0x00000000
        /*0450*/ 	.word	0x00000000
        /*0454*/ 	.short	0x0101
        /*0456*/ 	.byte	0xff
	.zero		1


	//   ....[52]....
        /*0458*/ 	.word	0x00003090
        /*045c*/ 	.word	0x000000ff
        /*0460*/ 	.word	0x000000b0
        /*0464*/ 	.short	0x0106
        /*0466*/ 	.byte	0x05
	.zero		1


	//   ....[53]....
        /*0468*/ 	.word	0x000030b0
        /*046c*/ 	.word	0x000000ff
        /*0470*/ 	.word	0x000000b0
        /*0474*/ 	.short	0x010a
        /*0476*/ 	.byte	0x05
	.zero		1


	//   ....[54]....
        /*0478*/ 	.word	0x00003140
        /*047c*/ 	.word	0x000000ff
        /*0480*/ 	.word	0x000000b0
        /*0484*/ 	.short	0x0106
        /*0486*/ 	.byte	0x04
	.zero		1


	//   ....[55]....
        /*0488*/ 	.word	0x00003180
        /*048c*/ 	.word	0x00000000
        /*0490*/ 	.word	0x000000b0
        /*0494*/ 	.short	0x010a
        /*0496*/ 	.byte	0xff
	.zero		1


	//   ....[56]....
        /*0498*/ 	.word	0x00003810
        /*049c*/ 	.word	0x00000002
        /*04a0*/ 	.word	0x000000a0
        /*04a4*/ 	.short	0x010a
        /*04a6*/ 	.byte	0xff
	.zero		1


	//   ....[57]....
        /*04a8*/ 	.word	0x00003920
        /*04ac*/ 	.word	0x00000002
        /*04b0*/ 	.word	0x00000000
        /*04b4*/ 	.short	0x0101
        /*04b6*/ 	.byte	0xff
	.zero		1


	//   ....[58]....
        /*04b8*/ 	.word	0x00003970
        /*04bc*/ 	.word	0x000000ff
        /*04c0*/ 	.word	0x00000000
        /*04c4*/ 	.short	0x010a
        /*04c6*/ 	.byte	0x13
	.zero		1


	//   ....[59]....
        /*04c8*/ 	.word	0x00003990
        /*04cc*/ 	.word	0x000000ff
        /*04d0*/ 	.word	0x00000000
        /*04d4*/ 	.short	0x010a
        /*04d6*/ 	.byte	0x13
	.zero		1


	//   ....[60]....
        /*04d8*/ 	.word	0x00003ac0
        /*04dc*/ 	.word	0x000000ff
        /*04e0*/ 	.word	0x00000000
        /*04e4*/ 	.short	0x010a
        /*04e6*/ 	.byte	0x14
	.zero		1


	//   ....[61]....
        /*04e8*/ 	.word	0x00003b90
        /*04ec*/ 	.word	0x000000ff
        /*04f0*/ 	.word	0x000000c8
        /*04f4*/ 	.short	0x010a
        /*04f6*/ 	.byte	0x09
	.zero		1


	//   ....[62]....
        /*04f8*/ 	.word	0x00003d80
        /*04fc*/ 	.word	0x000000ff
        /*0500*/ 	.word	0x00000000
        /*0504*/ 	.short	0x010a
        /*0506*/ 	.byte	0x0a
	.zero		1


	//   ....[63]....
        /*0508*/ 	.word	0x00003eb0
        /*050c*/ 	.word	0x000000ff
        /*0510*/ 	.word	0x00000000
        /*0514*/ 	.short	0x010a
        /*0516*/ 	.byte	0x1c
	.zero		1


	//   ....[64]....
        /*0518*/ 	.word	0x000041e0
        /*051c*/ 	.word	0x000000ff
        /*0520*/ 	.word	0x000000f0
        /*0524*/ 	.short	0x010a
        /*0526*/ 	.byte	0x09
	.zero		1


	//   ....[65]....
        /*0528*/ 	.word	0x00004650
        /*052c*/ 	.word	0x00000000
        /*0530*/ 	.word	0x000000a0
        /*0534*/ 	.short	0x010a
        /*0536*/ 	.byte	0xff
	.zero		1


	//   ....[66]....
        /*0538*/ 	.word	0x00004770
        /*053c*/ 	.word	0x00000000
        /*0540*/ 	.word	0x00000000
        /*0544*/ 	.short	0x0101
        /*0546*/ 	.byte	0xff
	.zero		1


	//   ....[67]....
        /*0548*/ 	.word	0x00004a90
        /*054c*/ 	.word	0x000000ff
        /*0550*/ 	.word	0x00000098
        /*0554*/ 	.short	0x010a
        /*0556*/ 	.byte	0x04
	.zero		1


	//   ....[68]....
        /*0558*/ 	.word	0x00004c00
        /*055c*/ 	.word	0x000000ff
        /*0560*/ 	.word	0x00000070
        /*0564*/ 	.short	0x010a
        /*0566*/ 	.byte	0x04
	.zero		1


	//   ....[69]....
        /*0568*/ 	.word	0x00004db0
        /*056c*/ 	.word	0x000000ff
        /*0570*/ 	.word	0x00000050
        /*0574*/ 	.short	0x010b
        /*0576*/ 	.byte	0x04
	.zero		1


	//   ....[70]....
        /*0578*/ 	.word	0x00004dc0
        /*057c*/ 	.word	0x000000ff
        /*0580*/ 	.word	0x00000000
        /*0584*/ 	.short	0x0101
        /*0586*/ 	.byte	0x07
	.zero		1


	//   ....[71]....
        /*0588*/ 	.word	0x00004de0
        /*058c*/ 	.word	0x000000ff
        /*0590*/ 	.word	0x00000078
        /*0594*/ 	.short	0x010a
        /*0596*/ 	.byte	0x04
	.zero		1


	//   ....[72]....
        /*0598*/ 	.word	0x00004f30
        /*059c*/ 	.word	0x000000ff
        /*05a0*/ 	.word	0x00000058
        /*05a4*/ 	.short	0x010b
        /*05a6*/ 	.byte	0x04
	.zero		1


	//   ....[73]....
        /*05a8*/ 	.word	0x00004f40
        /*05ac*/ 	.word	0x000000ff
        /*05b0*/ 	.word	0x00000000
        /*05b4*/ 	.short	0x0101
        /*05b6*/ 	.byte	0x06
	.zero		1


	//   ....[74]....
        /*05b8*/ 	.word	0x00004f60
        /*05bc*/ 	.word	0x000000ff
        /*05c0*/ 	.word	0x00000080
        /*05c4*/ 	.short	0x010a
        /*05c6*/ 	.byte	0x04
	.zero		1


	//   ....[75]....
        /*05c8*/ 	.word	0x000050c0
        /*05cc*/ 	.word	0x000000ff
        /*05d0*/ 	.word	0x00000060
        /*05d4*/ 	.short	0x010b
        /*05d6*/ 	.byte	0x04
	.zero		1


	//   ....[76]....
        /*05d8*/ 	.word	0x000050d0
        /*05dc*/ 	.word	0x000000ff
        /*05e0*/ 	.word	0x00000000
        /*05e4*/ 	.short	0x0101
        /*05e6*/ 	.byte	0x25
	.zero		1


	//   ....[77]....
        /*05e8*/ 	.word	0x000050e0
        /*05ec*/ 	.word	0x000000ff
        /*05f0*/ 	.word	0x00000088
        /*05f4*/ 	.short	0x010a
        /*05f6*/ 	.byte	0x04
	.zero		1


	//   ....[78]....
        /*05f8*/ 	.word	0x000052d0
        /*05fc*/ 	.word	0x000000ff
        /*0600*/ 	.word	0x00000068
        /*0604*/ 	.short	0x010b
        /*0606*/ 	.byte	0x04
	.zero		1


	//   ....[79]....
        /*0608*/ 	.word	0x00005370
        /*060c*/ 	.word	0x000000ff
        /*0610*/ 	.word	0x00000000
        /*0614*/ 	.short	0x0101
        /*0616*/ 	.byte	0x05
	.zero		1


	//   ....[80]....
        /*0618*/ 	.word	0x00005450
        /*061c*/ 	.word	0x000000ff
        /*0620*/ 	.word	0x00000070
        /*0624*/ 	.short	0x010a
        /*0626*/ 	.byte	0x04
	.zero		1


	//   ....[81]....
        /*0628*/ 	.word	0x00005470
        /*062c*/ 	.word	0x000000ff
        /*0630*/ 	.word	0x00000078
        /*0634*/ 	.short	0x010a
        /*0636*/ 	.byte	0x04
	.zero		1


	//   ....[82]....
        /*0638*/ 	.word	0x00005490
        /*063c*/ 	.word	0x000000ff
        /*0640*/ 	.word	0x00000080
        /*0644*/ 	.short	0x010a
        /*0646*/ 	.byte	0x04
	.zero		1


	//   ....[83]....
        /*0648*/ 	.word	0x000054d0
        /*064c*/ 	.word	0x00000000
        /*0650*/ 	.word	0x00000088
        /*0654*/ 	.short	0x010a
        /*0656*/ 	.byte	0xff
	.zero		1


	//   ....[84]....
        /*0658*/ 	.word	0x00005820
        /*065c*/ 	.word	0x00000000
        /*0660*/ 	.word	0x000000a0
        /*0664*/ 	.short	0x010a
        /*0666*/ 	.byte	0xff
	.zero		1


	//   ....[85]....
        /*0668*/ 	.word	0x00005930
        /*066c*/ 	.word	0x00000000
        /*0670*/ 	.word	0x00000000
        /*0674*/ 	.short	0x0101
        /*0676*/ 	.byte	0xff
	.zero		1


	//   ....[86]....
        /*0678*/ 	.word	0x000063c0
        /*067c*/ 	.word	0x000000ff
        /*0680*/ 	.word	0x00000050
        /*0684*/ 	.short	0x010a
        /*0686*/ 	.byte	0x31
	.zero		1


	//   ....[87]....
        /*0688*/ 	.word	0x000064c0
        /*068c*/ 	.word	0x000000ff
        /*0690*/ 	.word	0x000000c0
        /*0694*/ 	.short	0x010a
        /*0696*/ 	.byte	0x31
	.zero		1


	//   ....[88]....
        /*0698*/ 	.word	0x00006670
        /*069c*/ 	.word	0x000000ff
        /*06a0*/ 	.word	0x00000050
        /*06a4*/ 	.short	0x010a
        /*06a6*/ 	.byte	0x31
	.zero		1


	//   ....[89]....
        /*06a8*/ 	.word	0x000067b0
        /*06ac*/ 	.word	0x000000ff
        /*06b0*/ 	.word	0x000000c0
        /*06b4*/ 	.short	0x010a
        /*06b6*/ 	.byte	0x31
	.zero		1


	//   ....[90]....
        /*06b8*/ 	.word	0x000069b0
        /*06bc*/ 	.word	0x000000ff
        /*06c0*/ 	.word	0x00000000
        /*06c4*/ 	.short	0x0101
        /*06c6*/ 	.byte	0x05
	.zero		1


	//   ....[91]....
        /*06c8*/ 	.word	0x00007a20
        /*06cc*/ 	.word	0x00000000
        /*06d0*/ 	.word	0x00000000
        /*06d4*/ 	.short	0x0101
        /*06d6*/ 	.byte	0xff
	.zero		1


	//   ....[92]....
        /*06d8*/ 	.word	0x00007a30
        /*06dc*/ 	.word	0x00000003
        /*06e0*/ 	.word	0x00000050
        /*06e4*/ 	.short	0x010a
        /*06e6*/ 	.byte	0xff
	.zero		1


	//   ....[93]....
        /*06e8*/ 	.word	0x00007b40
        /*06ec*/ 	.word	0x00000003
        /*06f0*/ 	.word	0x00000050
        /*06f4*/ 	.short	0x010a
        /*06f6*/ 	.byte	0xff
	.zero		1


	//   ....[94]....
        /*06f8*/ 	.word	0x00008e90
        /*06fc*/ 	.word	0x00000000
        /*0700*/ 	.word	0x00000000
        /*0704*/ 	.short	0x0101
        /*0706*/ 	.byte	0xff
	.zero		1


	//   ....[95]....
        /*0708*/ 	.word	0x00008eb0
        /*070c*/ 	.word	0x00000003
        /*0710*/ 	.word	0x00000050
        /*0714*/ 	.short	0x010a
        /*0716*/ 	.byte	0xff
	.zero		1


	//   ....[96]....
        /*0718*/ 	.word	0x00008fa0
        /*071c*/ 	.word	0x00000003
        /*0720*/ 	.word	0x00000050
        /*0724*/ 	.short	0x010a
        /*0726*/ 	.byte	0xff
	.zero		1


	//   ....[97]....
        /*0728*/ 	.word	0x0000a2f0
        /*072c*/ 	.word	0x00000000
        /*0730*/ 	.word	0x00000000
        /*0734*/ 	.short	0x0101
        /*0736*/ 	.byte	0xff
	.zero		1


	//   ....[98]....
        /*0738*/ 	.word	0x0000a310
        /*073c*/ 	.word	0x00000003
        /*0740*/ 	.word	0x00000050
        /*0744*/ 	.short	0x010a
        /*0746*/ 	.byte	0xff
	.zero		1


	//   ....[99]....
        /*0748*/ 	.word	0x0000a3e0
        /*074c*/ 	.word	0x00000003
        /*0750*/ 	.word	0x00000050
        /*0754*/ 	.short	0x010a
        /*0756*/ 	.byte	0xff
	.zero		1


	//   ....[100]....
        /*0758*/ 	.word	0x0000b720
        /*075c*/ 	.word	0x00000000
        /*0760*/ 	.word	0x00000000
        /*0764*/ 	.short	0x0101
        /*0766*/ 	.byte	0xff
	.zero		1


	//   ....[101]....
        /*0768*/ 	.word	0x0000b800
        /*076c*/ 	.word	0x000000ff
        /*0770*/ 	.word	0x000000f0
        /*0774*/ 	.short	0x0101
        /*0776*/ 	.byte	0x31
	.zero		1


	//   ....[102]....
        /*0778*/ 	.word	0x0000b990
        /*077c*/ 	.word	0x000000ff
        /*0780*/ 	.word	0x00000000
        /*0784*/ 	.short	0x0101
        /*0786*/ 	.byte	0x04
	.zero		1


	//   ....[103]....
        /*0788*/ 	.word	0x0000b9b0
        /*078c*/ 	.word	0x00000002
        /*0790*/ 	.word	0x000000e0
        /*0794*/ 	.short	0x010a
        /*0796*/ 	.byte	0xff
	.zero		1


	//   ....[104]....
        /*0798*/ 	.word	0x0000ba10
        /*079c*/ 	.word	0x00000002
        /*07a0*/ 	.word	0x00000028
        /*07a4*/ 	.short	0x010a
        /*07a6*/ 	.byte	0xff
	.zero		1


	//   ....[105]....
        /*07a8*/ 	.word	0x0000ba70
        /*07ac*/ 	.word	0x00000002
        /*07b0*/ 	.word	0x00000028
        /*07b4*/ 	.short	0x010a
        /*07b6*/ 	.byte	0xff
	.zero		1


	//   ....[106]....
        /*07b8*/ 	.word	0x0000bac0
        /*07bc*/ 	.word	0x00000002
        /*07c0*/ 	.word	0x000000a0
        /*07c4*/ 	.short	0x010a
        /*07c6*/ 	.byte	0xff
	.zero		1


	//   ....[107]....
        /*07c8*/ 	.word	0x0000bb20
        /*07cc*/ 	.word	0x00000000
        /*07d0*/ 	.word	0x00000000
        /*07d4*/ 	.short	0x010a
        /*07d6*/ 	.byte	0xff
	.zero		1


	//   ....[108]....
        /*07d8*/ 	.word	0x0000bb80
        /*07dc*/ 	.word	0x00000000
        /*07e0*/ 	.word	0x00000000
        /*07e4*/ 	.short	0x010a
        /*07e6*/ 	.byte	0xff
	.zero		1


	//   ....[109]....
        /*07e8*/ 	.word	0x0000bbe0
        /*07ec*/ 	.word	0x00000000
        /*07f0*/ 	.word	0x00000000
        /*07f4*/ 	.short	0x010a
        /*07f6*/ 	.byte	0xff
	.zero		1


	//   ....[110]....
        /*07f8*/ 	.word	0x0000bc40
        /*07fc*/ 	.word	0x00000000
        /*0800*/ 	.word	0x00000000
        /*0804*/ 	.short	0x010a
        /*0806*/ 	.byte	0xff
	.zero		1


	//   ....[111]....
        /*0808*/ 	.word	0x0000bc90
        /*080c*/ 	.word	0x00000000
        /*0810*/ 	.word	0x000000d0
        /*0814*/ 	.short	0x010a
        /*0816*/ 	.byte	0xff
	.zero		1


	//   ....[112]....
        /*0818*/ 	.word	0x0000bcf0
        /*081c*/ 	.word	0x00000000
        /*0820*/ 	.word	0x000000b0
        /*0824*/ 	.short	0x010a
        /*0826*/ 	.byte	0xff
	.zero		1


	//   ....[113]....
        /*0828*/ 	.word	0x0000bd40
        /*082c*/ 	.word	0x00000000
        /*0830*/ 	.word	0x000000a0
        /*0834*/ 	.short	0x010a
        /*0836*/ 	.byte	0xff
	.zero		1


	//   ....[114]....
        /*0838*/ 	.word	0x0000bda0
        /*083c*/ 	.word	0x00000000
        /*0840*/ 	.word	0x000000b0
        /*0844*/ 	.short	0x010a
        /*0846*/ 	.byte	0xff
	.zero		1


	//   ....[115]....
        /*0848*/ 	.word	0x0000bdf0
        /*084c*/ 	.word	0x00000002
        /*0850*/ 	.word	0x000000a0
        /*0854*/ 	.short	0x010a
        /*0856*/ 	.byte	0xff
	.zero		1


	//   ....[116]....
        /*0858*/ 	.word	0x0000be50
        /*085c*/ 	.word	0x00000002
        /*0860*/ 	.word	0x00000000
        /*0864*/ 	.short	0x010a
        /*0866*/ 	.byte	0xff
	.zero		1


	//   ....[117]....
        /*0868*/ 	.word	0x0000beb0
        /*086c*/ 	.word	0x00000002
        /*0870*/ 	.word	0x000000c8
        /*0874*/ 	.short	0x010a
        /*0876*/ 	.byte	0xff
	.zero		1


	//   ....[118]....
        /*0878*/ 	.word	0x0000bf10
        /*087c*/ 	.word	0x00000002
        /*0880*/ 	.word	0x00000000
        /*0884*/ 	.short	0x010a
        /*0886*/ 	.byte	0xff
	.zero		1


	//   ....[119]....
        /*0888*/ 	.word	0x0000bf70
        /*088c*/ 	.word	0x00000000
        /*0890*/ 	.word	0x000000f0
        /*0894*/ 	.short	0x010a
        /*0896*/ 	.byte	0xff
	.zero		1


	//   ....[120]....
        /*0898*/ 	.word	0x0000bfc0
        /*089c*/ 	.word	0x00000000
        /*08a0*/ 	.word	0x000000a0
        /*08a4*/ 	.short	0x010a
        /*08a6*/ 	.byte	0xff
	.zero		1


	//   ....[121]....
        /*08a8*/ 	.word	0x0000c020
        /*08ac*/ 	.word	0x00000000
        /*08b0*/ 	.word	0x00000098
        /*08b4*/ 	.short	0x010a
        /*08b6*/ 	.byte	0xff
	.zero		1


	//   ....[122]....
        /*08b8*/ 	.word	0x0000c080
        /*08bc*/ 	.word	0x00000003
        /*08c0*/ 	.word	0x00000070
        /*08c4*/ 	.short	0x010a
        /*08c6*/ 	.byte	0xff
	.zero		1


	//   ....[123]....
        /*08c8*/ 	.word	0x0000c0e0
        /*08cc*/ 	.word	0x00000003
        /*08d0*/ 	.word	0x00000078
        /*08d4*/ 	.short	0x010a
        /*08d6*/ 	.byte	0xff
	.zero		1


	//   ....[124]....
        /*08d8*/ 	.word	0x0000c140
        /*08dc*/ 	.word	0x00000003
        /*08e0*/ 	.word	0x00000080
        /*08e4*/ 	.short	0x010a
        /*08e6*/ 	.byte	0xff
	.zero		1


	//   ....[125]....
        /*08e8*/ 	.word	0x0000c1a0
        /*08ec*/ 	.word	0x00000003
        /*08f0*/ 	.word	0x00000088
        /*08f4*/ 	.short	0x010a
        /*08f6*/ 	.byte	0xff
	.zero		1


	//   ....[126]....
        /*08f8*/ 	.word	0x0000c200
        /*08fc*/ 	.word	0x00000000
        /*0900*/ 	.word	0x00000070
        /*0904*/ 	.short	0x010a
        /*0906*/ 	.byte	0xff
	.zero		1


	//   ....[127]....
        /*0908*/ 	.word	0x0000c260
        /*090c*/ 	.word	0x00000000
        /*0910*/ 	.word	0x00000078
        /*0914*/ 	.short	0x010a
        /*0916*/ 	.byte	0xff
	.zero		1


	//   ....[128]....
        /*0918*/ 	.word	0x0000c2c0
        /*091c*/ 	.word	0x00000000
        /*0920*/ 	.word	0x00000080
        /*0924*/ 	.short	0x010a
        /*0926*/ 	.byte	0xff
	.zero		1


	//   ....[129]....
        /*0928*/ 	.word	0x0000c310
        /*092c*/ 	.word	0x00000000
        /*0930*/ 	.word	0x000000a0
        /*0934*/ 	.short	0x010a
        /*0936*/ 	.byte	0xff
	.zero		1


	//   ....[130]....
        /*0938*/ 	.word	0x0000c370
        /*093c*/ 	.word	0x00000000
        /*0940*/ 	.word	0x00000050
        /*0944*/ 	.short	0x010a
        /*0946*/ 	.byte	0xff
	.zero		1


	//   ....[131]....
        /*0948*/ 	.word	0x0000c3d0
        /*094c*/ 	.word	0x00000000
        /*0950*/ 	.word	0x000000c0
        /*0954*/ 	.short	0x010a
        /*0956*/ 	.byte	0xff
	.zero		1


	//   ....[132]....
        /*0958*/ 	.word	0x0000c420
        /*095c*/ 	.word	0x00000003
        /*0960*/ 	.word	0x00000050
        /*0964*/ 	.short	0x010a
        /*0966*/ 	.byte	0xff
	.zero		1


	//   ....[133]....
        /*0968*/ 	.word	0x0000c470
        /*096c*/ 	.word	0x00000003
        /*0970*/ 	.word	0x00000050
        /*0974*/ 	.short	0x010a
        /*0976*/ 	.byte	0xff
	.zero		1


	//   ....[134]....
        /*0978*/ 	.word	0x0000c4c0
        /*097c*/ 	.word	0x00000003
        /*0980*/ 	.word	0x00000050
        /*0984*/ 	.short	0x010a
        /*0986*/ 	.byte	0xff
	.zero		1


	//----- nvinfo : EIATTR_NUM_MBARRIERS
	.align		4
.L_47:
        /*0988*/ 	.byte	0x03, 0x38
        /*098a*/ 	.short	0x001f


	//----- nvinfo : EIATTR_EXIT_INSTR_OFFSETS
	.align		4
        /*098c*/ 	.byte	0x04, 0x1c
        /*098e*/ 	.short	(.L_49 - .L_48)


	//   ....[0]....
.L_48:
        /*0990*/ 	.word	0x00002c50


	//   ....[1]....
        /*0994*/ 	.word	0x00003150


	//   ....[2]....
        /*0998*/ 	.word	0x000031b0


	//   ....[3]....
        /*099c*/ 	.word	0x00004440


	//   ....[4]....
        /*09a0*/ 	.word	0x00005500


	//   ....[5]....
        /*09a4*/ 	.word	0x00005540


	//   ....[6]....
        /*09a8*/ 	.word	0x0000b880


	//   ....[7]....
        /*09ac*/ 	.word	0x0000b900


	//   ....[8]....
        /*09b0*/ 	.word	0x0000b930


	//   ....[9]....
        /*09b4*/ 	.word	0x0000b9a0


	//----- nvinfo : EIATTR_MAX_THREADS
	.align		4
.L_49:
        /*09b8*/ 	.byte	0x04, 0x05
        /*09ba*/ 	.short	(.L_51 - .L_50)
.L_50:
        /*09bc*/ 	.word	0x00000100
        /*09c0*/ 	.word	0x00000001
        /*09c4*/ 	.word	0x00000001


	//----- nvinfo : EIATTR_CRS_STACK_SIZE
	.align		4
.L_51:
        /*09c8*/ 	.byte	0x04, 0x1e
        /*09ca*/ 	.short	(.L_53 - .L_52)
.L_52:
        /*09cc*/ 	.word	0x00000000


	//----- nvinfo : EIATTR_CBANK_PARAM_SIZE
	.align		4
.L_53:
        /*09d0*/ 	.byte	0x03, 0x19
        /*09d2*/ 	.short	0x0c00


	//----- nvinfo : EIATTR_PARAM_CBANK
	.align		4
        /*09d4*/ 	.byte	0x04, 0x0a
        /*09d6*/ 	.short	(.L_55 - .L_54)
	.align		4
.L_54:
        /*09d8*/ 	.word	index@(.nv.constant0._ZN7cutlass13device_kernelINS_4gemm6kernel13GemmUniversalIN4cute5tupleIJiiiiEEENS1_10collective13CollectiveMmaINS1_46MainloopSm100TmaUmmaWarpSpecializedBlockScaledILi5ELi2ELi1ENS5_IJNS4_1CILi1EEENSA_ILi4EEESB_EEEEENS5_IJNSA_ILi128EEENSA_ILi256EEESF_EEENS5_IJNS_12float_e2m1_tENS_13float_ue4m3_tEEEENS5_IJNS5_IJlSB_lEEENS4_6LayoutINS5_IJNS5_IJNS5_IJNSA_ILi32EEESC_EEEiEEENS5_IJNS5_IJNSA_ILi16EEESC_EEEiEEENS5_IJSB_iEEEEEENS5_IJSS_NS5_IJNS5_IJNSA_ILi0EEESB_EEENSA_ILi512EEEEEENS5_IJSV_iEEEEEEEEEEESK_S12_NS4_8TiledMMAINS4_8MMA_AtomIJNS4_17SM100_MMA_MXF4_SSISI_SI_fSJ_Li128ELi256ELi16ELNS4_4UMMA5MajorE0ELS17_0ELNS16_7ScaleInE0ELS18_0EEEEEENSM_INS5_IJSB_SB_SB_EEENS5_IJSV_SV_SV_EEEEENS5_IJNS4_10UnderscoreES1E_S1E_EEEEENS5_IJNS4_23SM90_TMA_LOAD_MULTICASTES1H_EEENS5_IJNS4_14ComposedLayoutINS4_7SwizzleILi2ELi4ELi3EEENS4_18smem_ptr_flag_bitsILi4EEENSM_INS5_IJNSA_ILi8EEESF_EEENS5_IJSF_SB_EEEEEEENSM_INS5_IJNS5_IJNS5_IJSO_SB_EEESR_EEESB_NS5_IJSB_NSA_ILi2EEEEEEEEENS5_IJNS5_IJNS5_IJSR_SX_EEESW_EEESV_NS5_IJSC_SX_EEEEEEEEEEEvNS4_8identityENS5_IJNS4_13SM90_TMA_LOADES25_EEENS5_IJS1S_NSM_INS5_IJNS5_IJNS5_IJSO_S1V_EEESR_EEESB_S1W_EEENS5_IJS1Z_SV_NS5_IJSC_NSA_ILi1024EEEEEEEEEEEEEEvS24_EENS_8epilogue10collective18CollectiveEpilogueINS2G_23Sm100TmaWarpSpecializedILi4ELi2ELi64ELb1ELb0EEEJSH_NS5_IJNSM_ISF_SB_EENSM_INSA_ILi64EEESB_EEEEENS_10bfloat16_tESL_S2P_SL_NS2G_6fusion15FusionCallbacksIS2K_NS2Q_17LinearCombinationIS2P_fS2P_fLNS_15FloatRoundStyleE2EEESH_S2O_JEEENS4_5SM1004TMEM4LOAD26SM100_TMEM_LOAD_32dp32b64xES25_NS1J_INS1K_ILi3ELi4ELi3EEENS1M_ILi16EEENSM_INS5_IJS1O_S2M_EEENS5_IJS2M_SB_EEEEEEENS4_39AutoVectorizingCopyWithAssumedAlignmentILi128EEENS4_14SM90_TMA_STOREES35_S37_S37_EEEvvEEEEvNT_6ParamsE)
        /*09dc*/ 	.short	0x0380
        /*09de*/ 	.short	0x0c00


	//----- nvinfo : EIATTR_SW_WAR
	.align		4
.L_55:
        /*09e0*/ 	.byte	0x04, 0x36
        /*09e2*/ 	.short	(.L_57 - .L_56)
.L_56:
        /*09e4*/ 	.word	0x00000008
.L_57:


//--------------------- .nv.callgraph             --------------------------
	.section	.nv.callgraph,"",@"SHT_CUDA_CALLGRAPH"
	.align	4
	.sectionentsize	8
	.align		4
        /*0000*/ 	.word	0x00000000
	.align		4
        /*0004*/ 	.word	0xffffffff
	.align		4
        /*0008*/ 	.word	index@(_ZN7cutlass13device_kernelINS_4gemm6kernel13GemmUniversalIN4cute5tupleIJiiiiEEENS1_10collective13CollectiveMmaINS1_46MainloopSm100TmaUmmaWarpSpecializedBlockScaledILi5ELi2ELi1ENS5_IJNS4_1CILi1EEENSA_ILi4EEESB_EEEEENS5_IJNSA_ILi128EEENSA_ILi256EEESF_EEENS5_IJNS_12float_e2m1_tENS_13float_ue4m3_tEEEENS5_IJNS5_IJlSB_lEEENS4_6LayoutINS5_IJNS5_IJNS5_IJNSA_ILi32EEESC_EEEiEEENS5_IJNS5_IJNSA_ILi16EEESC_EEEiEEENS5_IJSB_iEEEEEENS5_IJSS_NS5_IJNS5_IJNSA_ILi0EEESB_EEENSA_ILi512EEEEEENS5_IJSV_iEEEEEEEEEEESK_S12_NS4_8TiledMMAINS4_8MMA_AtomIJNS4_17SM100_MMA_MXF4_SSISI_SI_fSJ_Li128ELi256ELi16ELNS4_4UMMA5MajorE0ELS17_0ELNS16_7ScaleInE0ELS18_0EEEEEENSM_INS5_IJSB_SB_SB_EEENS5_IJSV_SV_SV_EEEEENS5_IJNS4_10UnderscoreES1E_S1E_EEEEENS5_IJNS4_23SM90_TMA_LOAD_MULTICASTES1H_EEENS5_IJNS4_14ComposedLayoutINS4_7SwizzleILi2ELi4ELi3EEENS4_18smem_ptr_flag_bitsILi4EEENSM_INS5_IJNSA_ILi8EEESF_EEENS5_IJSF_SB_EEEEEEENSM_INS5_IJNS5_IJNS5_IJSO_SB_EEESR_EEESB_NS5_IJSB_NSA_ILi2EEEEEEEEENS5_IJNS5_IJNS5_IJSR_SX_EEESW_EEESV_NS5_IJSC_SX_EEEEEEEEEEEvNS4_8identityENS5_IJNS4_13SM90_TMA_LOADES25_EEENS5_IJS1S_NSM_INS5_IJNS5_IJNS5_IJSO_S1V_EEESR_EEESB_S1W_EEENS5_IJS1Z_SV_NS5_IJSC_NSA_ILi1024EEEEEEEEEEEEEEvS24_EENS_8epilogue10collective18CollectiveEpilogueINS2G_23Sm100TmaWarpSpecializedILi4ELi2ELi64ELb1ELb0EEEJSH_NS5_IJNSM_ISF_SB_EENSM_INSA_ILi64EEESB_EEEEENS_10bfloat16_tESL_S2P_SL_NS2G_6fusion15FusionCallbacksIS2K_NS2Q_17LinearCombinationIS2P_fS2P_fLNS_15FloatRoundStyleE2EEESH_S2O_JEEENS4_5SM1004TMEM4LOAD26SM100_TMEM_LOAD_32dp32b64xES25_NS1J_INS1K_ILi3ELi4ELi3EEENS1M_ILi16EEENSM_INS5_IJS1O_S2M_EEENS5_IJS2M_SB_EEEEEEENS4_39AutoVectorizingCopyWithAssumedAlignmentILi128EEENS4_14SM90_TMA_STOREES35_S37_S37_EEEvvEEEEvNT_6ParamsE)
	.align		4
        /*000c*/ 	.word	index@(__assertfail)
	.align		4
        /*0010*/ 	.word	0x00000000
	.align		4
        /*0014*/ 	.word	0xfffffffe
	.align		4
        /*0018*/ 	.word	0x00000000
	.align		4
        /*001c*/ 	.word	0xfffffffd
	.align		4
        /*0020*/ 	.word	0x00000000
	.align		4
        /*0024*/ 	.word	0xfffffffc


//--------------------- .nv.constant4             --------------------------
	.section	.nv.constant4,"a",@progbits
	.align	8
	.align		8
.nv.constant4:
        /*0000*/ 	.dword	__assertfail
	.align		8
        /*0008*/ 	.dword	__unnamed_1
	.align		8
        /*0010*/ 	.dword	__unnamed_2
	.align		8
        /*0018*/ 	.dword	_ZN40_INTERNAL_dd51ead9_4_k_cu_5ea1dcbb_213754cuda3std3__45__cpo5beginE
	.align		8
        /*0020*/ 	.dword	_ZN40_INTERNAL_dd51ead9_4_k_cu_5ea1dcbb_213754cuda3std3__45__cpo3endE
	.align		8
        /*0028*/ 	.dword	_ZN40_INTERNAL_dd51ead9_4_k_cu_5ea1dcbb_213754cuda3std3__45__cpo6cbeginE
	.align		8
        /*0030*/ 	.dword	_ZN40_INTERNAL_dd51ead9_4_k_cu_5ea1dcbb_213754cuda3std3__45__cpo4cendE
	.align		8
        /*0038*/ 	.dword	_ZN40_INTERNAL_dd51ead9_4_k_cu_5ea1dcbb_213754cuda3std3__442_GLOBAL__N__dd51ead9_4_k_cu_5ea1dcbb_213756ignoreE
	.align		8
        /*0040*/ 	.dword	_ZN40_INTERNAL_dd51ead9_4_k_cu_5ea1dcbb_213754cuda3std3__419piecewise_constructE
	.align		8
        /*0048*/ 	.dword	_ZN40_INTERNAL_dd51ead9_4_k_cu_5ea1dcbb_213754cuda3std3__48in_placeE
	.align		8
        /*0050*/ 	.dword	_ZN40_INTERNAL_dd51ead9_4_k_cu_5ea1dcbb_213754cuda3std6ranges3__45__cpo4swapE
	.align		8
        /*0058*/ 	.dword	_ZN40_INTERNAL_dd51ead9_4_k_cu_5ea1dcbb_213754cuda3std6ranges3__45__cpo9iter_moveE
	.align		8
        /*0060*/ 	.dword	_ZN40_INTERNAL_dd51ead9_4_k_cu_5ea1dcbb_213754cute7productE
	.align		8
        /*0068*/ 	.dword	_ZN40_INTERNAL_dd51ead9_4_k_cu_5ea1dcbb_213754cute1_E
	.align		8
        /*0070*/ 	.dword	$str$25
	.align		8
        /*0078*/ 	.dword	$str$26
	.align		8
        /*0080*/ 	.dword	$str$29
	.align		8
        /*0088*/ 	.dword	$str$30


//--------------------- .text._ZN7cutlass13device_kernelINS_4gemm6kernel13GemmUniversalIN4cute5tupleIJiiiiEEENS1_10collective13CollectiveMmaINS1_46MainloopSm100TmaUmmaWarpSpecializedBlockScaledILi5ELi2ELi1ENS5_IJNS4_1CILi1EEENSA_ILi4EEESB_EEEEENS5_IJNSA_ILi128EEENSA_ILi256EEESF_EEENS5_IJNS_12float_e2m1_tENS_13float_ue4m3_tEEEENS5_IJNS5_IJlSB_lEEENS4_6LayoutINS5_IJNS5_IJNS5_IJNSA_ILi32EEESC_EEEiEEENS5_IJNS5_IJNSA_ILi16EEESC_EEEiEEENS5_IJSB_iEEEEEENS5_IJSS_NS5_IJNS5_IJNSA_ILi0EEESB_EEENSA_ILi512EEEEEENS5_IJSV_iEEEEEEEEEEESK_S12_NS4_8TiledMMAINS4_8MMA_AtomIJNS4_17SM100_MMA_MXF4_SSISI_SI_fSJ_Li128ELi256ELi16ELNS4_4UMMA5MajorE0ELS17_0ELNS16_7ScaleInE0ELS18_0EEEEEENSM_INS5_IJSB_SB_SB_EEENS5_IJSV_SV_SV_EEEEENS5_IJNS4_10UnderscoreES1E_S1E_EEEEENS5_IJNS4_23SM90_TMA_LOAD_MULTICASTES1H_EEENS5_IJNS4_14ComposedLayoutINS4_7SwizzleILi2ELi4ELi3EEENS4_18smem_ptr_flag_bitsILi4EEENSM_INS5_IJNSA_ILi8EEESF_EEENS5_IJSF_SB_EEEEEEENSM_INS5_IJNS5_IJNS5_IJSO_SB_EEESR_EEESB_NS5_IJSB_NSA_ILi2EEEEEEEEENS5_IJNS5_IJNS5_IJSR_SX_EEESW_EEESV_NS5_IJSC_SX_EEEEEEEEEEEvNS4_8identityENS5_IJNS4_13SM90_TMA_LOADES25_EEENS5_IJS1S_NSM_INS5_IJNS5_IJNS5_IJSO_S1V_EEESR_EEESB_S1W_EEENS5_IJS1Z_SV_NS5_IJSC_NSA_ILi1024EEEEEEEEEEEEEEvS24_EENS_8epilogue10collective18CollectiveEpilogueINS2G_23Sm100TmaWarpSpecializedILi4ELi2ELi64ELb1ELb0EEEJSH_NS5_IJNSM_ISF_SB_EENSM_INSA_ILi64EEESB_EEEEENS_10bfloat16_tESL_S2P_SL_NS2G_6fusion15FusionCallbacksIS2K_NS2Q_17LinearCombinationIS2P_fS2P_fLNS_15FloatRoundStyleE2EEESH_S2O_JEEENS4_5SM1004TMEM4LOAD26SM100_TMEM_LOAD_32dp32b64xES25_NS1J_INS1K_ILi3ELi4ELi3EEENS1M_ILi16EEENSM_INS5_IJS1O_S2M_EEENS5_IJS2M_SB_EEEEEEENS4_39AutoVectorizingCopyWithAssumedAlignmentILi128EEENS4_14SM90_TMA_STOREES35_S37_S37_EEEvvEEEEvNT_6ParamsE --------------------------
	.section	.text._ZN7cutlass13device_kernelINS_4gemm6kernel13GemmUniversalIN4cute5tupleIJiiiiEEENS1_10collective13CollectiveMmaINS1_46MainloopSm100TmaUmmaWarpSpecializedBlockScaledILi5ELi2ELi1ENS5_IJNS4_1CILi1EEENSA_ILi4EEESB_EEEEENS5_IJNSA_ILi128EEENSA_ILi256EEESF_EEENS5_IJNS_12float_e2m1_tENS_13float_ue4m3_tEEEENS5_IJNS5_IJlSB_lEEENS4_6LayoutINS5_IJNS5_IJNS5_IJNSA_ILi32EEESC_EEEiEEENS5_IJNS5_IJNSA_ILi16EEESC_EEEiEEENS5_IJSB_iEEEEEENS5_IJSS_NS5_IJNS5_IJNSA_ILi0EEESB_EEENSA_ILi512EEEEEENS5_IJSV_iEEEEEEEEEEESK_S12_NS4_8TiledMMAINS4_8MMA_AtomIJNS4_17SM100_MMA_MXF4_SSISI_SI_fSJ_Li128ELi256ELi16ELNS4_4UMMA5MajorE0ELS17_0ELNS16_7ScaleInE0ELS18_0EEEEEENSM_INS5_IJSB_SB_SB_EEENS5_IJSV_SV_SV_EEEEENS5_IJNS4_10UnderscoreES1E_S1E_EEEEENS5_IJNS4_23SM90_TMA_LOAD_MULTICASTES1H_EEENS5_IJNS4_14ComposedLayoutINS4_7SwizzleILi2ELi4ELi3EEENS4_18smem_ptr_flag_bitsILi4EEENSM_INS5_IJNSA_ILi8EEESF_EEENS5_IJSF_SB_EEEEEEENSM_INS5_IJNS5_IJNS5_IJSO_SB_EEESR_EEESB_NS5_IJSB_NSA_ILi2EEEEEEEEENS5_IJNS5_IJNS5_IJSR_SX_EEESW_EEESV_NS5_IJSC_SX_EEEEEEEEEEEvNS4_8identityENS5_IJNS4_13SM90_TMA_LOADES25_EEENS5_IJS1S_NSM_INS5_IJNS5_IJNS5_IJSO_S1V_EEESR_EEESB_S1W_EEENS5_IJS1Z_SV_NS5_IJSC_NSA_ILi1024EEEEEEEEEEEEEEvS24_EENS_8epilogue10collective18CollectiveEpilogueINS2G_23Sm100TmaWarpSpecializedILi4ELi2ELi64ELb1ELb0EEEJSH_NS5_IJNSM_ISF_SB_EENSM_INSA_ILi64EEESB_EEEEENS_10bfloat16_tESL_S2P_SL_NS2G_6fusion15FusionCallbacksIS2K_NS2Q_17LinearCombinationIS2P_fS2P_fLNS_15FloatRoundStyleE2EEESH_S2O_JEEENS4_5SM1004TMEM4LOAD26SM100_TMEM_LOAD_32dp32b64xES25_NS1J_INS1K_ILi3ELi4ELi3EEENS1M_ILi16EEENSM_INS5_IJS1O_S2M_EEENS5_IJS2M_SB_EEEEEEENS4_39AutoVectorizingCopyWithAssumedAlignmentILi128EEENS4_14SM90_TMA_STOREES35_S37_S37_EEEvvEEEEvNT_6ParamsE,"ax",@progbits
	.align	128
.text._ZN7cutlass13device_kernelINS_4gemm6kernel13GemmUniversalIN4cute5tupleIJiiiiEEENS1_10collective13CollectiveMmaINS1_46MainloopSm100TmaUmmaWarpSpecializedBlockScaledILi5ELi2ELi1ENS5_IJNS4_1CILi1EEENSA_ILi4EEESB_EEEEENS5_IJNSA_ILi128EEENSA_ILi256EEESF_EEENS5_IJNS_12float_e2m1_tENS_13float_ue4m3_tEEEENS5_IJNS5_IJlSB_lEEENS4_6LayoutINS5_IJNS5_IJNS5_IJNSA_ILi32EEESC_EEEiEEENS5_IJNS5_IJNSA_ILi16EEESC_EEEiEEENS5_IJSB_iEEEEEENS5_IJSS_NS5_IJNS5_IJNSA_ILi0EEESB_EEENSA_ILi512EEEEEENS5_IJSV_iEEEEEEEEEEESK_S12_NS4_8TiledMMAINS4_8MMA_AtomIJNS4_17SM100_MMA_MXF4_SSISI_SI_fSJ_Li128ELi256ELi16ELNS4_4UMMA5MajorE0ELS17_0ELNS16_7ScaleInE0ELS18_0EEEEEENSM_INS5_IJSB_SB_SB_EEENS5_IJSV_SV_SV_EEEEENS5_IJNS4_10UnderscoreES1E_S1E_EEEEENS5_IJNS4_23SM90_TMA_LOAD_MULTICASTES1H_EEENS5_IJNS4_14ComposedLayoutINS4_7SwizzleILi2ELi4ELi3EEENS4_18smem_ptr_flag_bitsILi4EEENSM_INS5_IJNSA_ILi8EEESF_EEENS5_IJSF_SB_EEEEEEENSM_INS5_IJNS5_IJNS5_IJSO_SB_EEESR_EEESB_NS5_IJSB_NSA_ILi2EEEEEEEEENS5_IJNS5_IJNS5_IJSR_SX_EEESW_EEESV_NS5_IJSC_SX_EEEEEEEEEEEvNS4_8identityENS5_IJNS4_13SM90_TMA_LOADES25_EEENS5_IJS1S_NSM_INS5_IJNS5_IJNS5_IJSO_S1V_EEESR_EEESB_S1W_EEENS5_IJS1Z_SV_NS5_IJSC_NSA_ILi1024EEEEEEEEEEEEEEvS24_EENS_8epilogue10collective18CollectiveEpilogueINS2G_23Sm100TmaWarpSpecializedILi4ELi2ELi64ELb1ELb0EEEJSH_NS5_IJNSM_ISF_SB_EENSM_INSA_ILi64EEESB_EEEEENS_10bfloat16_tESL_S2P_SL_NS2G_6fusion15FusionCallbacksIS2K_NS2Q_17LinearCombinationIS2P_fS2P_fLNS_15FloatRoundStyleE2EEESH_S2O_JEEENS4_5SM1004TMEM4LOAD26SM100_TMEM_LOAD_32dp32b64xES25_NS1J_INS1K_ILi3ELi4ELi3EEENS1M_ILi16EEENSM_INS5_IJS1O_S2M_EEENS5_IJS2M_SB_EEEEEEENS4_39AutoVectorizingCopyWithAssumedAlignmentILi128EEENS4_14SM90_TMA_STOREES35_S37_S37_EEEvvEEEEvNT_6ParamsE:
        .type           _ZN7cutlass13device_kernelINS_4gemm6kernel13GemmUniversalIN4cute5tupleIJiiiiEEENS1_10collective13CollectiveMmaINS1_46MainloopSm100TmaUmmaWarpSpecializedBlockScaledILi5ELi2ELi1ENS5_IJNS4_1CILi1EEENSA_ILi4EEESB_EEEEENS5_IJNSA_ILi128EEENSA_ILi256EEESF_EEENS5_IJNS_12float_e2m1_tENS_13float_ue4m3_tEEEENS5_IJNS5_IJlSB_lEEENS4_6LayoutINS5_IJNS5_IJNS5_IJNSA_ILi32EEESC_EEEiEEENS5_IJNS5_IJNSA_ILi16EEESC_EEEiEEENS5_IJSB_iEEEEEENS5_IJSS_NS5_IJNS5_IJNSA_ILi0EEESB_EEENSA_ILi512EEEEEENS5_IJSV_iEEEEEEEEEEESK_S12_NS4_8TiledMMAINS4_8MMA_AtomIJNS4_17SM100_MMA_MXF4_SSISI_SI_fSJ_Li128ELi256ELi16ELNS4_4UMMA5MajorE0ELS17_0ELNS16_7ScaleInE0ELS18_0EEEEEENSM_INS5_IJSB_SB_SB_EEENS5_IJSV_SV_SV_EEEEENS5_IJNS4_10UnderscoreES1E_S1E_EEEEENS5_IJNS4_23SM90_TMA_LOAD_MULTICASTES1H_EEENS5_IJNS4_14ComposedLayoutINS4_7SwizzleILi2ELi4ELi3EEENS4_18smem_ptr_flag_bitsILi4EEENSM_INS5_IJNSA_ILi8EEESF_EEENS5_IJSF_SB_EEEEEEENSM_INS5_IJNS5_IJNS5_IJSO_SB_EEESR_EEESB_NS5_IJSB_NSA_ILi2EEEEEEEEENS5_IJNS5_IJNS5_IJSR_SX_EEESW_EEESV_NS5_IJSC_SX_EEEEEEEEEEEvNS4_8identityENS5_IJNS4_13SM90_TMA_LOADES25_EEENS5_IJS1S_NSM_INS5_IJNS5_IJNS5_IJSO_S1V_EEESR_EEESB_S1W_EEENS5_IJS1Z_SV_NS5_IJSC_NSA_ILi1024EEEEEEEEEEEEEEvS24_EENS_8epilogue10collective18CollectiveEpilogueINS2G_23Sm100TmaWarpSpecializedILi4ELi2ELi64ELb1ELb0EEEJSH_NS5_IJNSM_ISF_SB_EENSM_INSA_ILi64EEESB_EEEEENS_10bfloat16_tESL_S2P_SL_NS2G_6fusion15FusionCallbacksIS2K_NS2Q_17LinearCombinationIS2P_fS2P_fLNS_15FloatRoundStyleE2EEESH_S2O_JEEENS4_5SM1004TMEM4LOAD26SM100_TMEM_LOAD_32dp32b64xES25_NS1J_INS1K_ILi3ELi4ELi3EEENS1M_ILi16EEENSM_INS5_IJS1O_S2M_EEENS5_IJS2M_SB_EEEEEEENS4_39AutoVectorizingCopyWithAssumedAlignmentILi128EEENS4_14SM90_TMA_STOREES35_S37_S37_EEEvvEEEEvNT_6ParamsE,@function
        .size           _ZN7cutlass13device_kernelINS_4gemm6kernel13GemmUniversalIN4cute5tupleIJiiiiEEENS1_10collective13CollectiveMmaINS1_46MainloopSm100TmaUmmaWarpSpecializedBlockScaledILi5ELi2ELi1ENS5_IJNS4_1CILi1EEENSA_ILi4EEESB_EEEEENS5_IJNSA_ILi128EEENSA_ILi256EEESF_EEENS5_IJNS_12float_e2m1_tENS_13float_ue4m3_tEEEENS5_IJNS5_IJlSB_lEEENS4_6LayoutINS5_IJNS5_IJNS5_IJNSA_ILi32EEESC_EEEiEEENS5_IJNS5_IJNSA_ILi16EEESC_EEEiEEENS5_IJSB_iEEEEEENS5_IJSS_NS5_IJNS5_IJNSA_ILi0EEESB_EEENSA_ILi512EEEEEENS5_IJSV_iEEEEEEEEEEESK_S12_NS4_8TiledMMAINS4_8MMA_AtomIJNS4_17SM100_MMA_MXF4_SSISI_SI_fSJ_Li128ELi256ELi16ELNS4_4UMMA5MajorE0ELS17_0ELNS16_7ScaleInE0ELS18_0EEEEEENSM_INS5_IJSB_SB_SB_EEENS5_IJSV_SV_SV_EEEEENS5_IJNS4_10UnderscoreES1E_S1E_EEEEENS5_IJNS4_23SM90_TMA_LOAD_MULTICASTES1H_EEENS5_IJNS4_14ComposedLayoutINS4_7SwizzleILi2ELi4ELi3EEENS4_18smem_ptr_flag_bitsILi4EEENSM_INS5_IJNSA_ILi8EEESF_EEENS5_IJSF_SB_EEEEEEENSM_INS5_IJNS5_IJNS5_IJSO_SB_EEESR_EEESB_NS5_IJSB_NSA_ILi2EEEEEEEEENS5_IJNS5_IJNS5_IJSR_SX_EEESW_EEESV_NS5_IJSC_SX_EEEEEEEEEEEvNS4_8identityENS5_IJNS4_13SM90_TMA_LOADES25_EEENS5_IJS1S_NSM_INS5_IJNS5_IJNS5_IJSO_S1V_EEESR_EEESB_S1W_EEENS5_IJS1Z_SV_NS5_IJSC_NSA_ILi1024EEEEEEEEEEEEEEvS24_EENS_8epilogue10collective18CollectiveEpilogueINS2G_23Sm100TmaWarpSpecializedILi4ELi2ELi64ELb1ELb0EEEJSH_NS5_IJNSM_ISF_SB_EENSM_INSA_ILi64EEESB_EEEEENS_10bfloat16_tESL_S2P_SL_NS2G_6fusion15FusionCallbacksIS2K_NS2Q_17LinearCombinationIS2P_fS2P_fLNS_15FloatRoundStyleE2EEESH_S2O_JEEENS4_5SM1004TMEM4LOAD26SM100_TMEM_LOAD_32dp32b64xES25_NS1J_INS1K_ILi3ELi4ELi3EEENS1M_ILi16EEENSM_INS5_IJS1O_S2M_EEENS5_IJS2M_SB_EEEEEEENS4_39AutoVectorizingCopyWithAssumedAlignmentILi128EEENS4_14SM90_TMA_STOREES35_S37_S37_EEEvvEEEEvNT_6ParamsE,(.L_x_186 - _ZN7cutlass13device_kernelINS_4gemm6kernel13GemmUniversalIN4cute5tupleIJiiiiEEENS1_10collective13CollectiveMmaINS1_46MainloopSm100TmaUmmaWarpSpecializedBlockScaledILi5ELi2ELi1ENS5_IJNS4_1CILi1EEENSA_ILi4EEESB_EEEEENS5_IJNSA_ILi128EEENSA_ILi256EEESF_EEENS5_IJNS_12float_e2m1_tENS_13float_ue4m3_tEEEENS5_IJNS5_IJlSB_lEEENS4_6LayoutINS5_IJNS5_IJNS5_IJNSA_ILi32EEESC_EEEiEEENS5_IJNS5_IJNSA_ILi16EEESC_EEEiEEENS5_IJSB_iEEEEEENS5_IJSS_NS5_IJNS5_IJNSA_ILi0EEESB_EEENSA_ILi512EEEEEENS5_IJSV_iEEEEEEEEEEESK_S12_NS4_8TiledMMAINS4_8MMA_AtomIJNS4_17SM100_MMA_MXF4_SSISI_SI_fSJ_Li128ELi256ELi16ELNS4_4UMMA5MajorE0ELS17_0ELNS16_7ScaleInE0ELS18_0EEEEEENSM_INS5_IJSB_SB_SB_EEENS5_IJSV_SV_SV_EEEEENS5_IJNS4_10UnderscoreES1E_S1E_EEEEENS5_IJNS4_23SM90_TMA_LOAD_MULTICASTES1H_EEENS5_IJNS4_14ComposedLayoutINS4_7SwizzleILi2ELi4ELi3EEENS4_18smem_ptr_flag_bitsILi4EEENSM_INS5_IJNSA_ILi8EEESF_EEENS5_IJSF_SB_EEEEEEENSM_INS5_IJNS5_IJNS5_IJSO_SB_EEESR_EEESB_NS5_IJSB_NSA_ILi2EEEEEEEEENS5_IJNS5_IJNS5_IJSR_SX_EEESW_EEESV_NS5_IJSC_SX_EEEEEEEEEEEvNS4_8identityENS5_IJNS4_13SM90_TMA_LOADES25_EEENS5_IJS1S_NSM_INS5_IJNS5_IJNS5_IJSO_S1V_EEESR_EEESB_S1W_EEENS5_IJS1Z_SV_NS5_IJSC_NSA_ILi1024EEEEEEEEEEEEEEvS24_EENS_8epilogue10collective18CollectiveEpilogueINS2G_23Sm100TmaWarpSpecializedILi4ELi2ELi64ELb1ELb0EEEJSH_NS5_IJNSM_ISF_SB_EENSM_INSA_ILi64EEESB_EEEEENS_10bfloat16_tESL_S2P_SL_NS2G_6fusion15FusionCallbacksIS2K_NS2Q_17LinearCombinationIS2P_fS2P_fLNS_15FloatRoundStyleE2EEESH_S2O_JEEENS4_5SM1004TMEM4LOAD26SM100_TMEM_LOAD_32dp32b64xES25_NS1J_INS1K_ILi3ELi4ELi3EEENS1M_ILi16EEENSM_INS5_IJS1O_S2M_EEENS5_IJS2M_SB_EEEEEEENS4_39AutoVectorizingCopyWithAssumedAlignmentILi128EEENS4_14SM90_TMA_STOREES35_S37_S37_EEEvvEEEEvNT_6ParamsE)
        .other          _ZN7cutlass13device_kernelINS_4gemm6kernel13GemmUniversalIN4cute5tupleIJiiiiEEENS1_10collective13CollectiveMmaINS1_46MainloopSm100TmaUmmaWarpSpecializedBlockScaledILi5ELi2ELi1ENS5_IJNS4_1CILi1EEENSA_ILi4EEESB_EEEEENS5_IJNSA_ILi128EEENSA_ILi256EEESF_EEENS5_IJNS_12float_e2m1_tENS_13float_ue4m3_tEEEENS5_IJNS5_IJlSB_lEEENS4_6LayoutINS5_IJNS5_IJNS5_IJNSA_ILi32EEESC_EEEiEEENS5_IJNS5_IJNSA_ILi16EEESC_EEEiEEENS5_IJSB_iEEEEEENS5_IJSS_NS5_IJNS5_IJNSA_ILi0EEESB_EEENSA_ILi512EEEEEENS5_IJSV_iEEEEEEEEEEESK_S12_NS4_8TiledMMAINS4_8MMA_AtomIJNS4_17SM100_MMA_MXF4_SSISI_SI_fSJ_Li128ELi256ELi16ELNS4_4UMMA5MajorE0ELS17_0ELNS16_7ScaleInE0ELS18_0EEEEEENSM_INS5_IJSB_SB_SB_EEENS5_IJSV_SV_SV_EEEEENS5_IJNS4_10UnderscoreES1E_S1E_EEEEENS5_IJNS4_23SM90_TMA_LOAD_MULTICASTES1H_EEENS5_IJNS4_14ComposedLayoutINS4_7SwizzleILi2ELi4ELi3EEENS4_18smem_ptr_flag_bitsILi4EEENSM_INS5_IJNSA_ILi8EEESF_EEENS5_IJSF_SB_EEEEEEENSM_INS5_IJNS5_IJNS5_IJSO_SB_EEESR_EEESB_NS5_IJSB_NSA_ILi2EEEEEEEEENS5_IJNS5_IJNS5_IJSR_SX_EEESW_EEESV_NS5_IJSC_SX_EEEEEEEEEEEvNS4_8identityENS5_IJNS4_13SM90_TMA_LOADES25_EEENS5_IJS1S_NSM_INS5_IJNS5_IJNS5_IJSO_S1V_EEESR_EEESB_S1W_EEENS5_IJS1Z_SV_NS5_IJSC_NSA_ILi1024EEEEEEEEEEEEEEvS24_EENS_8epilogue10collective18CollectiveEpilogueINS2G_23Sm100TmaWarpSpecializedILi4ELi2ELi64ELb1ELb0EEEJSH_NS5_IJNSM_ISF_SB_EENSM_INSA_ILi64EEESB_EEEEENS_10bfloat16_tESL_S2P_SL_NS2G_6fusion15FusionCallbacksIS2K_NS2Q_17LinearCombinationIS2P_fS2P_fLNS_15FloatRoundStyleE2EEESH_S2O_JEEENS4_5SM1004TMEM4LOAD26SM100_TMEM_LOAD_32dp32b64xES25_NS1J_INS1K_ILi3ELi4ELi3EEENS1M_ILi16EEENSM_INS5_IJS1O_S2M_EEENS5_IJS2M_SB_EEEEEEENS4_39AutoVectorizingCopyWithAssumedAlignmentILi128EEENS4_14SM90_TMA_STOREES35_S37_S37_EEEvvEEEEvNT_6ParamsE,@"STO_CUDA_ENTRY STV_DEFAULT"
_ZN7cutlass13device_kernelINS_4gemm6kernel13GemmUniversalIN4cute5tupleIJiiiiEEENS1_10collective13CollectiveMmaINS1_46MainloopSm100TmaUmmaWarpSpecializedBlockScaledILi5ELi2ELi1ENS5_IJNS4_1CILi1EEENSA_ILi4EEESB_EEEEENS5_IJNSA_ILi128EEENSA_ILi256EEESF_EEENS5_IJNS_12float_e2m1_tENS_13float_ue4m3_tEEEENS5_IJNS5_IJlSB_lEEENS4_6LayoutINS5_IJNS5_IJNS5_IJNSA_ILi32EEESC_EEEiEEENS5_IJNS5_IJNSA_ILi16EEESC_EEEiEEENS5_IJSB_iEEEEEENS5_IJSS_NS5_IJNS5_IJNSA_ILi0EEESB_EEENSA_ILi512EEEEEENS5_IJSV_iEEEEEEEEEEESK_S12_NS4_8TiledMMAINS4_8MMA_AtomIJNS4_17SM100_MMA_MXF4_SSISI_SI_fSJ_Li128ELi256ELi16ELNS4_4UMMA5MajorE0ELS17_0ELNS16_7ScaleInE0ELS18_0EEEEEENSM_INS5_IJSB_SB_SB_EEENS5_IJSV_SV_SV_EEEEENS5_IJNS4_10UnderscoreES1E_S1E_EEEEENS5_IJNS4_23SM90_TMA_LOAD_MULTICASTES1H_EEENS5_IJNS4_14ComposedLayoutINS4_7SwizzleILi2ELi4ELi3EEENS4_18smem_ptr_flag_bitsILi4EEENSM_INS5_IJNSA_ILi8EEESF_EEENS5_IJSF_SB_EEEEEEENSM_INS5_IJNS5_IJNS5_IJSO_SB_EEESR_EEESB_NS5_IJSB_NSA_ILi2EEEEEEEEENS5_IJNS5_IJNS5_IJSR_SX_EEESW_EEESV_NS5_IJSC_SX_EEEEEEEEEEEvNS4_8identityENS5_IJNS4_13SM90_TMA_LOADES25_EEENS5_IJS1S_NSM_INS5_IJNS5_IJNS5_IJSO_S1V_EEESR_EEESB_S1W_EEENS5_IJS1Z_SV_NS5_IJSC_NSA_ILi1024EEEEEEEEEEEEEEvS24_EENS_8epilogue10collective18CollectiveEpilogueINS2G_23Sm100TmaWarpSpecializedILi4ELi2ELi64ELb1ELb0EEEJSH_NS5_IJNSM_ISF_SB_EENSM_INSA_ILi64EEESB_EEEEENS_10bfloat16_tESL_S2P_SL_NS2G_6fusion15FusionCallbacksIS2K_NS2Q_17LinearCombinationIS2P_fS2P_fLNS_15FloatRoundStyleE2EEESH_S2O_JEEENS4_5SM1004TMEM4LOAD26SM100_TMEM_LOAD_32dp32b64xES25_NS1J_INS1K_ILi3ELi4ELi3EEENS1M_ILi16EEENSM_INS5_IJS1O_S2M_EEENS5_IJS2M_SB_EEEEEEENS4_39AutoVectorizingCopyWithAssumedAlignmentILi128EEENS4_14SM90_TMA_STOREES35_S37_S37_EEEvvEEEEvNT_6ParamsE:
[----:B------:R-:W1:Y:S01]  /*0000*/  LDC R1, c[0x0][0x37c] ;  /* 0x0000df00ff017b82 */ /* 0x000e620000000800 */
[----:B------:R-:W2:Y:S01]  /*0010*/  S2R R165, SR_TID.X ;  /* 0x0000000000a57919 */ /* 0x000ea20000002100 */
[----:B------:R-:W3:Y:S01]  /*0020*/  LDCU.64 UR4, c[0x0][0xc90] ;  /* 0x00019200ff0477ac */ /* 0x000ee20008000a00 */
[----:B------:R-:W-:Y:S02]  /*0030*/  PRMT R151, RZ, 0x7610, R151 ;  /* 0x00007610ff977816 */ /* 0x000fe40000000097 */
[----:B------:R-:W-:Y:S01]  /*0040*/  ELECT P6, URZ, PT ;  /* 0x0000000000ff782f */ /* 0x000fe200038c0000 */
[----:B------:R-:W4:Y:S01]  /*0050*/  LDCU.64 UR42, c[0x0][0x358] ;  /* 0x00006b00ff2a77ac */ /* 0x000f220008000a00 */
[----:B---3--:R-:W-:-:S04]  /*0060*/  UISETP.NE.U32.AND UP0, UPT, UR4, URZ, UPT ;  /* 0x000000ff0400728c */ /* 0x008fc8000bf05070 */
[----:B------:R-:W-:Y:S01]  /*0070*/  UISETP.NE.AND.EX UP0, UPT, UR5, URZ, UPT, UP0 ;  /* 0x000000ff0500728c */ /* 0x000fe2000bf05300 */
[----:B--2---:R-:W-:-:S05]  /*0080*/  SHF.R.U32.HI R158, RZ, 0x5, R165 ;  /* 0x00000005ff9e7819 */ /* 0x004fca00000116a5 */
[----:B------:R-:W2:Y:S02]  /*0090*/  SHFL.IDX PT, R0, R158, RZ, 0x1f ;  /* 0x00001fff9e007589 */ /* 0x000ea400000e0000 */
[----:B--2---:R-:W-:Y:S01]  /*00a0*/  R2UR UR8, R0 ;  /* 0x00000000000872ca */ /* 0x004fe200000e0000 */
[----:B-1--4-:R-:W-:-:S14]  /*00b0*/  BRA.U UP0, `(.L_x_0) ;  /* 0x00000001002c7547 */ /* 0x012fdc000b800000 */
[----:B------:R-:W1:Y:S02]  /*00c0*/  LDCU.64 UR6, c[0x0][0xc88] ;  /* 0x00019100ff0677ac */ /* 0x000e640008000a00 */
[----:B-1----:R-:W-:-:S04]  /*00d0*/  UISETP.NE.U32.AND UP0, UPT, UR6, URZ, UPT ;  /* 0x000000ff0600728c */ /* 0x002fc8000bf05070 */
[----:B------:R-:W-:-:S09]  /*00e0*/  UISETP.NE.AND.EX UP0, UPT, UR7, URZ, UPT, UP0 ;  /* 0x000000ff0700728c */ /* 0x000fd2000bf05300 */
[----:B------:R-:W-:Y:S05]  /*00f0*/  BRA.U !UP0, `(.L_x_1) ;  /* 0x0000000108107547 */ /* 0x000fea000b800000 */
[----:B------:R-:W1:Y:S02]  /*0100*/  LDC.64 R2, c[0x0][0xc88] ;  /* 0x00032200ff027b82 */ /* 0x000e640000000a00 */
[----:B-1----:R1:W5:Y:S01]  /*0110*/  LDG.E R83, desc[UR42][R2.64] ;  /* 0x0000002a02537981 */ /* 0x002362000c1e1900 */
[----:B------:R-:W-:Y:S01]  /*0120*/  HFMA2 R151, -RZ, RZ, 0, 5.9604644775390625e-08 ;  /* 0x00000001ff977431 */ /* 0x000fe200000001ff */
[----:B------:R-:W-:Y:S05]  /*0130*/  BRA `(.L_x_0) ;  /* 0x00000000000c7947 */ /* 0x000fea0003800000 */
.L_x_1:
[----:B------:R-:W1:Y:S01]  /*0140*/  LDCU UR6, c[0x0][0xc80] ;  /* 0x00019000ff0677ac */ /* 0x000e620008000800 */
[----:B------:R-:W-:Y:S01]  /*0150*/  HFMA2 R151, -RZ, RZ, 0, 5.9604644775390625e-08 ;  /* 0x00000001ff977431 */ /* 0x000fe200000001ff */
[----:B-1----:R-:W-:-:S07]  /*0160*/  MOV R83, UR6 ;  /* 0x0000000600537c02 */ /* 0x002fce0008000f00 */
.L_x_0:
[----:B------:R-:W2:Y:S02]  /*0170*/  LDCU.64 UR6, c[0x0][0xcb0] ;  /* 0x00019600ff0677ac */ /* 0x000ea40008000a00 */
[----:B--2---:R-:W-:-:S04]  /*0180*/  UISETP.NE.U32.AND UP0, UPT, UR6, URZ, UPT ;  /* 0x000000ff0600728c */ /* 0x004fc8000bf05070 */
[----:B------:R-:W-:-:S09]  /*0190*/  UISETP.NE.AND.EX UP0, UPT, UR7, URZ, UPT, UP0 ;  /* 0x000000ff0700728c */ /* 0x000fd2000bf05300 */
[----:B------:R-:W-:Y:S05]  /*01a0*/  BRA.U UP0, `(.L_x_2) ;  /* 0x0000000100247547 */ /* 0x000fea000b800000 */
[----:B------:R-:W2:Y:S02]  /*01b0*/  LDCU.64 UR6, c[0x0][0xca8] ;  /* 0x00019500ff0677ac */ /* 0x000ea40008000a00 */
[----:B--2---:R-:W-:-:S04]  /*01c0*/  UISETP.NE.U32.AND UP0, UPT, UR6, URZ, UPT ;  /* 0x000000ff0600728c */ /* 0x004fc8000bf05070 */
[----:B------:R-:W-:-:S09]  /*01d0*/  UISETP.NE.AND.EX UP0, UPT, UR7, URZ, UPT, UP0 ;  /* 0x000000ff0700728c */ /* 0x000fd2000bf05300 */
[----:B------:R-:W-:Y:S05]  /*01e0*/  BRA.U !UP0, `(.L_x_3) ;  /* 0x00000001080c7547 */ /* 0x000fea000b800000 */
[----:B------:R-:W2:Y:S02]  /*01f0*/  LDC.64 R76, c[0x0][0xca8] ;  /* 0x00032a00ff4c7b82 */ /* 0x000ea40000000a00 */
[----:B--2---:R2:W5:Y:S01]  /*0200*/  LDG.E R76, desc[UR42][R76.64] ;  /* 0x0000002a4c4c7981 */ /* 0x004562000c1e1900 */
[----:B------:R-:W-:Y:S05]  /*0210*/  BRA `(.L_x_2) ;  /* 0x0000000000087947 */ /* 0x000fea0003800000 */
.L_x_3:
[----:B------:R-:W2:Y:S02]  /*0220*/  LDCU UR6, c[0x0][0xca0] ;  /* 0x00019400ff0677ac */ /* 0x000ea40008000800 */
[----:B--2---:R-:W-:Y:S02]  /*0230*/  MOV R76, UR6 ;  /* 0x00000006004c7c02 */ /* 0x004fe40008000f00 */
.L_x_2:
[----:B------:R-:W-:Y:S01]  /*0240*/  IMAD.U32 R0, RZ, RZ, UR8 ;  /* 0x00000008ff007e24 */ /* 0x000fe2000f8e00ff */
[----:B------:R-:W-:Y:S04]  /*0250*/  BSSY.RECONVERGENT B0, `(.L_x_4) ;  /* 0x0000012000007945 */ /* 0x000fe80003800200 */
[C---:B------:R-:W-:Y:S02]  /*0260*/  ISETP.NE.OR P1, PT, R0.reuse, 0x1, !P6 ;  /* 0x000000010000780c */ /* 0x040fe40007725670 */
[----:B------:R-:W-:-:S11]  /*0270*/  ISETP.NE.OR P0, PT, R0, 0x3, !P6 ;  /* 0x000000030000780c */ /* 0x000fd60007705670 */
[----:B------:R-:W-:Y:S05]  /*0280*/  @P1 BRA `(.L_x_5) ;  /* 0x0000000000381947 */ /* 0x000fea0003800000 */
[----:B------:R-:W3:Y:S02]  /*0290*/  LDCU.64 UR6, c[0x0][0x348] ;  /* 0x00006900ff0677ac */ /* 0x000ee40008000a00 */
[----:B---3--:R-:W-:Y:S02]  /*02a0*/  UIADD3 UR14, UP3, UPT, UR6, 0x80, URZ ;  /* 0x00000080060e7890 */ /* 0x008fe4000ff7e0ff */
[----:B------:R-:W-:Y:S02]  /*02b0*/  UIADD3 UR12, UP2, UPT, UR6, 0x180, URZ ;  /* 0x00000180060c7890 */ /* 0x000fe4000ff5e0ff */
[----:B------:R-:W-:Y:S02]  /*02c0*/  UIADD3 UR10, UP1, UPT, UR6, 0x280, URZ ;  /* 0x00000280060a7890 */ /* 0x000fe4000ff3e0ff */
[----:B------:R-:W-:Y:S02]  /*02d0*/  UIADD3 UR6, UP0, UPT, UR6, 0x380, URZ ;  /* 0x0000038006067890 */ /* 0x000fe4000ff1e0ff */
[----:B------:R-:W-:-:S02]  /*02e0*/  UIADD3.X UR15, UPT, UPT, URZ, UR7, URZ, UP3, !UPT ;  /* 0x00000007ff0f7290 */ /* 0x000fc40009ffe4ff */
[----:B------:R-:W-:Y:S02]  /*02f0*/  UIADD3.X UR13, UPT, UPT, URZ, UR7, URZ, UP2, !UPT ;  /* 0x00000007ff0d7290 */ /* 0x000fe400097fe4ff */
[----:B------:R-:W-:Y:S02]  /*0300*/  UIADD3.X UR11, UPT, UPT, URZ, UR7, URZ, UP1, !UPT ;  /* 0x00000007ff0b7290 */ /* 0x000fe40008ffe4ff */
[----:B------:R-:W-:-:S03]  /*0310*/  UIADD3.X UR7, UPT, UPT, URZ, UR7, URZ, UP0, !UPT ;  /* 0x00000007ff077290 */ /* 0x000fc600087fe4ff */
[----:B------:R3:W-:Y:S02]  /*0320*/  UTMACCTL.PF [UR14] ;  /* 0x000000000e0079b9 */ /* 0x0007e40008040000 */
[----:B------:R3:W-:Y:S02]  /*0330*/  UTMACCTL.PF [UR12] ;  /* 0x000000000c0079b9 */ /* 0x0007e40008040000 */
[----:B------:R3:W-:Y:S02]  /*0340*/  UTMACCTL.PF [UR10] ;  /* 0x000000000a0079b9 */ /* 0x0007e40008040000 */
[----:B------:R3:W-:Y:S02]  /*0350*/  UTMACCTL.PF [UR6] ;  /* 0x00000000060079b9 */ /* 0x0007e40008040000 */
[----:B---3--:R-:W-:Y:S01]  /*0360*/  NOP ;  /* 0x0000000000007918 */ /* 0x008fe20000000000 */
.L_x_5:
[----:B------:R-:W-:Y:S05]  /*0370*/  BSYNC.RECONVERGENT B0 ;  /* 0x0000000000007941 */ /* 0x000fea0003800200 */
.L_x_4:
[----:B------:R-:W-:Y:S04]  /*0380*/  BSSY.RECONVERGENT B0, `(.L_x_6) ;  /* 0x000000a000007945 */ /* 0x000fe80003800200 */
[----:B------:R-:W-:Y:S05]  /*0390*/  @P0 BRA `(.L_x_7) ;  /* 0x0000000000200947 */ /* 0x000fea0003800000 */
[----:B------:R-:W3:Y:S02]  /*03a0*/  LDCU.64 UR6, c[0x0][0x348] ;  /* 0x00006900ff0677ac */ /* 0x000ee40008000a00 */
[----:B---3--:R-:W-:Y:S02]  /*03b0*/  UIADD3 UR10, UP1, UPT, UR6, 0x980, URZ ;  /* 0x00000980060a7890 */ /* 0x008fe4000ff3e0ff */
[----:B------:R-:W-:Y:S02]  /*03c0*/  UIADD3 UR6, UP0, UPT, UR6, 0xa80, URZ ;  /* 0x00000a8006067890 */ /* 0x000fe4000ff1e0ff */
[----:B------:R-:W-:Y:S02]  /*03d0*/  UIADD3.X UR11, UPT, UPT, URZ, UR7, URZ, UP1, !UPT ;  /* 0x00000007ff0b7290 */ /* 0x000fe40008ffe4ff */
[----:B------:R-:W-:-:S07]  /*03e0*/  UIADD3.X UR7, UPT, UPT, URZ, UR7, URZ, UP0, !UPT ;  /* 0x00000007ff077290 */ /* 0x000fce00087fe4ff */
[----:B------:R3:W-:Y:S02]  /*03f0*/  UTMACCTL.PF [UR10] ;  /* 0x000000000a0079b9 */ /* 0x0007e40008040000 */
[----:B------:R3:W-:Y:S02]  /*0400*/  UTMACCTL.PF [UR6] ;  /* 0x00000000060079b9 */ /* 0x0007e40008040000 */
[----:B---3--:R-:W-:Y:S01]  /*0410*/  NOP ;  /* 0x0000000000007918 */ /* 0x008fe20000000000 */
.L_x_7:
[----:B------:R-:W-:Y:S05]  /*0420*/  BSYNC.RECONVERGENT B0 ;  /* 0x0000000000007941 */ /* 0x000fea0003800200 */
.L_x_6:
[----:B------:R-:W3:Y:S01]  /*0430*/  LDCU.64 UR6, c[0x0][0xc88] ;  /* 0x00019100ff0677ac */ /* 0x000ee20008000a00 */
[----:B------:R-:W-:Y:S02]  /*0440*/  UISETP.EQ.U32.AND UP1, UPT, UR4, URZ, UPT ;  /* 0x000000ff0400728c */ /* 0x000fe4000bf22070 */
[----:B------:R-:W-:Y:S02]  /*0450*/  UPLOP3.LUT UP4, UPT, UPT, UPT, UPT, 0x80, 0x8 ;  /* 0x000000000008789c */ /* 0x000fe40003f8f070 */
[----:B---3--:R-:W-:-:S04]  /*0460*/  UISETP.NE.U32.AND UP0, UPT, UR6, URZ, UPT ;  /* 0x000000ff0600728c */ /* 0x008fc8000bf05070 */
[----:B------:R-:W-:-:S04]  /*0470*/  UISETP.NE.AND.EX UP0, UPT, UR7, URZ, UPT, UP0 ;  /* 0x000000ff0700728c */ /* 0x000fc8000bf05300 */
[----:B------:R-:W-:-:S04]  /*0480*/  UISETP.EQ.OR.EX UP2, UPT, UR5, URZ, !UP0, UP1 ;  /* 0x000000ff0500728c */ /* 0x000fc8000c742710 */
[----:B------:R-:W-:-:S05]  /*0490*/  UP2UR UR48, UPR, URZ, 0x4 ;  /* 0x00000004ff307883 */ /* 0x000fca0008000000 */
[----:B------:R-:W-:Y:S07]  /*04a0*/  BRA.U !UP2, `(.L_x_8) ;  /* 0x000000010a207547 */ /* 0x000fee000b800000 */
[----:B------:R-:W-:Y:S01]  /*04b0*/  UISETP.NE.U32.AND UP1, UPT, UR4, URZ, UPT ;  /* 0x000000ff0400728c */ /* 0x000fe2000bf25070 */
[----:B-----5:R-:W-:Y:S01]  /*04c0*/  FSETP.NEU.AND P0, PT, R83, RZ, PT ;  /* 0x000000ff5300720b */ /* 0x020fe20003f0d000 */
[----:B------:R-:W-:Y:S02]  /*04d0*/  USEL UR4, URZ, 0xffffffff, UP0 ;  /* 0xffffffffff047887 */ /* 0x000fe40008000000 */
[----:B------:R-:W-:-:S10]  /*04e0*/  UISETP.NE.AND.EX UP1, UPT, UR5, URZ, UPT, UP1 ;  /* 0x000000ff0500728c */ /* 0x000fd4000bf25310 */
[----:B------:R-:W-:Y:S01]  /*04f0*/  VOTEU.ANY UP0, P0 ;  /* 0x0000000000ff7886 */ /* 0x000fe20000000100 */
[----:B------:R-:W-:-:S04]  /*0500*/  @!UP1 USEL UR4, URZ, 0xffffffff, UP0 ;  /* 0xffffffffff049887 */ /* 0x000fc80008000000 */
[----:B------:R-:W-:-:S04]  /*0510*/  ULOP3.LUT UR4, UR4, 0x1, URZ, 0xc0, !UPT ;  /* 0x0000000104047892 */ /* 0x000fc8000f8ec0ff */
[----:B------:R-:W-:-:S11]  /*0520*/  UISETP.NE.U32.AND UP4, UPT, UR4, 0x1, UPT ;  /* 0x000000010400788c */ /* 0x000fd6000bf85070 */
.L_x_8:
[----:B-1----:R-:W1:Y:S01]  /*0530*/  SHFL.IDX PT, R2, R158, RZ, 0x1f ;  /* 0x00001fff9e027589 */ /* 0x002e6200000e0000 */
[----:B------:R-:W-:-:S04]  /*0540*/  UISETP.NE.AND UP0, UPT, UR8, 0x2, UPT ;  /* 0x000000020800788c */ /* 0x000fc8000bf05270 */
[----:B------:R-:W-:Y:S01]  /*0550*/  USEL UR22, URZ, 0x1, UP0 ;  /* 0x00000001ff167887 */ /* 0x000fe20008000000 */
[----:B-1----:R-:W-:-:S13]  /*0560*/  ISETP.NE.AND P0, PT, R2, RZ, PT ;  /* 0x000000ff0200720c */ /* 0x002fda0003f05270 */
[----:B------:R-:W-:Y:S05]  /*0570*/  @P0 BRA `(.L_x_9) ;  /* 0x0000000000600947 */ /* 0x000fea0003800000 */
[----:B------:R-:W1:Y:S01]  /*0580*/  S2UR UR6, SR_CgaCtaId ;  /* 0x00000000000679c3 */ /* 0x000e620000008800 */
[----:B------:R-:W-:Y:S01]  /*0590*/  UMOV UR7, 0x400 ;  /* 0x0000040000077882 */ /* 0x000fe20000000000 */
[----:B------:R-:W-:Y:S01]  /*05a0*/  UMOV UR5, 0x1 ;  /* 0x0000000100057882 */ /* 0x000fe20000000000 */
[----:B------:R-:W-:Y:S01]  /*05b0*/  UMOV UR4, 0x4 ;  /* 0x0000000400047882 */ /* 0x000fe20000000000 */
[----:B------:R-:W-:-:S04]  /*05c0*/  UIADD3 UR10, UPT, UPT, -UR5, 0x100000, URZ ;  /* 0x00100000050a7890 */ /* 0x000fc8000fffe1ff */
[----:B------:R-:W-:Y:S02]  /*05d0*/  USHF.L.U32 UR11, UR10, 0xb, URZ ;  /* 0x0000000b0a0b7899 */ /* 0x000fe400080006ff */
[----:B------:R-:W-:Y:S02]  /*05e0*/  USHF.L.U32 UR10, UR10, 0x1, URZ ;  /* 0x000000010a0a7899 */ /* 0x000fe400080006ff */
[----:B------:R-:W-:-:S04]  /*05f0*/  UIADD3 UR4, UPT, UPT, -UR4, 0x100000, URZ ;  /* 0x0010000004047890 */ /* 0x000fc8000fffe1ff */
[----:B------:R-:W-:Y:S02]  /*0600*/  USHF.L.U32 UR5, UR4, 0xb, URZ ;  /* 0x0000000b04057899 */ /* 0x000fe400080006ff */
[----:B------:R-:W-:Y:S01]  /*0610*/  USHF.L.U32 UR4, UR4, 0x1, URZ ;  /* 0x0000000104047899 */ /* 0x000fe200080006ff */
[----:B------:R-:W-:Y:S01]  /*0620*/  ELECT P0, URZ, PT ;  /* 0x0000000000ff782f */ /* 0x000fe20003800000 */
[----:B-1----:R-:W-:Y:S01]  /*0630*/  ULEA UR6, UR6, UR7, 0x18 ;  /* 0x0000000706067291 */ /* 0x002fe2000f8ec0ff */
[----:B------:R-:W1:Y:S11]  /*0640*/  FENCE.VIEW.ASYNC.S ;  /* 0x00000000000073c6 */ /* 0x000e760000000000 */
[----:B-1----:R1:W3:Y:S01]  /*0650*/  SYNCS.EXCH.64 URZ, [UR6], UR10 ;  /* 0x0000000a06ff75b2 */ /* 0x0022e20008000100 */
[----:B------:R1:W4:Y:S01]  /*0660*/  SYNCS.EXCH.64 URZ, [UR6+0x28], UR4 ;  /* 0x0000280406ff75b2 */ /* 0x0003220008000100 */
[----:B------:R1:W1:Y:S01]  /*0670*/  SYNCS.EXCH.64 URZ, [UR6+0x8], UR10 ;  /* 0x0000080a06ff75b2 */ /* 0x0002620008000100 */
[----:B------:R1:W1:Y:S01]  /*0680*/  SYNCS.EXCH.64 URZ, [UR6+0x30], UR4 ;  /* 0x0000300406ff75b2 */ /* 0x0002620008000100 */
[----:B------:R1:W1:Y:S01]  /*0690*/  SYNCS.EXCH.64 URZ, [UR6+0x10], UR10 ;  /* 0x0000100a06ff75b2 */ /* 0x0002620008000100 */
[----:B------:R1:W1:Y:S01]  /*06a0*/  SYNCS.EXCH.64 URZ, [UR6+0x38], UR4 ;  /* 0x0000380406ff75b2 */ /* 0x0002620008000100 */
[----:B------:R1:W1:Y:S01]  /*06b0*/  SYNCS.EXCH.64 URZ, [UR6+0x18], UR10 ;  /* 0x0000180a06ff75b2 */ /* 0x0002620008000100 */
[----:B------:R1:W1:Y:S01]  /*06c0*/  SYNCS.EXCH.64 URZ, [UR6+0x40], UR4 ;  /* 0x0000400406ff75b2 */ /* 0x0002620008000100 */
[----:B------:R1:W1:Y:S01]  /*06d0*/  SYNCS.EXCH.64 URZ, [UR6+0x20], UR10 ;  /* 0x0000200a06ff75b2 */ /* 0x0002620008000100 */
[----:B------:R1:W1:Y:S01]  /*06e0*/  SYNCS.EXCH.64 URZ, [UR6+0x48], UR4 ;  /* 0x0000480406ff75b2 */ /* 0x0002620008000100 */
[----:B------:R-:W-:Y:S01]  /*06f0*/  NOP ;  /* 0x0000000000007918 */ /* 0x000fe20000000000 */
.L_x_9:
[----:B------:R-:W2:Y:S01]  /*0700*/  SHFL.IDX PT, R2, R158, RZ, 0x1f ;  /* 0x00001fff9e027589 */ /* 0x000ea200000e0000 */
[----:B------:R-:W-:Y:S01]  /*0710*/  NOP ;  /* 0x0000000000007918 */ /* 0x000fe20000000000 */
[----:B--2---:R-:W-:-:S13]  /*0720*/  ISETP.NE.AND P0, PT, R2, 0x1, PT ;  /* 0x000000010200780c */ /* 0x004fda0003f05270 */
[----:B------:R-:W-:Y:S05]  /*0730*/  @P0 BRA `(.L_x_10) ;  /* 0x0000000000580947 */ /* 0x000fea0003800000 */
[----:B-1----:R-:W1:Y:S01]  /*0740*/  S2UR UR6, SR_CgaCtaId ;  /* 0x00000000000679c3 */ /* 0x002e620000008800 */
        /* <DEDUP_REMOVED lines=12> */
[----:B-1----:R2:W1:Y:S01]  /*0810*/  SYNCS.EXCH.64 URZ, [UR6+0x50], UR10 ;  /* 0x0000500a06ff75b2 */ /* 0x0024620008000100 */
[----:B------:R2:W1:Y:S01]  /*0820*/  SYNCS.EXCH.64 URZ, [UR6+0x70], UR4 ;  /* 0x0000700406ff75b2 */ /* 0x0004620008000100 */
[----:B------:R2:W1:Y:S01]  /*0830*/  SYNCS.EXCH.64 URZ, [UR6+0x58], UR10 ;  /* 0x0000580a06ff75b2 */ /* 0x0004620008000100 */
[----:B------:R2:W1:Y:S01]  /*0840*/  SYNCS.EXCH.64 URZ, [UR6+0x78], UR4 ;  /* 0x0000780406ff75b2 */ /* 0x0004620008000100 */
[----:B------:R2:W1:Y:S01]  /*0850*/  SYNCS.EXCH.64 URZ, [UR6+0x60], UR10 ;  /* 0x0000600a06ff75b2 */ /* 0x0004620008000100 */
[----:B------:R2:W1:Y:S01]  /*0860*/  SYNCS.EXCH.64 URZ, [UR6+0x80], UR4 ;  /* 0x0000800406ff75b2 */ /* 0x0004620008000100 */
[----:B------:R2:W1:Y:S01]  /*0870*/  SYNCS.EXCH.64 URZ, [UR6+0x68], UR10 ;  /* 0x0000680a06ff75b2 */ /* 0x0004620008000100 */
[----:B------:R2:W1:Y:S02]  /*0880*/  SYNCS.EXCH.64 URZ, [UR6+0x88], UR4 ;  /* 0x0000880406ff75b2 */ /* 0x0004640008000100 */
[----:B--2---:R-:W-:Y:S01]  /*0890*/  NOP ;  /* 0x0000000000007918 */ /* 0x004fe20000000000 */
.L_x_10:
[----:B------:R-:W2:Y:S01]  /*08a0*/  SHFL.IDX PT, R2, R158, RZ, 0x1f ;  /* 0x00001fff9e027589 */ /* 0x000ea200000e0000 */
[----:B------:R-:W-:Y:S01]  /*08b0*/  NOP ;  /* 0x0000000000007918 */ /* 0x000fe20000000000 */
[----:B--2---:R-:W-:-:S13]  /*08c0*/  ISETP.NE.AND P0, PT, R2, 0x3, PT ;  /* 0x000000030200780c */ /* 0x004fda0003f05270 */
[----:B------:R-:W-:Y:S05]  /*08d0*/  @P0 BRA `(.L_x_11) ;  /* 0x0000000000300947 */ /* 0x000fea0003800000 */
[----:B-1----:R-:W1:Y:S01]  /*08e0*/  S2UR UR5, SR_CgaCtaId ;  /* 0x00000000000579c3 */ /* 0x002e620000008800 */
[----:B------:R-:W-:Y:S01]  /*08f0*/  UMOV UR6, 0x400 ;  /* 0x0000040000067882 */ /* 0x000fe20000000000 */
[----:B------:R-:W-:Y:S01]  /*0900*/  UMOV UR4, 0x20 ;  /* 0x0000002000047882 */ /* 0x000fe20000000000 */
[----:B------:R-:W-:Y:S01]  /*0910*/  ELECT P0, URZ, PT ;  /* 0x0000000000ff782f */ /* 0x000fe20003800000 */
[----:B-1----:R-:W-:Y:S02]  /*0920*/  ULEA UR5, UR5, UR6, 0x18 ;  /* 0x0000000605057291 */ /* 0x002fe4000f8ec0ff */
[----:B------:R-:W-:-:S04]  /*0930*/  UIADD3 UR6, UPT, UPT, -UR4, 0x100000, URZ ;  /* 0x0010000004067890 */ /* 0x000fc8000fffe1ff */
[----:B------:R-:W-:Y:S02]  /*0940*/  USHF.L.U32 UR7, UR6, 0xb, URZ ;  /* 0x0000000b06077899 */ /* 0x000fe400080006ff */
[----:B------:R-:W-:Y:S01]  /*0950*/  USHF.L.U32 UR6, UR6, 0x1, URZ ;  /* 0x0000000106067899 */ /* 0x000fe200080006ff */
[----:B------:R-:W1:Y:S11]  /*0960*/  FENCE.VIEW.ASYNC.S ;  /* 0x00000000000073c6 */ /* 0x000e760000000000 */
[----:B-1----:R2:W1:Y:S01]  /*0970*/  SYNCS.EXCH.64 URZ, [UR5+0x90], UR6 ;  /* 0x0000900605ff75b2 */ /* 0x0024620008000100 */
[----:B------:R2:W1:Y:S02]  /*0980*/  SYNCS.EXCH.64 URZ, [UR5+0x98], UR6 ;  /* 0x0000980605ff75b2 */ /* 0x0004640008000100 */
[----:B--2---:R-:W-:Y:S01]  /*0990*/  NOP ;  /* 0x0000000000007918 */ /* 0x004fe20000000000 */
.L_x_11:
[----:B------:R-:W2:Y:S01]  /*09a0*/  SHFL.IDX PT, R2, R158, RZ, 0x1f ;  /* 0x00001fff9e027589 */ /* 0x000ea200000e0000 */
[----:B------:R-:W-:Y:S01]  /*09b0*/  NOP ;  /* 0x0000000000007918 */ /* 0x000fe20000000000 */
[----:B--2---:R-:W-:-:S13]  /*09c0*/  ISETP.NE.AND P0, PT, R2, 0x4, PT ;  /* 0x000000040200780c */ /* 0x004fda0003f05270 */
[----:B------:R-:W-:Y:S05]  /*09d0*/  @P0 BRA `(.L_x_12) ;  /* 0x00000000004c0947 */ /* 0x000fea0003800000 */
[----:B-1----:R-:W1:Y:S01]  /*09e0*/  S2UR UR5, SR_CgaCtaId ;  /* 0x00000000000579c3 */ /* 0x002e620000008800 */
[----:B------:R-:W-:Y:S01]  /*09f0*/  UMOV UR7, 0x3a0 ;  /* 0x000003a000077882 */ /* 0x000fe20000000000 */
[----:B------:R-:W-:Y:S01]  /*0a00*/  UMOV UR6, 0x400 ;  /* 0x0000040000067882 */ /* 0x000fe20000000000 */
[----:B------:R-:W-:Y:S01]  /*0a10*/  USEL UR7, UR7, 0x320, UP4 ;  /* 0x0000032007077887 */ /* 0x000fe2000a000000 */
[----:B------:R-:W-:Y:S01]  /*0a20*/  UMOV UR4, 0x1 ;  /* 0x0000000100047882 */ /* 0x000fe20000000000 */
[----:B------:R-:W-:Y:S01]  /*0a30*/  ELECT P0, URZ, PT ;  /* 0x0000000000ff782f */ /* 0x000fe20003800000 */
[----:B------:R-:W-:-:S04]  /*0a40*/  UIADD3 UR10, UPT, UPT, -UR4, 0x100000, URZ ;  /* 0x00100000040a7890 */ /* 0x000fc8000fffe1ff */
[----:B------:R-:W-:Y:S02]  /*0a50*/  USHF.L.U32 UR11, UR10, 0xb, URZ ;  /* 0x0000000b0a0b7899 */ /* 0x000fe400080006ff */
[----:B------:R-:W-:Y:S02]  /*0a60*/  USHF.L.U32 UR10, UR10, 0x1, URZ ;  /* 0x000000010a0a7899 */ /* 0x000fe400080006ff */
[----:B-1----:R-:W-:Y:S02]  /*0a70*/  ULEA UR5, UR5, UR6, 0x18 ;  /* 0x0000000605057291 */ /* 0x002fe4000f8ec0ff */
[----:B------:R-:W-:-:S04]  /*0a80*/  UIADD3 UR6, UPT, UPT, -UR7, 0x100000, URZ ;  /* 0x0010000007067890 */ /* 0x000fc8000fffe1ff */
[----:B------:R-:W-:Y:S02]  /*0a90*/  USHF.L.U32 UR7, UR6, 0xb, URZ ;  /* 0x0000000b06077899 */ /* 0x000fe400080006ff */
[----:B------:R-:W-:Y:S01]  /*0aa0*/  USHF.L.U32 UR6, UR6, 0x1, URZ ;  /* 0x0000000106067899 */ /* 0x000fe200080006ff */
[----:B------:R-:W1:Y:S03]  /*0ab0*/  FENCE.VIEW.ASYNC.S ;  /* 0x00000000000073c6 */ /* 0x000e660000000000 */
[----:B-1----:R2:W1:Y:S08]  /*0ac0*/  SYNCS.EXCH.64 URZ, [UR5+0xa0], UR10 ;  /* 0x0000a00a05ff75b2 */ /* 0x0024700008000100 */
[----:B------:R2:W1:Y:S01]  /*0ad0*/  SYNCS.EXCH.64 URZ, [UR5+0xb0], UR6 ;  /* 0x0000b00605ff75b2 */ /* 0x0004620008000100 */
[----:B------:R2:W1:Y:S01]  /*0ae0*/  SYNCS.EXCH.64 URZ, [UR5+0xa8], UR10 ;  /* 0x0000a80a05ff75b2 */ /* 0x0004620008000100 */
[----:B------:R2:W1:Y:S02]  /*0af0*/  SYNCS.EXCH.64 URZ, [UR5+0xb8], UR6 ;  /* 0x0000b80605ff75b2 */ /* 0x0004640008000100 */
[----:B--2---:R-:W-:Y:S01]  /*0b00*/  NOP ;  /* 0x0000000000007918 */ /* 0x004fe20000000000 */
.L_x_12:
        /* <DEDUP_REMOVED lines=18> */
[----:B------:R2:W1:Y:S02]  /*0c30*/  SYNCS.EXCH.64 URZ, [UR6+0xc8], UR4 ;  /* 0x0000c80406ff75b2 */ /* 0x0004640008000100 */
[----:B--2---:R-:W-:Y:S01]  /*0c40*/  NOP ;  /* 0x0000000000007918 */ /* 0x004fe20000000000 */
.L_x_13:
[----:B------:R-:W2:Y:S01]  /*0c50*/  SHFL.IDX PT, R2, R158, RZ, 0x1f ;  /* 0x00001fff9e027589 */ /* 0x000ea200000e0000 */
[----:B------:R-:W1:Y:S01]  /*0c60*/  S2UR UR37, SR_CgaCtaId ;  /* 0x00000000002579c3 */ /* 0x000e620000008800 */
[----:B------:R-:W-:Y:S01]  /*0c70*/  ISETP.NE.OR P1, PT, RZ, UR8, !P6 ;  /* 0x00000008ff007c0c */ /* 0x000fe2000f725670 */
[----:B------:R-:W-:Y:S01]  /*0c80*/  NOP ;  /* 0x0000000000007918 */ /* 0x000fe20000000000 */
[----:B--2---:R-:W-:-:S13]  /*0c90*/  ISETP.NE.AND P0, PT, R2, 0x3, PT ;  /* 0x000000030200780c */ /* 0x004fda0003f05270 */
[----:B-1----:R-:W-:Y:S05]  /*0ca0*/  @P0 BRA `(.L_x_14) ;  /* 0x0000000000380947 */ /* 0x002fea0003800000 */
[----:B------:R-:W1:Y:S01]  /*0cb0*/  S2UR UR5, SR_CgaCtaId ;  /* 0x00000000000579c3 */ /* 0x000e620000008800 */
        /* <DEDUP_REMOVED lines=8> */
[----:B-1----:R1:W2:Y:S01]  /*0d40*/  SYNCS.EXCH.64 URZ, [UR5+0xd0], UR6 ;  /* 0x0000d00605ff75b2 */ /* 0x0022a20008000100 */
[----:B------:R1:W1:Y:S01]  /*0d50*/  SYNCS.EXCH.64 URZ, [UR5+0xe0], UR6 ;  /* 0x0000e00605ff75b2 */ /* 0x0002620008000100 */
[----:B------:R1:W1:Y:S01]  /*0d60*/  SYNCS.EXCH.64 URZ, [UR5+0xd8], UR6 ;  /* 0x0000d80605ff75b2 */ /* 0x0002620008000100 */
[----:B------:R1:W1:Y:S01]  /*0d70*/  SYNCS.EXCH.64 URZ, [UR5+0xe8], UR6 ;  /* 0x0000e80605ff75b2 */ /* 0x0002620008000100 */
[----:B------:R-:W-:Y:S01]  /*0d80*/  NOP ;  /* 0x0000000000007918 */ /* 0x000fe20000000000 */
.L_x_14:
[----:B------:R-:W-:Y:S01]  /*0d90*/  VOTEU.ALL UP0, P1 ;  /* 0x0000000000ff7886 */ /* 0x000fe20000800000 */
[----:B-1----:R-:W1:Y:S01]  /*0da0*/  LDCU UR5, c[0x0][0x36c] ;  /* 0x00006d80ff0577ac */ /* 0x002e620008000800 */
[----:B------:R-:W-:Y:S01]  /*0db0*/  NOP ;  /* 0x0000000000007918 */ /* 0x000fe20000000000 */
[----:B------:R-:W-:Y:S01]  /*0dc0*/  ISETP.NE.OR P6, PT, R0, 0x2, !P6 ;  /* 0x000000020000780c */ /* 0x000fe200077c5670 */
[----:B------:R-:W-:Y:S01]  /*0dd0*/  UMOV UR6, 0x80 ;  /* 0x0000008000067882 */ /* 0x000fe20000000000 */
[----:B------:R-:W-:Y:S01]  /*0de0*/  @!UP0 UMOV UR4, 0x400 ;  /* 0x0000040000048882 */ /* 0x000fe20000000000 */
[----:B------:R-:W-:-:S04]  /*0df0*/  @!UP0 UIADD3 UR6, UPT, UPT, -UR6, 0x100000, URZ ;  /* 0x0010000006068890 */ /* 0x000fc8000fffe1ff */
[----:B------:R-:W-:Y:S02]  /*0e00*/  @!UP0 USHF.L.U32 UR7, UR6, 0xb, URZ ;  /* 0x0000000b06078899 */ /* 0x000fe400080006ff */
[----:B------:R-:W-:Y:S01]  /*0e10*/  @!UP0 USHF.L.U32 UR6, UR6, 0x1, URZ ;  /* 0x0000000106068899 */ /* 0x000fe200080006ff */
[----:B------:R-:W-:Y:S01]  /*0e20*/  LOP3.LUT R8, R165, 0x1f, RZ, 0xc0, !PT ;  /* 0x0000001fa5087812 */ /* 0x000fe200078ec0ff */
[----:B------:R-:W-:Y:S01]  /*0e30*/  @!UP0 ULEA UR4, UR37, UR4, 0x18 ;  /* 0x0000000425048291 */ /* 0x000fe2000f8ec0ff */
[----:B------:R-:W-:Y:S01]  /*0e40*/  VOTEU.ALL UP0, P1 ;  /* 0x0000000000ff7886 */ /* 0x000fe20000800000 */
[----:B------:R-:W-:Y:S01]  /*0e50*/  UISETP.NE.AND UP3, UPT, UR8, URZ, UPT ;  /* 0x000000ff0800728c */ /* 0x000fe2000bf65270 */
[----:B------:R-:W3:Y:S09]  /*0e60*/  FENCE.VIEW.ASYNC.S ;  /* 0x00000000000073c6 */ /* 0x000ef20000000000 */
[----:B---3--:R3:W2:Y:S01]  /*0e70*/  @!UP0 SYNCS.EXCH.64 URZ, [UR4+0xf0], UR6 ;  /* 0x0000f00604ff85b2 */ /* 0x0086a20008000100 */
[----:B-1----:R-:W-:-:S09]  /*0e80*/  UISETP.EQ.U32.AND UP0, UPT, UR5, 0x1, UPT ;  /* 0x000000010500788c */ /* 0x002fd2000bf02070 */
[----:B------:R-:W-:Y:S05]  /*0e90*/  BRA.U !UP0, `(.L_x_15) ;  /* 0x0000000108087547 */ /* 0x000fea000b800000 */
[----:B--2-4-:R-:W-:Y:S01]  /*0ea0*/  UCGABAR_ARV ;  /* 0x00000000000079c7 */ /* 0x014fe20008000000 */
[----:B------:R-:W-:Y:S05]  /*0eb0*/  BRA `(.L_x_16) ;  /* 0x0000000000047947 */ /* 0x000fea0003800000 */
.L_x_15:
[----:B--2-4-:R-:W-:Y:S01]  /*0ec0*/  NOP ;  /* 0x0000000000007918 */ /* 0x014fe20000000000 */
.L_x_16:
[----:B------:R-:W1:Y:S01]  /*0ed0*/  S2UR UR20, SR_CTAID.X ;  /* 0x00000000001479c3 */ /* 0x000e620000002500 */
[----:B------:R-:W-:-:S05]  /*0ee0*/  CS2R.32 R152, SR_CgaSize ;  /* 0x0000000000987805 */ /* 0x000fca0000008a00 */
[----:B------:R-:W-:-:S05]  /*0ef0*/  IMAD R152, R152, -0xa0, RZ ;  /* 0xffffff6098987824 */ /* 0x000fca00078e02ff */
[----:B------:R-:W-:-:S14]  /*0f00*/  R2UR UR5, R152 ;  /* 0x00000000980572ca */ /* 0x000fdc00000e0000 */
[----:B------:R-:W2:Y:S01]  /*0f10*/  LDCU UR5, c[0x0][UR5+0x2b0] ;  /* 0x00005600050577ac */ /* 0x000ea20008000800 */
[----:B------:R-:W-:Y:S02]  /*0f20*/  PRMT R0, RZ, 0x7610, R0 ;  /* 0x00007610ff007816 */ /* 0x000fe40000000000 */
[----:B------:R-:W-:-:S05]  /*0f30*/  CS2R.32 R152, SR_CgaSize ;  /* 0x0000000000987805 */ /* 0x000fca0000008a00 */
[----:B------:R-:W-:-:S05]  /*0f40*/  IMAD R152, R152, -0xa0, RZ ;  /* 0xffffff6098987824 */ /* 0x000fca00078e02ff */
[----:B---3--:R-:W-:-:S14]  /*0f50*/  R2UR UR4, R152 ;  /* 0x00000000980472ca */ /* 0x008fdc00000e0000 */
[----:B------:R-:W3:Y:S01]  /*0f60*/  LDCU UR4, c[0x0][UR4+0x2b4] ;  /* 0x00005680040477ac */ /* 0x000ee20008000800 */
[----:B------:R-:W4:Y:S01]  /*0f70*/  S2UR UR10, SR_CTAID.Y ;  /* 0x00000000000a79c3 */ /* 0x000f220000002600 */
[----:B------:R-:W2:Y:S01]  /*0f80*/  LDCU UR9, c[0x0][0xf30] ;  /* 0x0001e600ff0977ac */ /* 0x000ea20008000800 */
[----:B------:R-:W-:Y:S02]  /*0f90*/  ULOP3.LUT UR7, UR37, 0x3, URZ, 0xc0, !UPT ;  /* 0x0000000325077892 */ /* 0x000fe4000f8ec0ff */
[----:B------:R-:W-:-:S04]  /*0fa0*/  USHF.L.U32 UR6, UR37, 0xb, URZ ;  /* 0x0000000b25067899 */ /* 0x000fc800080006ff */
[----:B------:R-:W3:Y:S01]  /*0fb0*/  LDC R11, c[0x0][0xf24] ;  /* 0x0003c900ff0b7b82 */ /* 0x000ee20000000800 */
[----:B------:R-:W-:Y:S02]  /*0fc0*/  USHF.L.U32 UR18, UR37, 0x7, URZ ;  /* 0x0000000725127899 */ /* 0x000fe400080006ff */
[----:B------:R-:W-:Y:S02]  /*0fd0*/  UISETP.NE.AND UP1, UPT, UR8, 0x2, UPT ;  /* 0x000000020800788c */ /* 0x000fe4000bf25270 */
[----:B------:R-:W-:Y:S02]  /*0fe0*/  ULOP3.LUT UR6, UR6, 0x1800, URZ, 0xc0, !UPT ;  /* 0x0000180006067892 */ /* 0x000fe4000f8ec0ff */
[----:B------:R-:W-:Y:S01]  /*0ff0*/  ULOP3.LUT UR18, UR18, 0x80, URZ, 0xc0, !UPT ;  /* 0x0000008012127892 */ /* 0x000fe2000f8ec0ff */
[----:B-1----:R-:W-:Y:S02]  /*1000*/  I2FP.F32.U32 R152, UR20 ;  /* 0x0000001400987c45 */ /* 0x002fe40008201000 */
[----:B------:R-:W-:-:S05]  /*1010*/  CS2R.32 R5, SR_CgaSize ;  /* 0x0000000000057805 */ /* 0x000fca0000008a00 */
[----:B------:R-:W-:-:S06]  /*1020*/  IMAD R5, R5, -0xa0, RZ ;  /* 0xffffff6005057824 */ /* 0x000fcc00078e02ff */
[----:B------:R-:W1:Y:S01]  /*1030*/  LDC R5, c[0x0][R5+0x2a0] ;  /* 0x0000a80005057b82 */ /* 0x000e620000000800 */
[----:B--2---:R-:W-:Y:S01]  /*1040*/  UISETP.NE.AND UP2, UPT, UR9, 0x1, UPT ;  /* 0x000000010900788c */ /* 0x004fe2000bf45270 */
[----:B------:R-:W-:Y:S01]  /*1050*/  FMUL R152, R152, UR5 ;  /* 0x0000000598987c20 */ /* 0x000fe20008400000 */
[----:B------:R-:W-:Y:S01]  /*1060*/  USHF.L.U32 UR5, UR37, 0x8, URZ ;  /* 0x0000000825057899 */ /* 0x000fe200080006ff */
[----:B----4-:R-:W-:Y:S02]  /*1070*/  I2FP.F32.U32 R150, UR10 ;  /* 0x0000000a00967c45 */ /* 0x010fe40008201000 */
[----:B------:R-:W-:-:S05]  /*1080*/  CS2R.32 R3, SR_CgaSize ;  /* 0x0000000000037805 */ /* 0x000fca0000008a00 */
[----:B------:R-:W-:-:S06]  /*1090*/  IMAD R3, R3, -0xa0, RZ ;  /* 0xffffff6003037824 */ /* 0x000fcc00078e02ff */
[----:B------:R-:W2:Y:S01]  /*10a0*/  LDC R3, c[0x0][R3+0x2a4] ;  /* 0x0000a90003037b82 */ /* 0x000ea20000000800 */
[----:B------:R-:W-:Y:S01]  /*10b0*/  MOV R20, UR10 ;  /* 0x0000000a00147c02 */ /* 0x000fe20008000f00 */
[----:B------:R-:W4:Y:S01]  /*10c0*/  F2I.U32.TRUNC.NTZ R152, R152 ;  /* 0x0000009800987305 */ /* 0x000f22000020f000 */
[----:B------:R-:W-:Y:S01]  /*10d0*/  ULOP3.LUT UR5, UR5, 0x300, URZ, 0xc0, !UPT ;  /* 0x0000030005057892 */ /* 0x000fe2000f8ec0ff */
[----:B---3--:R-:W-:Y:S01]  /*10e0*/  FMUL R150, R150, UR4 ;  /* 0x0000000496967c20 */ /* 0x008fe20008400000 */
[----:B------:R-:W-:Y:S01]  /*10f0*/  USHF.R.U32.HI UR4, URZ, 0x1, UR7 ;  /* 0x00000001ff047899 */ /* 0x000fe20008011607 */
[----:B------:R-:W-:Y:S02]  /*1100*/  ISETP.GE.AND P0, PT, R11, 0x1, PT ;  /* 0x000000010b00780c */ /* 0x000fe40003f06270 */
[----:B------:R-:W3:Y:S02]  /*1110*/  LDC R72, c[0x0][0xf24] ;  /* 0x0003c900ff487b82 */ /* 0x000ee40000000800 */
[----:B------:R-:W1:Y:S06]  /*1120*/  F2I.U32.TRUNC.NTZ R150, R150 ;  /* 0x0000009600967305 */ /* 0x000e6c000020f000 */
[----:B------:R-:W2:Y:S01]  /*1130*/  S2UR UR36, SR_CTAID.Z ;  /* 0x00000000002479c3 */ /* 0x000ea20000002700 */
[----:B----4-:R-:W-:-:S05]  /*1140*/  IADD3 R152, PT, PT, -R152, RZ, RZ ;  /* 0x000000ff98987210 */ /* 0x010fca0007ffe1ff */
[----:B-1----:R-:W-:Y:S01]  /*1150*/  IMAD R152, R5, R152, UR20 ;  /* 0x0000001405987e24 */ /* 0x002fe2000f8e0298 */
[----:B------:R-:W-:-:S05]  /*1160*/  IADD3 R150, PT, PT, -R150, RZ, RZ ;  /* 0x000000ff96967210 */ /* 0x000fca0007ffe1ff */
[----:B--2---:R-:W-:Y:S01]  /*1170*/  IMAD R150, R3, R150, UR10 ;  /* 0x0000000a03967e24 */ /* 0x004fe2000f8e0296 */
[----:B------:R-:W-:Y:S06]  /*1180*/  BRA.U UP3, `(.L_x_17) ;  /* 0x00000001033c7547 */ /* 0x000fec000b800000 */
[C---:B------:R-:W-:Y:S02]  /*1190*/  ISETP.NE.AND P4, PT, R150.reuse, 0x1, PT ;  /* 0x000000019600780c */ /* 0x040fe40003f85270 */
[C---:B------:R-:W-:Y:S02]  /*11a0*/  ISETP.NE.AND P3, PT, R150.reuse, 0x2, PT ;  /* 0x000000029600780c */ /* 0x040fe40003f65270 */
[----:B------:R-:W-:Y:S02]  /*11b0*/  ISETP.NE.AND P1, PT, R150, RZ, PT ;  /* 0x000000ff9600720c */ /* 0x000fe40003f25270 */
[----:B------:R-:W-:Y:S02]  /*11c0*/  ISETP.NE.AND P5, PT, R152, RZ, PT ;  /* 0x000000ff9800720c */ /* 0x000fe40003fa5270 */
[----:B------:R-:W-:Y:S02]  /*11d0*/  ISETP.NE.AND P2, PT, R150, 0x3, PT ;  /* 0x000000039600780c */ /* 0x000fe40003f45270 */
[----:B------:R-:W-:-:S02]  /*11e0*/  SEL R3, RZ, 0x2, P4 ;  /* 0x00000002ff037807 */ /* 0x000fc40002000000 */
[----:B------:R-:W-:Y:S02]  /*11f0*/  SEL R2, RZ, 0x4, P3 ;  /* 0x00000004ff027807 */ /* 0x000fe40001800000 */
[----:B------:R-:W-:Y:S02]  /*1200*/  ISETP.EQ.OR P1, PT, R152, RZ, !P1 ;  /* 0x000000ff9800720c */ /* 0x000fe40004f22670 */
[----:B------:R-:W-:Y:S02]  /*1210*/  SEL R0, RZ, 0x8, P2 ;  /* 0x00000008ff007807 */ /* 0x000fe40001000000 */
[----:B------:R-:W-:Y:S02]  /*1220*/  SEL R3, R3, 0x2, P5 ;  /* 0x0000000203037807 */ /* 0x000fe40002800000 */
[----:B------:R-:W-:Y:S02]  /*1230*/  SEL R2, R2, 0x4, P5 ;  /* 0x0000000402027807 */ /* 0x000fe40002800000 */
[----:B------:R-:W-:-:S02]  /*1240*/  SEL R4, RZ, 0x1, !P1 ;  /* 0x00000001ff047807 */ /* 0x000fc40004800000 */
[----:B------:R-:W-:Y:S02]  /*1250*/  SEL R0, R0, 0x8, P5 ;  /* 0x0000000800007807 */ /* 0x000fe40002800000 */
[----:B------:R-:W-:-:S05]  /*1260*/  IADD3 R3, PT, PT, R2, R3, R4 ;  /* 0x0000000302037210 */ /* 0x000fca0007ffe004 */
[----:B------:R-:W-:Y:S02]  /*1270*/  IMAD.IADD R0, R3, 0x1, R0 ;  /* 0x0000000103007824 */ /* 0x000fe400078e0200 */
.L_x_17:
[----:B------:R-:W-:Y:S05]  /*1280*/  @!P0 BRA `(.L_x_18) ;  /* 0x0000000000c08947 */ /* 0x000fea0003800000 */
[----:B------:R-:W1:Y:S01]  /*1290*/  LDC.64 R4, c[0x0][0xf18] ;  /* 0x0003c600ff047b82 */ /* 0x000e620000000a00 */
[----:B------:R-:W-:-:S07]  /*12a0*/  ISETP.NE.AND P0, PT, R11, 0x1, PT ;  /* 0x000000010b00780c */ /* 0x000fce0003f05270 */
[----:B------:R-:W2:Y:S08]  /*12b0*/  LDC R10, c[0x0][0xf0c] ;  /* 0x0003c300ff0a7b82 */ /* 0x000eb00000000800 */
[----:B------:R-:W4:Y:S08]  /*12c0*/  LDC R13, c[0x0][0x370] ;  /* 0x0000dc00ff0d7b82 */ /* 0x000f300000000800 */
[----:B------:R-:W3:Y:S01]  /*12d0*/  LDC R12, c[0x0][0x374] ;  /* 0x0000dd00ff0c7b82 */ /* 0x000ee20000000800 */
[----:B-1----:R-:W-:Y:S01]  /*12e0*/  ISETP.NE.AND P1, PT, R4, 0x1, PT ;  /* 0x000000010400780c */ /* 0x002fe20003f25270 */
[----:B------:R-:W-:-:S06]  /*12f0*/  IMAD.HI.U32 R18, R20, R5, RZ ;  /* 0x0000000514127227 */ /* 0x000fcc00078e00ff */
[----:B------:R-:W4:Y:S01]  /*1300*/  LDC.64 R6, c[0x0][0xf10] ;  /* 0x0003c400ff067b82 */ /* 0x000f220000000a00 */
[----:B--2---:R-:W-:-:S07]  /*1310*/  ISETP.NE.AND P2, PT, R10, 0x1, PT ;  /* 0x000000010a00780c */ /* 0x004fce0003f45270 */
[----:B------:R-:W1:Y:S08]  /*1320*/  LDC R9, c[0x0][0xf20] ;  /* 0x0003c800ff097b82 */ /* 0x000e700000000800 */
[----:B------:R-:W2:Y:S01]  /*1330*/  LDC.64 R2, c[0x0][0xf28] ;  /* 0x0003ca00ff027b82 */ /* 0x000ea20000000a00 */
[----:B---3--:R-:W-:-:S04]  /*1340*/  IMAD.HI.U32 R14, R12, R5, RZ ;  /* 0x000000050c0e7227 */ /* 0x008fc800078e00ff */
[----:B------:R-:W-:Y:S02]  /*1350*/  IMAD.U32 R5, RZ, RZ, UR20 ;  /* 0x00000014ff057e24 */ /* 0x000fe4000f8e00ff */
[----:B----4-:R-:W-:-:S04]  /*1360*/  IMAD.HI.U32 R16, R13, R6, RZ ;  /* 0x000000060d107227 */ /* 0x010fc800078e00ff */
[----:B------:R-:W-:Y:S01]  /*1370*/  IMAD.HI.U32 R6, R6, UR20, RZ ;  /* 0x0000001406067c27 */ /* 0x000fe2000f8e00ff */
[----:B------:R-:W-:Y:S02]  /*1380*/  @P2 SHF.R.U32.HI R13, RZ, R7, R16 ;  /* 0x00000007ff0d2219 */ /* 0x000fe40000011610 */
[-C--:B-1----:R-:W-:Y:S02]  /*1390*/  @P1 SHF.R.U32.HI R12, RZ, R9.reuse, R14 ;  /* 0x00000009ff0c1219 */ /* 0x082fe4000001160e */
[----:B------:R-:W-:Y:S02]  /*13a0*/  SHF.R.U32.HI R9, RZ, R9, R18 ;  /* 0x00000009ff097219 */ /* 0x000fe40000011612 */
[----:B------:R-:W-:Y:S02]  /*13b0*/  SHF.R.U32.HI R6, RZ, R7, R6 ;  /* 0x00000007ff067219 */ /* 0x000fe40000011606 */
[----:B------:R-:W-:Y:S01]  /*13c0*/  SEL R9, R20, R9, !P1 ;  /* 0x0000000914097207 */ /* 0x000fe20004800000 */
[----:B--2---:R-:W-:Y:S01]  /*13d0*/  IMAD.HI.U32 R14, R12, R2, RZ ;  /* 0x000000020c0e7227 */ /* 0x004fe200078e00ff */
[----:B------:R-:W-:-:S03]  /*13e0*/  SEL R5, R5, R6, !P2 ;  /* 0x0000000605057207 */ /* 0x000fc60005000000 */
[----:B------:R-:W-:Y:S01]  /*13f0*/  IMAD.HI.U32 R16, R13, R2, RZ ;  /* 0x000000020d107227 */ /* 0x000fe200078e00ff */
[----:B------:R-:W-:-:S03]  /*1400*/  @P0 SHF.R.U32.HI R12, RZ, R3, R14 ;  /* 0x00000003ff0c0219 */ /* 0x000fc6000001160e */
[----:B------:R-:W-:Y:S01]  /*1410*/  IMAD.MOV R7, RZ, RZ, -R5 ;  /* 0x000000ffff077224 */ /* 0x000fe200078e0a05 */
[----:B------:R-:W-:Y:S01]  /*1420*/  @P0 SHF.R.U32.HI R13, RZ, R3, R16 ;  /* 0x00000003ff0d0219 */ /* 0x000fe20000011610 */
[----:B------:R-:W-:Y:S02]  /*1430*/  IMAD R12, R12, R11, RZ ;  /* 0x0000000b0c0c7224 */ /* 0x000fe400078e02ff */
[----:B------:R-:W-:Y:S02]  /*1440*/  IMAD R7, R10, R7, UR20 ;  /* 0x000000140a077e24 */ /* 0x000fe4000f8e0207 */
[----:B------:R-:W-:Y:S01]  /*1450*/  IMAD R6, R13, R11, RZ ;  /* 0x0000000b0d067224 */ /* 0x000fe200078e02ff */
[----:B------:R-:W-:-:S04]  /*1460*/  ISETP.GE.AND P1, PT, R9, R12, PT ;  /* 0x0000000c0900720c */ /* 0x000fc80003f26270 */
[----:B------:R-:W-:Y:S01]  /*1470*/  ISETP.GE.OR P1, PT, R5, R6, P1 ;  /* 0x000000060500720c */ /* 0x000fe20000f26670 */
[----:B------:R-:W-:-:S05]  /*1480*/  IMAD.HI.U32 R6, R9, R2, RZ ;  /* 0x0000000209067227 */ /* 0x000fca00078e00ff */
[----:B------:R-:W-:-:S04]  /*1490*/  SHF.R.U32.HI R6, RZ, R3, R6 ;  /* 0x00000003ff067219 */ /* 0x000fc80000011606 */
[----:B------:R-:W-:-:S03]  /*14a0*/  SEL R6, R9, R6, !P0 ;  /* 0x0000000609067207 */ /* 0x000fc60004000000 */
[----:B------:R-:W-:-:S04]  /*14b0*/  @!P1 IMAD.HI.U32 R12, R5, R2, RZ ;  /* 0x00000002050c9227 */ /* 0x000fc800078e00ff */
[----:B------:R-:W-:Y:S01]  /*14c0*/  IMAD.MOV R2, RZ, RZ, -R6 ;  /* 0x000000ffff027224 */ /* 0x000fe200078e0a06 */
[----:B------:R-:W-:-:S03]  /*14d0*/  @!P1 SHF.R.U32.HI R12, RZ, R3, R12 ;  /* 0x00000003ff0c9219 */ /* 0x000fc6000001160c */
[----:B------:R-:W-:Y:S01]  /*14e0*/  IMAD R2, R11, R2, R9 ;  /* 0x000000020b027224 */ /* 0x000fe200078e0209 */
[----:B------:R-:W-:-:S04]  /*14f0*/  @!P1 SEL R3, R5, R12, !P0 ;  /* 0x0000000c05039207 */ /* 0x000fc80004000000 */
[----:B------:R-:W-:Y:S01]  /*1500*/  @!P1 IADD3 R6, PT, PT, R6, -R3, RZ ;  /* 0x8000000306069210 */ /* 0x000fe20007ffe0ff */
[----:B------:R-:W-:Y:S01]  /*1510*/  @!P1 IMAD R2, R2, R13, R3 ;  /* 0x0000000d02029224 */ /* 0x000fe200078e0203 */
[----:B------:R-:W-:-:S03]  /*1520*/  IADD3 R3, PT, PT, -R9, RZ, RZ ;  /* 0x000000ff09037210 */ /* 0x000fc60007ffe1ff */
[----:B------:R-:W-:Y:S01]  /*1530*/  @!P1 IMAD R9, R6, R11, R5 ;  /* 0x0000000b06099224 */ /* 0x000fe200078e0205 */
[----:B------:R-:W-:Y:S01]  /*1540*/  @!P1 MOV R5, R2 ;  /* 0x0000000200059202 */ /* 0x000fe20000000f00 */
[----:B------:R-:W-:-:S04]  /*1550*/  IMAD R3, R4, R3, R20 ;  /* 0x0000000304037224 */ /* 0x000fc800078e0214 */
[----:B------:R-:W-:Y:S02]  /*1560*/  IMAD R7, R5, R10, R7 ;  /* 0x0000000a05077224 */ /* 0x000fe400078e0207 */
[----:B------:R-:W-:-:S03]  /*1570*/  IMAD R20, R9, R4, R3 ;  /* 0x0000000409147224 */ /* 0x000fc600078e0203 */
[----:B------:R-:W-:-:S15]  /*1580*/  R2UR UR20, R7 ;  /* 0x00000000071472ca */ /* 0x000fde00000e0000 */
.L_x_18:
[----:B------:R-:W-:Y:S05]  /*1590*/  BRA.U UP2, `(.L_x_19) ;  /* 0x0000000102487547 */ /* 0x000fea000b800000 */
[----:B------:R-:W1:Y:S08]  /*15a0*/  LDC.64 R4, c[0x0][0xf10] ;  /* 0x0003c400ff047b82 */ /* 0x000e700000000a00 */
[----:B------:R-:W2:Y:S08]  /*15b0*/  LDC.64 R2, c[0x0][0xf18] ;  /* 0x0003c600ff027b82 */ /* 0x000eb00000000a00 */
[----:B------:R-:W4:Y:S08]  /*15c0*/  LDC R6, c[0x0][0xf20] ;  /* 0x0003c800ff067b82 */ /* 0x000f300000000800 */
[----:B------:R-:W3:Y:S01]  /*15d0*/  LDC R7, c[0x0][0xf0c] ;  /* 0x0003c300ff077b82 */ /* 0x000ee20000000800 */
[----:B-1----:R-:W-:-:S05]  /*15e0*/  IMAD.HI.U32 R4, R4, UR20, RZ ;  /* 0x0000001404047c27 */ /* 0x002fca000f8e00ff */
[----:B------:R-:W-:Y:S01]  /*15f0*/  SHF.R.U32.HI R4, RZ, R5, R4 ;  /* 0x00000005ff047219 */ /* 0x000fe20000011604 */
[----:B--2---:R-:W-:Y:S01]  /*1600*/  IMAD.HI.U32 R3, R20, R3, RZ ;  /* 0x0000000314037227 */ /* 0x004fe200078e00ff */
[----:B------:R-:W-:-:S04]  /*1610*/  ISETP.NE.AND P0, PT, R2, 0x1, PT ;  /* 0x000000010200780c */ /* 0x000fc80003f05270 */
[----:B----4-:R-:W-:Y:S01]  /*1620*/  SHF.R.U32.HI R5, RZ, R6, R3 ;  /* 0x00000006ff057219 */ /* 0x010fe20000011603 */
[----:B------:R-:W-:Y:S01]  /*1630*/  IMAD.U32 R3, RZ, RZ, UR20 ;  /* 0x00000014ff037e24 */ /* 0x000fe2000f8e00ff */
[----:B---3--:R-:W-:-:S04]  /*1640*/  ISETP.NE.AND P1, PT, R7, 0x1, PT ;  /* 0x000000010700780c */ /* 0x008fc80003f25270 */
[----:B------:R-:W-:Y:S02]  /*1650*/  SEL R3, R3, R4, !P1 ;  /* 0x0000000403037207 */ /* 0x000fe40004800000 */
[----:B------:R-:W-:-:S05]  /*1660*/  SEL R4, R20, R5, !P0 ;  /* 0x0000000514047207 */ /* 0x000fca0004000000 */
[----:B------:R-:W-:Y:S02]  /*1670*/  IMAD.IADD R6, R4, 0x1, -R3 ;  /* 0x0000000104067824 */ /* 0x000fe400078e0a03 */
[----:B------:R-:W-:Y:S02]  /*1680*/  IMAD.IADD R3, R3, 0x1, -R4 ;  /* 0x0000000103037824 */ /* 0x000fe400078e0a04 */
[----:B------:R-:W-:Y:S02]  /*1690*/  IMAD R6, R6, R7, UR20 ;  /* 0x0000001406067e24 */ /* 0x000fe4000f8e0207 */
[----:B------:R-:W-:-:S03]  /*16a0*/  IMAD R20, R3, R2, R20 ;  /* 0x0000000203147224 */ /* 0x000fc600078e0214 */
[----:B------:R-:W-:-:S15]  /*16b0*/  R2UR UR20, R6 ;  /* 0x00000000061472ca */ /* 0x000fde00000e0000 */
.L_x_19:
[----:B------:R-:W-:Y:S05]  /*16c0*/  BRA.U !UP0, `(.L_x_20) ;  /* 0x00000001080c7547 */ /* 0x000fea000b800000 */
[----:B------:R-:W-:Y:S01]  /*16d0*/  UCGABAR_WAIT ;  /* 0x0000000000007dc7 */ /* 0x000fe20008000000 */
[----:B------:R-:W-:Y:S01]  /*16e0*/  CCTL.IVALL ;  /* 0x00000000ff00798f */ /* 0x000fe20002000000 */
[----:B------:R-:W-:Y:S05]  /*16f0*/  BRA `(.L_x_21) ;  /* 0x0000000000047947 */ /* 0x000fea0003800000 */
.L_x_20:
[----:B------:R-:W-:Y:S06]  /*1700*/  BAR.SYNC.DEFER_BLOCKING 0x0 ;  /* 0x0000000000007b1d */ /* 0x000fec0000010000 */
.L_x_21:
[----:B------:R-:W-:Y:S05]  /*1710*/  BRA.U UP1, `(.L_x_22) ;  /* 0x0000001501547547 */ /* 0x000fea000b800000 */
[----:B------:R-:W1:Y:S01]  /*1720*/  LDCU UR31, c[0x0][0x38c] ;  /* 0x00007180ff1f77ac */ /* 0x000e620008000800 */
[----:B------:R-:W2:Y:S01]  /*1730*/  LDC R9, c[0x0][0x370] ;  /* 0x0000dc00ff097b82 */ /* 0x000ea20000000800 */
[----:B------:R-:W-:Y:S01]  /*1740*/  PLOP3.LUT P1, PT, PT, PT, UP4, 0x80, 0x8 ;  /* 0x000000000008781c */ /* 0x000fe20003f2f048 */
[----:B------:R-:W-:Y:S01]  /*1750*/  HFMA2 R12, -RZ, RZ, 0, 0 ;  /* 0x00000000ff0c7431 */ /* 0x000fe200000001ff */
[----:B------:R-:W-:Y:S01]  /*1760*/  UMOV UR14, 0x400 ;  /* 0x00000400000e7882 */ /* 0x000fe20000000000 */
[----:B------:R-:W-:Y:S01]  /*1770*/  UISETP.NE.AND UP1, UPT, UR8, URZ, UPT ;  /* 0x000000ff0800728c */ /* 0x000fe2000bf25270 */
[----:B------:R-:W-:Y:S01]  /*1780*/  ISETP.EQ.OR P4, PT, R8, RZ, P6 ;  /* 0x000000ff0800720c */ /* 0x000fe20003782670 */
[----:B------:R-:W-:Y:S01]  /*1790*/  ULEA UR14, UR37, UR14, 0x18 ;  /* 0x0000000e250e7291 */ /* 0x000fe2000f8ec0ff */
[----:B------:R-:W-:Y:S01]  /*17a0*/  PLOP3.LUT P1, PT, P1, PT, PT, 0x8, 0x80 ;  /* 0x000000000080781c */ /* 0x000fe20000f2e170 */
[----:B------:R-:W4:Y:S01]  /*17b0*/  LDC R0, c[0x0][0x374] ;  /* 0x0000dd00ff007b82 */ /* 0x000f220000000800 */
[----:B------:R-:W-:Y:S01]  /*17c0*/  IMAD.MOV.U32 R15, RZ, RZ, 0x1 ;  /* 0x00000001ff0f7424 */ /* 0x000fe200078e00ff */
[----:B------:R-:W-:Y:S01]  /*17d0*/  MOV R8, 0x1 ;  /* 0x0000000100087802 */ /* 0x000fe20000000f00 */
[----:B------:R-:W-:Y:S01]  /*17e0*/  IMAD.MOV.U32 R14, RZ, RZ, RZ ;  /* 0x000000ffff0e7224 */ /* 0x000fe200078e00ff */
[----:B------:R-:W2:Y:S01]  /*17f0*/  LDCU.64 UR40, c[0x0][0x348] ;  /* 0x00006900ff2877ac */ /* 0x000ea20008000a00 */
[----:B------:R-:W-:Y:S01]  /*1800*/  IMAD.MOV.U32 R10, RZ, RZ, RZ ;  /* 0x000000ffff0a7224 */ /* 0x000fe200078e00ff */
[----:B------:R-:W-:-:S02]  /*1810*/  USEL UR22, UR22, 0x2, UP1 ;  /* 0x0000000216167887 */ /* 0x000fc40008800000 */
[----:B-1----:R-:W-:Y:S02]  /*1820*/  UIADD3 UR9, UPT, UPT, UR31, 0x7f, URZ ;  /* 0x0000007f1f097890 */ /* 0x002fe4000fffe0ff */
[----:B------:R-:W-:Y:S02]  /*1830*/  UIADD3 UR30, UPT, UPT, UR14, 0x2e800, UR5 ;  /* 0x0002e8000e1e7890 */ /* 0x000fe4000fffe005 */
[----:B------:R-:W-:Y:S01]  /*1840*/  USHF.R.S32.HI UR39, URZ, 0x1f, UR9 ;  /* 0x0000001fff277899 */ /* 0x000fe20008011409 */
[----:B------:R-:W-:-:S03]  /*1850*/  UMOV UR23, URZ ;  /* 0x000000ff00177c82 */ /* 0x000fc60008000000 */
[----:B------:R-:W-:Y:S02]  /*1860*/  ULEA.HI UR39, UR39, UR9, URZ, 0x7 ;  /* 0x0000000927277291 */ /* 0x000fe4000f8f38ff */
[----:B------:R-:W-:Y:S02]  /*1870*/  UIADD3 UR9, UPT, UPT, UR31, -0x1, URZ ;  /* 0xffffffff1f097890 */ /* 0x000fe4000fffe0ff */
[----:B------:R-:W-:Y:S02]  /*1880*/  USHF.R.S32.HI UR39, URZ, 0x7, UR39 ;  /* 0x00000007ff277899 */ /* 0x000fe40008011427 */
[----:B------:R-:W-:Y:S02]  /*1890*/  UISETP.GE.U32.AND UP2, UPT, UR9, -0xff, UPT ;  /* 0xffffff010900788c */ /* 0x000fe4000bf46070 */
[----:B------:R-:W-:Y:S02]  /*18a0*/  UISETP.LT.U32.AND UP0, UPT, UR39, 0x5, UPT ;  /* 0x000000052700788c */ /* 0x000fe4000bf01070 */
[----:B------:R-:W-:-:S02]  /*18b0*/  UIADD3 UR31, UPT, UPT, UR31, 0xfe, URZ ;  /* 0x000000fe1f1f7890 */ /* 0x000fc4000fffe0ff */
[----:B------:R-:W-:-:S04]  /*18c0*/  USEL UR38, UR39, 0x5, UP0 ;  /* 0x0000000527267887 */ /* 0x000fc80008000000 */
[----:B------:R-:W-:Y:S02]  /*18d0*/  UIADD3 UR15, UPT, UPT, UR38, -0x1, URZ ;  /* 0xffffffff260f7890 */ /* 0x000fe4000fffe0ff */
[----:B------:R-:W-:Y:S02]  /*18e0*/  @UP2 UIADD3 UR15, UPT, UPT, UR38, URZ, URZ ;  /* 0x000000ff260f2290 */ /* 0x000fe4000fffe0ff */
[----:B------:R-:W-:Y:S02]  /*18f0*/  UIADD3 UR29, UPT, UPT, UR39, -UR38, URZ ;  /* 0x80000026271d7290 */ /* 0x000fe4000fffe0ff */
[----:B------:R-:W-:-:S12]  /*1900*/  UIADD3 UR15, UPT, UPT, UR15, 0x1, URZ ;  /* 0x000000010f0f7890 */ /* 0x000fd8000fffe0ff */
.L_x_46:
[----:B------:R-:W-:-:S09]  /*1910*/  UISETP.NE.AND UP0, UPT, UR37, URZ, UPT ;  /* 0x000000ff2500728c */ /* 0x000fd2000bf05270 */
[----:B------:R-:W-:Y:S05]  /*1920*/  BRA.U UP0, `(.L_x_23) ;  /* 0x0000000100287547 */ /* 0x000fea000b800000 */
[----:B------:R-:W-:Y:S02]  /*1930*/  LEA R2, R10, UR14, 0x3 ;  /* 0x0000000e0a027c11 */ /* 0x000fe4000f8e18ff */
[----:B------:R-:W-:-:S04]  /*1940*/  SHF.L.U32 R3, R8, 0x1f, RZ ;  /* 0x0000001f08037819 */ /* 0x000fc800000006ff */
[----:B------:R-:W1:Y:S02]  /*1950*/  SYNCS.PHASECHK.TRANS64.TRYWAIT P0, [R2+URZ+0xe0], R3 ;  /* 0x0000e003020075a7 */ /* 0x000e6400080011ff */
[----:B-1----:R-:W-:Y:S05]  /*1960*/  @!P0 BRA `(.L_x_24) ;  /* 0x000000a000108947 */ /* 0x002fea0003800000 */
.L_x_144:
[----:B------:R1:W-:Y:S01]  /*1970*/  SYNCS.ARRIVE.TRANS64.A1T0 RZ, [R2+URZ+0xd0], RZ ;  /* 0x0000d0ff02ff79a7 */ /* 0x0003e200081000ff */
[----:B------:R-:W-:-:S05]  /*1980*/  VIADD R10, R10, 0x1 ;  /* 0x000000010a0a7836 */ /* 0x000fca0000000000 */
[----:B------:R-:W-:-:S04]  /*1990*/  ISETP.NE.AND P0, PT, R10, 0x2, PT ;  /* 0x000000020a00780c */ /* 0x000fc80003f05270 */
[----:B------:R-:W-:Y:S02]  /*19a0*/  SEL R3, RZ, 0x1, P0 ;  /* 0x00000001ff037807 */ /* 0x000fe40000000000 */
[----:B------:R-:W-:Y:S02]  /*19b0*/  SEL R10, R10, RZ, P0 ;  /* 0x000000ff0a0a7207 */ /* 0x000fe40000000000 */
[----:B------:R-:W-:Y:S02]  /*19c0*/  LOP3.LUT R8, R8, R3, RZ, 0x3c, !PT ;  /* 0x0000000308087212 */ /* 0x000fe400078e3cff */
.L_x_23:
[----:B------:R-:W-:Y:S01]  /*19d0*/  ULEA UR8, UR23, UR14, 0x3 ;  /* 0x0000000e17087291 */ /* 0x000fe2000f8e18ff */
[----:B-1----:R-:W-:Y:S01]  /*19e0*/  SHF.L.U32 R2, R15, 0x1f, RZ ;  /* 0x0000001f0f027819 */ /* 0x002fe200000006ff */
[----:B------:R-:W-:Y:S01]  /*19f0*/  UISETP.GE.U32.AND UP0, UPT, UR31, 0xff, UPT ;  /* 0x000000ff1f00788c */ /* 0x000fe2000bf06070 */
[----:B------:R-:W-:Y:S01]  /*1a00*/  R2UR UR11, R20 ;  /* 0x00000000140b72ca */ /* 0x000fe200000e0000 */
[----:B------:R-:W-:Y:S01]  /*1a10*/  ULEA UR35, UR20, UR7, 0x2 ;  /* 0x0000000714237291 */ /* 0x000fe2000f8e10ff */
[----:B------:R-:W-:-:S03]  /*1a20*/  UMOV UR44, URZ ;  /* 0x000000ff002c7c82 */ /* 0x000fc60008000000 */
[----:B------:R-:W-:Y:S01]  /*1a30*/  USHF.L.U32 UR35, UR35, 0x5, URZ ;  /* 0x0000000523237899 */ /* 0x000fe200080006ff */
[----:B------:R1:W1:Y:S07]  /*1a40*/  SYNCS.PHASECHK.TRANS64.TRYWAIT P2, [UR8+0x28], R2 ;  /* 0x00002802ff0075a7 */ /* 0x00026e0008041108 */
[----:B------:R-:W-:Y:S02]  /*1a50*/  USHF.L.U32 UR27, UR11, 0x8, URZ ;  /* 0x000000080b1b7899 */ /* 0x000fe400080006ff */
[----:B------:R-:W-:Y:S01]  /*1a60*/  USHF.L.U32 UR11, UR11, 0x1, URZ ;  /* 0x000000010b0b7899 */ /* 0x000fe200080006ff */
[----:B------:R-:W-:Y:S11]  /*1a70*/  BRA.U !UP0, `(.L_x_25) ;  /* 0x0000000508147547 */ /* 0x000ff6000b800000 */
[----:B------:R-:W-:Y:S01]  /*1a80*/  UMOV UR43, URZ ;  /* 0x000000ff002b7c82 */ /* 0x000fe20008000000 */
[----:B------:R-:W-:-:S05]  /*1a90*/  UMOV UR42, UR23 ;  /* 0x00000017002a7c82 */ /* 0x000fca0008000000 */
.L_x_33:
[----:B------:R-:W-:Y:S01]  /*1aa0*/  ULEA UR33, UR42, UR14, 0x3 ;  /* 0x0000000e2a217291 */ /* 0x000fe2000f8e18ff */
[----:B------:R-:W-:Y:S01]  /*1ab0*/  @!P6 MOV R3, 0x6c00 ;  /* 0x00006c000003e802 */ /* 0x000fe20000000f00 */
[----:B-12---:R-:W-:Y:S10]  /*1ac0*/  @P2 BRA `(.L_x_26) ;  /* 0x00000000000c2947 */ /* 0x006ff40003800000 */
[----:B------:R-:W-:-:S04]  /*1ad0*/  SHF.L.U32 R5, R15, 0x1f, RZ ;  /* 0x0000001f0f057819 */ /* 0x000fc800000006ff */
[----:B------:R-:W1:Y:S02]  /*1ae0*/  SYNCS.PHASECHK.TRANS64.TRYWAIT P0, [UR33+0x28], R5 ;  /* 0x00002805ff0075a7 */ /* 0x000e640008001121 */
[----:B-1----:R-:W-:Y:S05]  /*1af0*/  @!P0 BRA `(.L_x_27) ;  /* 0x0000009c00c08947 */ /* 0x002fea0003800000 */
.L_x_26:
[----:B------:R1:W-:Y:S01]  /*1b00*/  @!P6 SYNCS.ARRIVE.TRANS64 RZ, [UR33], R3 ;  /* 0x00000003ffffe9a7 */ /* 0x0003e20008000021 */
[----:B------:R-:W-:-:S04]  /*1b10*/  ULOP3.LUT UR8, UR22, 0x2, URZ, 0xfc, !UPT ;  /* 0x0000000216087892 */ /* 0x000fc8000f8efcff */
[----:B------:R-:W-:-:S09]  /*1b20*/  UISETP.NE.AND UP0, UPT, UR8, 0x2, UPT ;  /* 0x000000020800788c */ /* 0x000fd2000bf05270 */
[----:B------:R-:W-:Y:S05]  /*1b30*/  BRA.U UP0, `(.L_x_28) ;  /* 0x0000000100047547 */ /* 0x000fea000b800000 */
[----:B--2---:R-:W-:Y:S05]  /*1b40*/  BPT.TRAP 0x1 ;  /* 0x000000040000795c */ /* 0x004fea0000300000 */
.L_x_28:
[----:B------:R-:W-:Y:S04]  /*1b50*/  BSSY.RECONVERGENT B0, `(.L_x_29) ;  /* 0x0000003000007945 */ /* 0x000fe80003800200 */
[----:B------:R-:W-:Y:S05]  /*1b60*/  @P4 BRA `(.L_x_30) ;  /* 0x0000000000044947 */ /* 0x000fea0003800000 */
[----:B--2---:R-:W-:Y:S05]  /*1b70*/  BPT.TRAP 0x1 ;  /* 0x000000040000795c */ /* 0x004fea0000300000 */
.L_x_30:
[----:B--2---:R-:W-:Y:S05]  /*1b80*/  BSYNC.RECONVERGENT B0 ;  /* 0x0000000000007941 */ /* 0x004fea0003800200 */
.L_x_29:
[----:B------:R-:W-:Y:S01]  /*1b90*/  UIADD3 UR23, UPT, UPT, UR42, 0x1, URZ ;  /* 0x000000012a177890 */ /* 0x000fe2000fffe0ff */
[----:B------:R-:W-:Y:S01]  /*1ba0*/  BSSY.RECONVERGENT B0, `(.L_x_31) ;  /* 0x000002d000007945 */ /* 0x000fe20003800200 */
[----:B------:R-:W-:Y:S02]  /*1bb0*/  ELECT P0, URZ, PT ;  /* 0x0000000000ff782f */ /* 0x000fe40003800000 */
[----:B------:R-:W-:-:S04]  /*1bc0*/  UISETP.NE.AND UP0, UPT, UR23, 0x5, UPT ;  /* 0x000000051700788c */ /* 0x000fc8000bf05270 */
[----:B------:R-:W-:Y:S02]  /*1bd0*/  USEL UR9, URZ, 0x1, UP0 ;  /* 0x00000001ff097887 */ /* 0x000fe40008000000 */
[----:B------:R-:W-:-:S04]  /*1be0*/  USEL UR23, UR23, URZ, UP0 ;  /* 0x000000ff17177287 */ /* 0x000fc80008000000 */
[----:B------:R-:W-:Y:S01]  /*1bf0*/  ULEA UR8, UR23, UR14, 0x3 ;  /* 0x0000000e17087291 */ /* 0x000fe2000f8e18ff */
[----:B------:R-:W-:-:S04]  /*1c00*/  LOP3.LUT R15, R15, UR9, RZ, 0x3c, !PT ;  /* 0x000000090f0f7c12 */ /* 0x000fc8000f8e3cff */
[----:B------:R-:W-:-:S04]  /*1c10*/  SHF.L.U32 R2, R15, 0x1f, RZ ;  /* 0x0000001f0f027819 */ /* 0x000fc800000006ff */
[----:B------:R2:W1:Y:S01]  /*1c20*/  SYNCS.PHASECHK.TRANS64.TRYWAIT P2, [UR8+0x28], R2 ;  /* 0x00002802ff0075a7 */ /* 0x0004620008041108 */
[----:B------:R-:W-:Y:S05]  /*1c30*/  @!P0 BRA `(.L_x_32) ;  /* 0x00000000008c8947 */ /* 0x000fea0003800000 */
[----:B------:R-:W-:Y:S02]  /*1c40*/  ULEA UR32, UR42, UR6, 0xd ;  /* 0x000000062a207291 */ /* 0x000fe4000f8e68ff */
[----:B------:R-:W-:Y:S02]  /*1c50*/  UIADD3 UR54, UP3, UPT, UR40, 0x80, URZ ;  /* 0x0000008028367890 */ /* 0x000fe4000ff7e0ff */
[----:B------:R-:W-:Y:S02]  /*1c60*/  ULEA UR24, UR42, UR14, 0xe ;  /* 0x0000000e2a187291 */ /* 0x000fe4000f8e70ff */
[----:B------:R-:W-:Y:S02]  /*1c70*/  UIADD3 UR52, UP2, UPT, UR40, 0x180, URZ ;  /* 0x0000018028347890 */ /* 0x000fe4000ff5e0ff */
[----:B------:R-:W-:Y:S02]  /*1c80*/  ULEA UR16, UR42, UR5, 0xa ;  /* 0x000000052a107291 */ /* 0x000fe4000f8e50ff */
[----:B------:R-:W-:-:S02]  /*1c90*/  UIADD3 UR50, UP1, UPT, UR40, 0x280, URZ ;  /* 0x0000028028327890 */ /* 0x000fc4000ff3e0ff */
[----:B------:R-:W-:Y:S02]  /*1ca0*/  USHF.L.U32 UR12, UR43, 0x1, URZ ;  /* 0x000000012b0c7899 */ /* 0x000fe400080006ff */
[----:B------:R-:W-:Y:S02]  /*1cb0*/  ULEA UR8, UR42, UR14, 0xb ;  /* 0x0000000e2a087291 */ /* 0x000fe4000f8e58ff */
[----:B------:R-:W-:Y:S02]  /*1cc0*/  UIADD3 UR48, UP0, UPT, UR40, 0x380, URZ ;  /* 0x0000038028307890 */ /* 0x000fe4000ff1e0ff */
[----:B------:R-:W-:Y:S02]  /*1cd0*/  USHF.L.U32 UR34, UR43, 0x7, URZ ;  /* 0x000000072b227899 */ /* 0x000fe400080006ff */
[----:B------:R-:W-:Y:S02]  /*1ce0*/  UIADD3.X UR55, UPT, UPT, URZ, UR41, URZ, UP3, !UPT ;  /* 0x00000029ff377290 */ /* 0x000fe40009ffe4ff */
[----:B------:R-:W-:-:S02]  /*1cf0*/  UIADD3 UR32, UPT, UPT, UR14, 0x10800, UR32 ;  /* 0x000108000e207890 */ /* 0x000fc4000fffe020 */
[----:B------:R-:W-:Y:S02]  /*1d00*/  UIADD3.X UR53, UPT, UPT, URZ, UR41, URZ, UP2, !UPT ;  /* 0x00000029ff357290 */ /* 0x000fe400097fe4ff */
[----:B------:R-:W-:Y:S02]  /*1d10*/  UIADD3 UR24, UPT, UPT, UR24, 0x1a800, URZ ;  /* 0x0001a80018187890 */ /* 0x000fe4000fffe0ff */
[----:B------:R-:W-:Y:S02]  /*1d20*/  UIADD3.X UR51, UPT, UPT, URZ, UR41, URZ, UP1, !UPT ;  /* 0x00000029ff337290 */ /* 0x000fe40008ffe4ff */
[----:B------:R-:W-:Y:S02]  /*1d30*/  UIADD3 UR19, UPT, UPT, UR4, UR12, URZ ;  /* 0x0000000c04137290 */ /* 0x000fe4000fffe0ff */
[----:B------:R-:W-:Y:S02]  /*1d40*/  UIADD3 UR16, UPT, UPT, UR14, 0x2e800, UR16 ;  /* 0x0002e8000e107890 */ /* 0x000fe4000fffe010 */
[----:B------:R-:W-:-:S02]  /*1d50*/  UIADD3.X UR49, UPT, UPT, URZ, UR41, URZ, UP0, !UPT ;  /* 0x00000029ff317290 */ /* 0x000fc400087fe4ff */
[----:B------:R-:W-:Y:S01]  /*1d60*/  UIADD3 UR8, UPT, UPT, UR8, 0x2fc00, URZ ;  /* 0x0002fc0008087890 */ /* 0x000fe2000fffe0ff */
[----:B------:R-:W-:Y:S01]  /*1d70*/  UMOV UR44, 0xf0000 ;  /* 0x000f0000002c7882 */ /* 0x000fe20000000000 */
[----:B------:R-:W-:Y:S01]  /*1d80*/  UMOV UR46, 0x0 ;  /* 0x00000000002e7882 */ /* 0x000fe20000000000 */
[----:B------:R-:W-:Y:S01]  /*1d90*/  UMOV UR47, 0x10000000 ;  /* 0x10000000002f7882 */ /* 0x000fe20000000000 */
[----:B------:R-:W-:Y:S01]  /*1da0*/  UMOV UR25, UR33 ;  /* 0x0000002100197c82 */ /* 0x000fe20008000000 */
[----:B------:R-:W-:Y:S01]  /*1db0*/  UMOV UR28, UR36 ;  /* 0x00000024001c7c82 */ /* 0x000fe20008000000 */
[----:B------:R-:W-:Y:S01]  /*1dc0*/  UMOV UR26, UR34 ;  /* 0x00000022001a7c82 */ /* 0x000fe20008000000 */
[----:B------:R-:W-:Y:S01]  /*1dd0*/  UMOV UR17, UR33 ;  /* 0x0000002100117c82 */ /* 0x000fe20008000000 */
[----:B------:R-:W-:Y:S01]  /*1de0*/  UMOV UR21, UR36 ;  /* 0x0000002400157c82 */ /* 0x000fe20008000000 */
[----:B------:R1:W-:Y:S01]  /*1df0*/  UTMALDG.3D.MULTICAST [UR32], [UR54], UR44, desc[UR46] ;  /* 0x00002e20360073b4 */ /* 0x0003e2000801182c */
[----:B------:R-:W-:Y:S01]  /*1e00*/  UMOV UR10, URZ ;  /* 0x000000ff000a7c82 */ /* 0x000fe20008000000 */
[----:B------:R-:W-:Y:S01]  /*1e10*/  UMOV UR9, UR33 ;  /* 0x0000002100097c82 */ /* 0x000fe20008000000 */
[----:B------:R-:W-:Y:S01]  /*1e20*/  UMOV UR13, UR36 ;  /* 0x00000024000d7c82 */ /* 0x000fe20008000000 */
[----:B------:R1:W-:Y:S01]  /*1e30*/  UTMALDG.3D [UR24], [UR52], desc[UR46] ;  /* 0x00002e18340075b4 */ /* 0x0003e20008011000 */
[----:B------:R1:W-:Y:S01]  /*1e40*/  UTMALDG.4D.MULTICAST [UR16], [UR50], UR44, desc[UR46] ;  /* 0x00002e10320073b4 */ /* 0x0003e2000801982c */
[----:B------:R1:W-:Y:S01]  /*1e50*/  UTMALDG.4D [UR8], [UR48], desc[UR46] ;  /* 0x00002e08300075b4 */ /* 0x0003e20008019000 */
[----:B------:R-:W-:Y:S01]  /*1e60*/  NOP ;  /* 0x0000000000007918 */ /* 0x000fe20000000000 */
.L_x_32:
[----:B-1----:R-:W-:Y:S05]  /*1e70*/  BSYNC.RECONVERGENT B0 ;  /* 0x0000000000007941 */ /* 0x002fea0003800200 */
.L_x_31:
[----:B------:R-:W-:Y:S01]  /*1e80*/  UIADD3 UR43, UPT, UPT, UR43, 0x1, URZ ;  /* 0x000000012b2b7890 */ /* 0x000fe2000fffe0ff */
[----:B------:R-:W-:Y:S01]  /*1e90*/  UMOV UR42, UR23 ;  /* 0x00000017002a7c82 */ /* 0x000fe20008000000 */
[----:B------:R-:W-:Y:S02]  /*1ea0*/  UMOV UR44, UR15 ;  /* 0x0000000f002c7c82 */ /* 0x000fe40008000000 */
[----:B------:R-:W-:-:S09]  /*1eb0*/  UISETP.NE.AND UP0, UPT, UR43, UR15, UPT ;  /* 0x0000000f2b00728c */ /* 0x000fd2000bf05270 */
[----:B------:R-:W-:Y:S05]  /*1ec0*/  BRA.U UP0, `(.L_x_33) ;  /* 0xfffffff900f47547 */ /* 0x000fea000b83ffff */
.L_x_25:
[----:B------:R-:W-:Y:S01]  /*1ed0*/  ULEA UR8, UR23, UR14, 0x3 ;  /* 0x0000000e17087291 */ /* 0x000fe2000f8e18ff */
[----:B-12---:R-:W-:Y:S01]  /*1ee0*/  SHF.L.U32 R2, R15, 0x1f, RZ ;  /* 0x0000001f0f027819 */ /* 0x006fe200000006ff */
[----:B------:R-:W-:Y:S01]  /*1ef0*/  @!P1 SYNCS.ARRIVE.TRANS64.A1T0 RZ, [UR14+0x98], RZ ;  /* 0x000098ffffff99a7 */ /* 0x000fe2000810000e */
[----:B------:R-:W-:-:S06]  /*1f00*/  UISETP.GT.AND UP0, UPT, UR39, UR38, UPT ;  /* 0x000000262700728c */ /* 0x000fcc000bf04270 */
[----:B------:R1:W2:Y:S03]  /*1f10*/  SYNCS.PHASECHK.TRANS64.TRYWAIT P1, [UR8+0x28], R2 ;  /* 0x00002802ff0075a7 */ /* 0x0002a60008021108 */
[----:B------:R-:W-:Y:S05]  /*1f20*/  BRA.U !UP0, `(.L_x_34) ;  /* 0x00000005080c7547 */ /* 0x000fea000b800000 */
[----:B------:R-:W-:Y:S01]  /*1f30*/  UIADD3 UR42, UPT, UPT, UR29, UR44, URZ ;  /* 0x0000002c1d2a7290 */ /* 0x000fe2000fffe0ff */
[----:B------:R-:W-:-:S11]  /*1f40*/  UMOV UR43, UR23 ;  /* 0x00000017002b7c82 */ /* 0x000fd60008000000 */
.L_x_42:
[----:B------:R-:W-:Y:S01]  /*1f50*/  ULEA UR33, UR43, UR14, 0x3 ;  /* 0x0000000e2b217291 */ /* 0x000fe2000f8e18ff */
[----:B--2---:R-:W-:Y:S01]  /*1f60*/  @!P6 MOV R3, 0x6c00 ;  /* 0x00006c000003e802 */ /* 0x004fe20000000f00 */
[----:B--2---:R-:W-:Y:S10]  /*1f70*/  @P1 BRA `(.L_x_35) ;  /* 0x00000000000c1947 */ /* 0x004ff40003800000 */
[----:B------:R-:W-:-:S04]  /*1f80*/  SHF.L.U32 R5, R15, 0x1f, RZ ;  /* 0x0000001f0f057819 */ /* 0x000fc800000006ff */
[----:B------:R-:W2:Y:S02]  /*1f90*/  SYNCS.PHASECHK.TRANS64.TRYWAIT P0, [UR33+0x28], R5 ;  /* 0x00002805ff0075a7 */ /* 0x000ea40008001121 */
[----:B--2---:R-:W-:Y:S05]  /*1fa0*/  @!P0 BRA `(.L_x_36) ;  /* 0x0000009800ac8947 */ /* 0x004fea0003800000 */
.L_x_35:
[----:B------:R2:W-:Y:S01]  /*1fb0*/  @!P6 SYNCS.ARRIVE.TRANS64 RZ, [UR33], R3 ;  /* 0x00000003ffffe9a7 */ /* 0x0005e20008000021 */
[----:B------:R-:W-:-:S04]  /*1fc0*/  ULOP3.LUT UR8, UR22, 0x2, URZ, 0xfc, !UPT ;  /* 0x0000000216087892 */ /* 0x000fc8000f8efcff */
[----:B------:R-:W-:-:S09]  /*1fd0*/  UISETP.NE.AND UP0, UPT, UR8, 0x2, UPT ;  /* 0x000000020800788c */ /* 0x000fd2000bf05270 */
[----:B------:R-:W-:Y:S05]  /*1fe0*/  BRA.U UP0, `(.L_x_37) ;  /* 0x0000000100047547 */ /* 0x000fea000b800000 */
[----:B------:R-:W-:Y:S05]  /*1ff0*/  BPT.TRAP 0x1 ;  /* 0x000000040000795c */ /* 0x000fea0000300000 */
.L_x_37:
[----:B------:R-:W-:Y:S04]  /*2000*/  BSSY.RECONVERGENT B0, `(.L_x_38) ;  /* 0x0000003000007945 */ /* 0x000fe80003800200 */
[----:B------:R-:W-:Y:S05]  /*2010*/  @P4 BRA `(.L_x_39) ;  /* 0x0000000000044947 */ /* 0x000fea0003800000 */
[----:B------:R-:W-:Y:S05]  /*2020*/  BPT.TRAP 0x1 ;  /* 0x000000040000795c */ /* 0x000fea0000300000 */
.L_x_39:
[----:B------:R-:W-:Y:S05]  /*2030*/  BSYNC.RECONVERGENT B0 ;  /* 0x0000000000007941 */ /* 0x000fea0003800200 */
.L_x_38:
        /* <DEDUP_REMOVED lines=8> */
[----:B-1----:R-:W-:-:S04]  /*20c0*/  SHF.L.U32 R2, R15, 0x1f, RZ ;  /* 0x0000001f0f027819 */ /* 0x002fc800000006ff */
[----:B------:R1:W1:Y:S01]  /*20d0*/  SYNCS.PHASECHK.TRANS64.TRYWAIT P1, [UR8+0x28], R2 ;  /* 0x00002802ff0075a7 */ /* 0x0002620008021108 */
[----:B------:R-:W-:Y:S05]  /*20e0*/  @!P0 BRA `(.L_x_41) ;  /* 0x0000000000888947 */ /* 0x000fea0003800000 */
[----:B------:R-:W-:Y:S02]  /*20f0*/  ULEA UR32, UR43, UR6, 0xd ;  /* 0x000000062b207291 */ /* 0x000fe4000f8e68ff */
[----:B------:R-:W-:Y:S02]  /*2100*/  UIADD3 UR54, UP3, UPT, UR40, 0x80, URZ ;  /* 0x0000008028367890 */ /* 0x000fe4000ff7e0ff */
[----:B------:R-:W-:Y:S02]  /*2110*/  ULEA UR24, UR43, UR14, 0xe ;  /* 0x0000000e2b187291 */ /* 0x000fe4000f8e70ff */
[----:B------:R-:W-:Y:S02]  /*2120*/  UIADD3 UR52, UP2, UPT, UR40, 0x180, URZ ;  /* 0x0000018028347890 */ /* 0x000fe4000ff5e0ff */
[----:B------:R-:W-:Y:S02]  /*2130*/  UIADD3 UR50, UP1, UPT, UR40, 0x280, URZ ;  /* 0x0000028028327890 */ /* 0x000fe4000ff3e0ff */
[----:B------:R-:W-:-:S02]  /*2140*/  USHF.L.U32 UR12, UR44, 0x1, URZ ;  /* 0x000000012c0c7899 */ /* 0x000fc400080006ff */
[----:B------:R-:W-:Y:S02]  /*2150*/  ULEA UR8, UR43, UR14, 0xb ;  /* 0x0000000e2b087291 */ /* 0x000fe4000f8e58ff */
[----:B------:R-:W-:Y:S02]  /*2160*/  UIADD3 UR48, UP0, UPT, UR40, 0x380, URZ ;  /* 0x0000038028307890 */ /* 0x000fe4000ff1e0ff */
[----:B------:R-:W-:Y:S02]  /*2170*/  USHF.L.U32 UR34, UR44, 0x7, URZ ;  /* 0x000000072c227899 */ /* 0x000fe400080006ff */
[----:B------:R-:W-:Y:S02]  /*2180*/  UIADD3.X UR55, UPT, UPT, URZ, UR41, URZ, UP3, !UPT ;  /* 0x00000029ff377290 */ /* 0x000fe40009ffe4ff */
[----:B------:R-:W-:Y:S02]  /*2190*/  UIADD3 UR32, UPT, UPT, UR14, 0x10800, UR32 ;  /* 0x000108000e207890 */ /* 0x000fe4000fffe020 */
[----:B------:R-:W-:-:S02]  /*21a0*/  UIADD3.X UR53, UPT, UPT, URZ, UR41, URZ, UP2, !UPT ;  /* 0x00000029ff357290 */ /* 0x000fc400097fe4ff */
[----:B------:R-:W-:Y:S02]  /*21b0*/  UIADD3 UR24, UPT, UPT, UR24, 0x1a800, URZ ;  /* 0x0001a80018187890 */ /* 0x000fe4000fffe0ff */
[----:B------:R-:W-:Y:S02]  /*21c0*/  ULEA UR16, UR43, UR30, 0xa ;  /* 0x0000001e2b107291 */ /* 0x000fe4000f8e50ff */
[----:B------:R-:W-:Y:S02]  /*21d0*/  UIADD3.X UR51, UPT, UPT, URZ, UR41, URZ, UP1, !UPT ;  /* 0x00000029ff337290 */ /* 0x000fe40008ffe4ff */
[----:B------:R-:W-:Y:S02]  /*21e0*/  UIADD3 UR19, UPT, UPT, UR4, UR12, URZ ;  /* 0x0000000c04137290 */ /* 0x000fe4000fffe0ff */
[----:B------:R-:W-:Y:S02]  /*21f0*/  UIADD3 UR8, UPT, UPT, UR8, 0x2fc00, URZ ;  /* 0x0002fc0008087890 */ /* 0x000fe4000fffe0ff */
[----:B------:R-:W-:Y:S01]  /*2200*/  UIADD3.X UR49, UPT, UPT, URZ, UR41, URZ, UP0, !UPT ;  /* 0x00000029ff317290 */ /* 0x000fe200087fe4ff */
        /* <DEDUP_REMOVED lines=16> */
.L_x_41:
[----:B-1----:R-:W-:Y:S05]  /*2310*/  BSYNC.RECONVERGENT B0 ;  /* 0x0000000000007941 */ /* 0x002fea0003800200 */
.L_x_40:
[----:B------:R-:W-:Y:S01]  /*2320*/  UIADD3 UR44, UPT, UPT, UR44, 0x1, URZ ;  /* 0x000000012c2c7890 */ /* 0x000fe2000fffe0ff */
[----:B------:R-:W-:-:S03]  /*2330*/  UMOV UR43, UR23 ;  /* 0x00000017002b7c82 */ /* 0x000fc60008000000 */
[----:B------:R-:W-:-:S09]  /*2340*/  UISETP.NE.AND UP0, UPT, UR44, UR42, UPT ;  /* 0x0000002a2c00728c */ /* 0x000fd2000bf05270 */
[----:B------:R-:W-:Y:S05]  /*2350*/  BRA.U UP0, `(.L_x_42) ;  /* 0xfffffff900fc7547 */ /* 0x000fea000b83ffff */
.L_x_34:
[----:B-1----:R-:W-:Y:S01]  /*2360*/  LEA R2, R14, UR14, 0x3 ;  /* 0x0000000e0e027c11 */ /* 0x002fe2000f8e18ff */
[----:B------:R-:W-:Y:S01]  /*2370*/  NOP ;  /* 0x0000000000007918 */ /* 0x000fe20000000000 */
[----:B--2---:R-:W-:Y:S02]  /*2380*/  SHF.L.U32 R3, R12, 0x1f, RZ ;  /* 0x0000001f0c037819 */ /* 0x004fe400000006ff */
[----:B------:R-:W-:Y:S02]  /*2390*/  LEA R4, R14, UR14, 0x4 ;  /* 0x0000000e0e047c11 */ /* 0x000fe4000f8e20ff */
[----:B------:R-:W1:Y:S02]  /*23a0*/  SYNCS.PHASECHK.TRANS64.TRYWAIT P0, [R2+URZ+0xa0], R3 ;  /* 0x0000a003020075a7 */ /* 0x000e6400080011ff */
[----:B-1----:R-:W-:Y:S05]  /*23b0*/  @!P0 BRA `(.L_x_43) ;  /* 0x0000009400c08947 */ /* 0x002fea0003800000 */
.L_x_147:
[----:B------:R-:W2:Y:S01]  /*23c0*/  LDS.128 R4, [R4+0x100] ;  /* 0x0001000004047984 */ /* 0x000ea20000000c00 */
[----:B---3--:R-:W-:Y:S01]  /*23d0*/  ISETP.GE.AND P0, PT, R72, 0x1, PT ;  /* 0x000000014800780c */ /* 0x008fe20003f06270 */
[----:B-1----:R-:W-:Y:S01]  /*23e0*/  VIADD R2, R2, 0xb0 ;  /* 0x000000b002027836 */ /* 0x002fe20000000000 */
[----:B------:R-:W-:Y:S01]  /*23f0*/  @!PT LDS RZ, [RZ] ;  /* 0x00000000fffff984 */ /* 0x000fe20000000800 */
[----:B------:R-:W-:Y:S01]  /*2400*/  @!PT LDS RZ, [RZ] ;  /* 0x00000000fffff984 */ /* 0x000fe20000000800 */
[----:B------:R-:W-:Y:S01]  /*2410*/  @!PT LDS RZ, [RZ] ;  /* 0x00000000fffff984 */ /* 0x000fe20000000800 */
[----:B------:R-:W-:Y:S01]  /*2420*/  @!PT LDS RZ, [RZ] ;  /* 0x00000000fffff984 */ /* 0x000fe20000000800 */
[----:B------:R1:W-:Y:S06]  /*2430*/  MEMBAR.ALL.CTA ;  /* 0x0000000000007992 */ /* 0x0003ec0000008000 */
[----:B-1----:R-:W1:Y:S01]  /*2440*/  FENCE.VIEW.ASYNC.S ;  /* 0x00000000000073c6 */ /* 0x002e620000000000 */
[----:B------:R-:W-:-:S04]  /*2450*/  PRMT R2, RZ, 0x654, R2 ;  /* 0x00000654ff027816 */ /* 0x000fc80000000002 */
[----:B-1----:R1:W-:Y:S01]  /*2460*/  SYNCS.ARRIVE.TRANS64.RED.A1T0 RZ, [R2+URZ], RZ ;  /* 0x000000ff02ff79a7 */ /* 0x0023e200081004ff */
[----:B--2---:R-:W-:-:S13]  /*2470*/  LOP3.LUT P2, RZ, R6, 0x1, RZ, 0xc0, !PT ;  /* 0x0000000106ff7812 */ /* 0x004fda000784c0ff */
[----:B------:R-:W-:Y:S01]  /*2480*/  @P2 SHF.R.U32.HI R3, RZ, 0x10, R5 ;  /* 0x00000010ff032819 */ /* 0x000fe20000011605 */
[----:B------:R-:W-:Y:S01]  /*2490*/  VOTEU.ANY UP0, P2 ;  /* 0x0000000000ff7886 */ /* 0x000fe20001000100 */
[----:B------:R-:W-:Y:S02]  /*24a0*/  @P2 MOV R13, R4 ;  /* 0x00000004000d2202 */ /* 0x000fe40000000f00 */
[----:B------:R-:W-:Y:S02]  /*24b0*/  @P2 R2UR.BROADCAST UR8, R3 ;  /* 0x00000000030822ca */ /* 0x000fe400008e0000 */
[----:B------:R-:W-:-:S11]  /*24c0*/  @P2 LOP3.LUT R11, R5, 0xffff, RZ, 0xc0, !PT ;  /* 0x0000ffff050b2812 */ /* 0x000fd600078ec0ff */
[----:B------:R-:W-:Y:S01]  /*24d0*/  @UP0 UMOV UR36, UR8 ;  /* 0x0000000800240c82 */ /* 0x000fe20008000000 */
[----:B-1----:R-:W-:Y:S05]  /*24e0*/  @!P0 BRA `(.L_x_44) ;  /* 0x0000000000b88947 */ /* 0x002fea0003800000 */
[----:B------:R-:W4:Y:S01]  /*24f0*/  LDC.64 R4, c[0x0][0xf18] ;  /* 0x0003c600ff047b82 */ /* 0x000f220000000a00 */
[----:B------:R-:W-:-:S07]  /*2500*/  ISETP.NE.AND P3, PT, R72, 0x1, PT ;  /* 0x000000014800780c */ /* 0x000fce0003f65270 */
[----:B------:R-:W1:Y:S08]  /*2510*/  LDC.64 R6, c[0x0][0xf10] ;  /* 0x0003c400ff067b82 */ /* 0x000e700000000a00 */
[----:B------:R-:W2:Y:S08]  /*2520*/  LDC R16, c[0x0][0xf20] ;  /* 0x0003c800ff107b82 */ /* 0x000eb00000000800 */
[----:B------:R-:W3:Y:S01]  /*2530*/  LDC R18, c[0x0][0xf0c] ;  /* 0x0003c300ff127b82 */ /* 0x000ee20000000800 */
[----:B----4-:R-:W-:Y:S01]  /*2540*/  IMAD.HI.U32 R17, R0, R5, RZ ;  /* 0x0000000500117227 */ /* 0x010fe200078e00ff */
[----:B------:R-:W-:-:S03]  /*2550*/  ISETP.NE.AND P0, PT, R4, 0x1, PT ;  /* 0x000000010400780c */ /* 0x000fc60003f05270 */
[----:B------:R-:W-:-:S03]  /*2560*/  IMAD.HI.U32 R5, R11, R5, RZ ;  /* 0x000000050b057227 */ /* 0x000fc600078e00ff */
[----:B------:R-:W4:Y:S01]  /*2570*/  LDC.64 R2, c[0x0][0xf28] ;  /* 0x0003ca00ff027b82 */ /* 0x000f220000000a00 */
[----:B-1----:R-:W-:-:S04]  /*2580*/  IMAD.HI.U32 R20, R9, R6, RZ ;  /* 0x0000000609147227 */ /* 0x002fc800078e00ff */
[----:B------:R-:W-:Y:S01]  /*2590*/  IMAD.HI.U32 R22, R13, R6, RZ ;  /* 0x000000060d167227 */ /* 0x000fe200078e00ff */
[----:B------:R-:W-:Y:S02]  /*25a0*/  SHF.R.U32.HI R20, RZ, R7, R20 ;  /* 0x00000007ff147219 */ /* 0x000fe40000011614 */
[-C--:B--2---:R-:W-:Y:S02]  /*25b0*/  SHF.R.U32.HI R17, RZ, R16.reuse, R17 ;  /* 0x00000010ff117219 */ /* 0x084fe40000011611 */
[----:B------:R-:W-:Y:S02]  /*25c0*/  SHF.R.U32.HI R16, RZ, R16, R5 ;  /* 0x00000010ff107219 */ /* 0x000fe40000011605 */
[----:B------:R-:W-:Y:S02]  /*25d0*/  SEL R17, R0, R17, !P0 ;  /* 0x0000001100117207 */ /* 0x000fe40004000000 */
[----:B------:R-:W-:Y:S02]  /*25e0*/  SHF.R.U32.HI R22, RZ, R7, R22 ;  /* 0x00000007ff167219 */ /* 0x000fe40000011616 */
[----:B---3--:R-:W-:-:S02]  /*25f0*/  ISETP.NE.AND P1, PT, R18, 0x1, PT ;  /* 0x000000011200780c */ /* 0x008fc40003f25270 */
[----:B------:R-:W-:Y:S02]  /*2600*/  SEL R5, R11, R16, !P0 ;  /* 0x000000100b057207 */ /* 0x000fe40004000000 */
[----:B------:R-:W-:Y:S02]  /*2610*/  SEL R19, R9, R20, !P1 ;  /* 0x0000001409137207 */ /* 0x000fe40004800000 */
[----:B------:R-:W-:Y:S01]  /*2620*/  SEL R7, R13, R22, !P1 ;  /* 0x000000160d077207 */ /* 0x000fe20004800000 */
[----:B----4-:R-:W-:-:S04]  /*2630*/  IMAD.HI.U32 R20, R17, R2, RZ ;  /* 0x0000000211147227 */ /* 0x010fc800078e00ff */
[----:B------:R-:W-:Y:S01]  /*2640*/  IMAD.HI.U32 R6, R19, R2, RZ ;  /* 0x0000000213067227 */ /* 0x000fe200078e00ff */
[----:B------:R-:W-:-:S04]  /*2650*/  @P3 SHF.R.U32.HI R17, RZ, R3, R20 ;  /* 0x00000003ff113219 */ /* 0x000fc80000011614 */
[----:B------:R-:W-:Y:S01]  /*2660*/  @P3 SHF.R.U32.HI R19, RZ, R3, R6 ;  /* 0x00000003ff133219 */ /* 0x000fe20000011606 */
[----:B------:R-:W-:-:S04]  /*2670*/  IMAD R17, R72, R17, RZ ;  /* 0x0000001148117224 */ /* 0x000fc800078e02ff */
        /* <DEDUP_REMOVED lines=10> */
[----:B------:R-:W-:Y:S02]  /*2720*/  @!P0 SEL R3, R7, R16, !P3 ;  /* 0x0000001007038207 */ /* 0x000fe40005800000 */
[----:B------:R-:W-:-:S03]  /*2730*/  IADD3 R16, PT, PT, -R5, RZ, RZ ;  /* 0x000000ff05107210 */ /* 0x000fc60007ffe1ff */
[--C-:B------:R-:W-:Y:S02]  /*2740*/  @!P0 IMAD.IADD R6, R6, 0x1, -R3.reuse ;  /* 0x0000000106068824 */ /* 0x100fe400078e0a03 */
[----:B------:R-:W-:Y:S01]  /*2750*/  @!P0 IMAD R3, R2, R19, R3 ;  /* 0x0000001302038224 */ /* 0x000fe200078e0203 */
[----:B------:R-:W-:Y:S01]  /*2760*/  IADD3 R2, PT, PT, -R7, RZ, RZ ;  /* 0x000000ff07027210 */ /* 0x000fe20007ffe1ff */
[----:B------:R-:W-:Y:S02]  /*2770*/  @!P0 IMAD R5, R72, R6, R7 ;  /* 0x0000000648058224 */ /* 0x000fe400078e0207 */
[----:B------:R-:W-:Y:S02]  /*2780*/  IMAD R11, R4, R16, R11 ;  /* 0x00000010040b7224 */ /* 0x000fe400078e020b */
[----:B------:R-:W-:Y:S02]  /*2790*/  @!P0 IMAD.MOV.U32 R7, RZ, RZ, R3 ;  /* 0x000000ffff078224 */ /* 0x000fe400078e0003 */
[----:B------:R-:W-:-:S02]  /*27a0*/  IMAD R2, R18, R2, R13 ;  /* 0x0000000212027224 */ /* 0x000fc400078e020d */
[----:B------:R-:W-:Y:S02]  /*27b0*/  IMAD R11, R5, R4, R11 ;  /* 0x00000004050b7224 */ /* 0x000fe400078e020b */
[----:B------:R-:W-:Y:S02]  /*27c0*/  IMAD R13, R7, R18, R2 ;  /* 0x00000012070d7224 */ /* 0x000fe400078e0202 */
.L_x_44:
[----:B------:R-:W1:Y:S02]  /*27d0*/  LDCU UR8, c[0x0][0xf30] ;  /* 0x0001e600ff0877ac */ /* 0x000e640008000800 */
[----:B-1----:R-:W-:-:S09]  /*27e0*/  UISETP.NE.AND UP0, UPT, UR8, 0x1, UPT ;  /* 0x000000010800788c */ /* 0x002fd2000bf05270 */
[----:B------:R-:W-:Y:S05]  /*27f0*/  BRA.U UP0, `(.L_x_45) ;  /* 0x0000000100407547 */ /* 0x000fea000b800000 */
[----:B------:R-:W1:Y:S08]  /*2800*/  LDC.64 R4, c[0x0][0xf10] ;  /* 0x0003c400ff047b82 */ /* 0x000e700000000a00 */
[----:B------:R-:W2:Y:S08]  /*2810*/  LDC.64 R2, c[0x0][0xf18] ;  /* 0x0003c600ff027b82 */ /* 0x000eb00000000a00 */
[----:B------:R-:W3:Y:S08]  /*2820*/  LDC R6, c[0x0][0xf20] ;  /* 0x0003c800ff067b82 */ /* 0x000ef00000000800 */
[----:B------:R-:W4:Y:S01]  /*2830*/  LDC R16, c[0x0][0xf0c] ;  /* 0x0003c300ff107b82 */ /* 0x000f220000000800 */
[----:B-1----:R-:W-:-:S05]  /*2840*/  IMAD.HI.U32 R4, R13, R4, RZ ;  /* 0x000000040d047227 */ /* 0x002fca00078e00ff */
[----:B------:R-:W-:Y:S01]  /*2850*/  SHF.R.U32.HI R4, RZ, R5, R4 ;  /* 0x00000005ff047219 */ /* 0x000fe20000011604 */
[----:B--2---:R-:W-:Y:S01]  /*2860*/  IMAD.HI.U32 R3, R11, R3, RZ ;  /* 0x000000030b037227 */ /* 0x004fe200078e00ff */
[----:B------:R-:W-:-:S04]  /*2870*/  ISETP.NE.AND P0, PT, R2, 0x1, PT ;  /* 0x000000010200780c */ /* 0x000fc80003f05270 */
[----:B---3--:R-:W-:-:S04]  /*2880*/  SHF.R.U32.HI R6, RZ, R6, R3 ;  /* 0x00000006ff067219 */ /* 0x008fc80000011603 */
[----:B------:R-:W-:Y:S02]  /*2890*/  SEL R3, R11, R6, !P0 ;  /* 0x000000060b037207 */ /* 0x000fe40004000000 */
[----:B----4-:R-:W-:-:S04]  /*28a0*/  ISETP.NE.AND P1, PT, R16, 0x1, PT ;  /* 0x000000011000780c */ /* 0x010fc80003f25270 */
[----:B------:R-:W-:-:S05]  /*28b0*/  SEL R4, R13, R4, !P1 ;  /* 0x000000040d047207 */ /* 0x000fca0004800000 */
[----:B------:R-:W-:Y:S02]  /*28c0*/  IMAD.IADD R5, R3, 0x1, -R4 ;  /* 0x0000000103057824 */ /* 0x000fe400078e0a04 */
[----:B------:R-:W-:Y:S02]  /*28d0*/  IMAD.IADD R3, R4, 0x1, -R3 ;  /* 0x0000000104037824 */ /* 0x000fe400078e0a03 */
[----:B------:R-:W-:Y:S02]  /*28e0*/  IMAD R13, R5, R16, R13 ;  /* 0x00000010050d7224 */ /* 0x000fe400078e020d */
[----:B------:R-:W-:-:S07]  /*28f0*/  IMAD R11, R3, R2, R11 ;  /* 0x00000002030b7224 */ /* 0x000fce00078e020b */
.L_x_45:
[----:B------:R-:W-:Y:S01]  /*2900*/  VIADD R14, R14, 0x1 ;  /* 0x000000010e0e7836 */ /* 0x000fe20000000000 */
[----:B------:R-:W-:Y:S01]  /*2910*/  PLOP3.LUT P1, PT, PT, PT, PT, 0x80, 0x8 ;  /* 0x000000000008781c */ /* 0x000fe20003f2f070 */
[----:B------:R-:W-:Y:S02]  /*2920*/  IMAD.IADD R2, R13, 0x1, R152 ;  /* 0x000000010d027824 */ /* 0x000fe400078e0298 */
[----:B------:R-:W-:Y:S01]  /*2930*/  IMAD.IADD R20, R11, 0x1, R150 ;  /* 0x000000010b147824 */ /* 0x000fe200078e0296 */
[----:B------:R-:W-:Y:S02]  /*2940*/  ISETP.NE.AND P0, PT, R14, 0x2, PT ;  /* 0x000000020e00780c */ /* 0x000fe40003f05270 */
[----:B------:R-:W-:Y:S02]  /*2950*/  R2UR UR20, R2 ;  /* 0x00000000021472ca */ /* 0x000fe400000e0000 */
[----:B------:R-:W-:Y:S02]  /*2960*/  SEL R3, RZ, 0x1, P0 ;  /* 0x00000001ff037807 */ /* 0x000fe40000000000 */
[----:B------:R-:W-:-:S02]  /*2970*/  SEL R14, R14, RZ, P0 ;  /* 0x000000ff0e0e7207 */ /* 0x000fc40000000000 */
[----:B------:R-:W-:Y:S01]  /*2980*/  LOP3.LUT R12, R12, R3, RZ, 0x3c, !PT ;  /* 0x000000030c0c7212 */ /* 0x000fe200078e3cff */
[----:B------:R-:W-:Y:S08]  /*2990*/  @P2 BRA `(.L_x_46) ;  /* 0xffffffec00dc2947 */ /* 0x000ff0000383ffff */
[----:B------:R-:W-:Y:S01]  /*29a0*/  UIADD3 UR14, UPT, UPT, UR14, 0x28, URZ ;  /* 0x000000280e0e7890 */ /* 0x000fe2000fffe0ff */
[----:B------:R-:W-:-:S03]  /*29b0*/  SHF.L.U32 R3, R15, 0x1f, RZ ;  /* 0x0000001f0f037819 */ /* 0x000fc600000006ff */
[----:B------:R-:W-:-:S09]  /*29c0*/  ULEA UR4, UR23, UR14, 0x3 ;  /* 0x0000000e17047291 */ /* 0x000fd2000f8e18ff */
[----:B------:R-:W1:Y:S02]  /*29d0*/  SYNCS.PHASECHK.TRANS64.TRYWAIT P0, [UR4], R3 ;  /* 0x00000003ff0075a7 */ /* 0x000e640008001104 */
[----:B-1----:R-:W-:Y:S05]  /*29e0*/  @!P0 BRA `(.L_x_47) ;  /* 0x0000009000488947 */ /* 0x002fea0003800000 */
.L_x_149:
[----:B------:R-:W-:-:S04]  /*29f0*/  UIADD3 UR5, UPT, UPT, UR23, 0x1, URZ ;  /* 0x0000000117057890 */ /* 0x000fc8000fffe0ff */
[----:B------:R-:W-:-:S04]  /*2a00*/  UISETP.NE.AND UP0, UPT, UR5, 0x5, UPT ;  /* 0x000000050500788c */ /* 0x000fc8000bf05270 */
[----:B------:R-:W-:Y:S02]  /*2a10*/  USEL UR6, URZ, 0x1, UP0 ;  /* 0x00000001ff067887 */ /* 0x000fe40008000000 */
[----:B------:R-:W-:-:S04]  /*2a20*/  USEL UR5, UR5, URZ, UP0 ;  /* 0x000000ff05057287 */ /* 0x000fc80008000000 */
[----:B------:R-:W-:Y:S01]  /*2a30*/  ULEA UR4, UR5, UR14, 0x3 ;  /* 0x0000000e05047291 */ /* 0x000fe2000f8e18ff */
[----:B------:R-:W-:-:S04]  /*2a40*/  LOP3.LUT R2, R15, UR6, RZ, 0x3c, !PT ;  /* 0x000000060f027c12 */ /* 0x000fc8000f8e3cff */
[----:B-1----:R-:W-:-:S04]  /*2a50*/  SHF.L.U32 R3, R2, 0x1f, RZ ;  /* 0x0000001f02037819 */ /* 0x002fc800000006ff */
[----:B------:R-:W1:Y:S02]  /*2a60*/  SYNCS.PHASECHK.TRANS64.TRYWAIT P0, [UR4], R3 ;  /* 0x00000003ff0075a7 */ /* 0x000e640008001104 */
[----:B-1----:R-:W-:Y:S05]  /*2a70*/  @!P0 BRA `(.L_x_48) ;  /* 0x00000090003c8947 */ /* 0x002fea0003800000 */
.L_x_151:
        /* <DEDUP_REMOVED lines=9> */
.L_x_153:
        /* <DEDUP_REMOVED lines=9> */
.L_x_155:
[----:B------:R-:W-:-:S04]  /*2ba0*/  UIADD3 UR5, UPT, UPT, UR5, 0x1, URZ ;  /* 0x0000000105057890 */ /* 0x000fc8000fffe0ff */
[----:B------:R-:W-:-:S04]  /*2bb0*/  UISETP.NE.AND UP0, UPT, UR5, 0x5, UPT ;  /* 0x000000050500788c */ /* 0x000fc8000bf05270 */
[----:B------:R-:W-:Y:S02]  /*2bc0*/  USEL UR4, URZ, 0x1, UP0 ;  /* 0x00000001ff047887 */ /* 0x000fe40008000000 */
[----:B------:R-:W-:-:S04]  /*2bd0*/  USEL UR5, UR5, URZ, UP0 ;  /* 0x000000ff05057287 */ /* 0x000fc80008000000 */
[----:B------:R-:W-:Y:S01]  /*2be0*/  ULEA UR5, UR5, UR14, 0x3 ;  /* 0x0000000e05057291 */ /* 0x000fe2000f8e18ff */
[----:B-1----:R-:W-:-:S04]  /*2bf0*/  LOP3.LUT R3, R2, UR4, RZ, 0x3c, !PT ;  /* 0x0000000402037c12 */ /* 0x002fc8000f8e3cff */
[----:B------:R-:W-:Y:S01]  /*2c00*/  SHF.L.U32 R3, R3, 0x1f, RZ ;  /* 0x0000001f03037819 */ /* 0x000fe200000006ff */
[----:B----4-:R-:W-:-:S07]  /*2c10*/  IMAD.U32 R0, RZ, RZ, UR5 ;  /* 0x00000005ff007e24 */ /* 0x010fce000f8e00ff */
.L_x_51:
[----:B-1----:R1:W2:Y:S02]  /*2c20*/  SYNCS.PHASECHK.TRANS64.TRYWAIT P0, [R0+URZ], R3 ;  /* 0x00000003000075a7 */ /* 0x0022a400080011ff */
[----:B--2---:R-:W-:Y:S05]  /*2c30*/  @!P0 NANOSLEEP.SYNCS 0x989680 ;  /* 0x009896800000895d */ /* 0x004fea0003900000 */
[----:B------:R-:W2:Y:S02]  /*2c40*/  @!P0 SYNCS.PHASECHK.TRANS64 P0, [R0+URZ], R3 ;  /* 0x00000003000085a7 */ /* 0x000ea400080010ff */
[----:B--2---:R-:W-:Y:S05]  /*2c50*/  @P0 EXIT ;  /* 0x000000000000094d */ /* 0x004fea0003800000 */
[----:B------:R-:W-:Y:S05]  /*2c60*/  BRA `(.L_x_51) ;  /* 0xfffffffc00ec7947 */ /* 0x000fea000383ffff */
.L_x_22:
[----:B------:R-:W-:-:S04]  /*2c70*/  UISETP.NE.AND UP0, UPT, UR37, URZ, UPT ;  /* 0x000000ff2500728c */ /* 0x000fc8000bf05270 */
[----:B------:R-:W-:-:S09]  /*2c80*/  UISETP.NE.OR UP0, UPT, UR8, 0x1, UP0 ;  /* 0x000000010800788c */ /* 0x000fd20008705670 */
[----:B------:R-:W-:Y:S05]  /*2c90*/  BRA.U UP0, `(.L_x_52) ;  /* 0x00000005004c7547 */ /* 0x000fea000b800000 */
[----:B------:R-:W-:Y:S01]  /*2ca0*/  HFMA2 R3, -RZ, RZ, 0, 0 ;  /* 0x00000000ff037431 */ /* 0x000fe200000001ff */
[----:B------:R-:W-:Y:S01]  /*2cb0*/  ISETP.GE.U32.AND P2, PT, R8, 0x4, PT ;  /* 0x000000040800780c */ /* 0x000fe20003f46070 */
[----:B------:R-:W-:Y:S01]  /*2cc0*/  IMAD.MOV.U32 R12, RZ, RZ, 0x1 ;  /* 0x00000001ff0c7424 */ /* 0x000fe200078e00ff */
[----:B------:R-:W-:Y:S01]  /*2cd0*/  CS2R R10, SRZ ;  /* 0x00000000000a7805 */ /* 0x000fe2000001ff00 */
[----:B------:R-:W-:Y:S01]  /*2ce0*/  IMAD.MOV.U32 R9, RZ, RZ, RZ ;  /* 0x000000ffff097224 */ /* 0x000fe200078e00ff */
[----:B------:R-:W-:Y:S01]  /*2cf0*/  UMOV UR4, 0x400 ;  /* 0x0000040000047882 */ /* 0x000fe20000000000 */
[----:B------:R-:W-:Y:S01]  /*2d00*/  UMOV UR6, URZ ;  /* 0x000000ff00067c82 */ /* 0x000fe20008000000 */
[----:B------:R-:W-:-:S12]  /*2d10*/  ULEA UR37, UR37, UR4, 0x18 ;  /* 0x0000000425257291 */ /* 0x000fd8000f8ec0ff */
.L_x_56:
[----:B------:R-:W-:Y:S02]  /*2d20*/  LEA R0, R3, UR37, 0x3 ;  /* 0x0000002503007c11 */ /* 0x000fe4000f8e18ff */
[----:B------:R-:W-:-:S03]  /*2d30*/  SHF.L.U32 R5, R9, 0x1f, RZ ;  /* 0x0000001f09057819 */ /* 0x000fc600000006ff */
[----:B------:R-:W-:Y:S01]  /*2d40*/  VIADD R4, R0, 0xe0 ;  /* 0x000000e000047836 */ /* 0x000fe20000000000 */
[----:B------:R-:W1:Y:S02]  /*2d50*/  SYNCS.PHASECHK.TRANS64.TRYWAIT P0, [R0+URZ+0xd0], R5 ;  /* 0x0000d005000075a7 */ /* 0x000e6400080011ff */
[----:B-1----:R-:W-:Y:S05]  /*2d60*/  @!P0 BRA `(.L_x_53) ;  /* 0x0000008c00c88947 */ /* 0x002fea0003800000 */
.L_x_156:
[----:B------:R-:W-:Y:S01]  /*2d70*/  ULEA UR5, UR6, UR37, 0x3 ;  /* 0x0000002506057291 */ /* 0x000fe2000f8e18ff */
[----:B------:R-:W-:Y:S01]  /*2d80*/  PRMT R4, RZ, 0x654, R4 ;  /* 0x00000654ff047816 */ /* 0x000fe20000000004 */
[----:B-1----:R-:W-:Y:S01]  /*2d90*/  @!P2 IMAD.MOV.U32 R5, RZ, RZ, 0x10 ;  /* 0x00000010ff05a424 */ /* 0x002fe200078e00ff */
[----:B------:R-:W-:Y:S01]  /*2da0*/  SHF.L.U32 R7, R12, 0x1f, RZ ;  /* 0x0000001f0c077819 */ /* 0x000fe200000006ff */
[----:B------:R-:W-:Y:S01]  /*2db0*/  UIADD3 UR4, UPT, UPT, UR5, 0xa0, URZ ;  /* 0x000000a005047890 */ /* 0x000fe2000fffe0ff */
[----:B------:R1:W-:Y:S05]  /*2dc0*/  SYNCS.ARRIVE.TRANS64.RED.A1T0 RZ, [R4+URZ], RZ ;  /* 0x000000ff04ff79a7 */ /* 0x0003ea00081004ff */
[----:B------:R-:W-:Y:S01]  /*2dd0*/  IMAD.U32 R13, RZ, RZ, UR4 ;  /* 0x00000004ff0d7e24 */ /* 0x000fe2000f8e00ff */
[----:B------:R-:W2:Y:S04]  /*2de0*/  SYNCS.PHASECHK.TRANS64.TRYWAIT P0, [UR5+0xb0], R7 ;  /* 0x0000b007ff0075a7 */ /* 0x000ea80008001105 */
[----:B------:R-:W-:Y:S01]  /*2df0*/  PRMT R13, R8, 0x654, R13 ;  /* 0x00000654080d7816 */ /* 0x000fe2000000000d */
[----:B-12---:R-:W-:Y:S06]  /*2e00*/  @!P0 BRA `(.L_x_54) ;  /* 0x0000008c00b48947 */ /* 0x006fec0003800000 */
.L_x_158:
[----:B------:R-:W-:Y:S01]  /*2e10*/  ULEA UR4, UR6, UR37, 0x4 ;  /* 0x0000002506047291 */ /* 0x000fe2000f8e20ff */
[----:B------:R-:W-:Y:S01]  /*2e20*/  SEL R2, R13, R2, !P2 ;  /* 0x000000020d027207 */ /* 0x000fe20005000000 */
[----:B------:R-:W-:Y:S01]  /*2e30*/  UIADD3 UR5, UPT, UPT, UR5, 0xa0, URZ ;  /* 0x000000a005057890 */ /* 0x000fe2000fffe0ff */
[----:B-1----:R-:W-:Y:S01]  /*2e40*/  LEA R0, R11, UR37, 0x3 ;  /* 0x000000250b007c11 */ /* 0x002fe2000f8e18ff */
[----:B------:R-:W-:Y:S01]  /*2e50*/  UIADD3 UR4, UPT, UPT, UR4, 0x100, URZ ;  /* 0x0000010004047890 */ /* 0x000fe2000fffe0ff */
[----:B------:R1:W-:Y:S01]  /*2e60*/  @!P2 SYNCS.ARRIVE.TRANS64.RED RZ, [R2+URZ], R5 ;  /* 0x0000000502ffa9a7 */ /* 0x0003e200080004ff */
[----:B------:R-:W-:Y:S01]  /*2e70*/  UIADD3 UR6, UPT, UPT, UR6, 0x1, URZ ;  /* 0x0000000106067890 */ /* 0x000fe2000fffe0ff */
[----:B------:R-:W-:-:S03]  /*2e80*/  VIADD R3, R3, 0x1 ;  /* 0x0000000103037836 */ /* 0x000fc60000000000 */
[----:B------:R-:W-:Y:S02]  /*2e90*/  UISETP.NE.AND UP0, UPT, UR6, 0x2, UPT ;  /* 0x000000020600788c */ /* 0x000fe4000bf05270 */
[----:B------:R-:W-:Y:S01]  /*2ea0*/  ISETP.NE.AND P0, PT, R3, 0x2, PT ;  /* 0x000000020300780c */ /* 0x000fe20003f05270 */
[----:B------:R-:W-:Y:S06]  /*2eb0*/  UGETNEXTWORKID.BROADCAST [UR4], [UR5] ;  /* 0x00000000040073ca */ /* 0x000fec0008000100 */
[----:B------:R-:W-:Y:S02]  /*2ec0*/  USEL UR4, URZ, 0x1, UP0 ;  /* 0x00000001ff047887 */ /* 0x000fe40008000000 */
[----:B------:R-:W-:-:S04]  /*2ed0*/  USEL UR6, UR6, URZ, UP0 ;  /* 0x000000ff06067287 */ /* 0x000fc80008000000 */
[----:B------:R-:W-:Y:S02]  /*2ee0*/  LOP3.LUT R12, R12, UR4, RZ, 0x3c, !PT ;  /* 0x000000040c0c7c12 */ /* 0x000fe4000f8e3cff */
[----:B-1----:R-:W-:-:S04]  /*2ef0*/  SHF.L.U32 R5, R10, 0x1f, RZ ;  /* 0x0000001f0a057819 */ /* 0x002fc800000006ff */
[----:B------:R-:W1:Y:S02]  /*2f00*/  SYNCS.PHASECHK.TRANS64.TRYWAIT P1, [R0+URZ+0xa0], R5 ;  /* 0x0000a005000075a7 */ /* 0x000e6400080211ff */
[----:B-1----:R-:W-:Y:S05]  /*2f10*/  @!P1 BRA `(.L_x_55) ;  /* 0x0000008c00889947 */ /* 0x002fea0003800000 */
.L_x_159:
[----:B------:R-:W-:Y:S01]  /*2f20*/  LEA R4, R11, UR37, 0x4 ;  /* 0x000000250b047c11 */ /* 0x000fe2000f8e20ff */
[----:B-1----:R-:W-:Y:S01]  /*2f30*/  VIADD R0, R0, 0xb0 ;  /* 0x000000b000007836 */ /* 0x002fe20000000000 */
[----:B------:R-:W-:Y:S01]  /*2f40*/  SEL R3, R3, RZ, P0 ;  /* 0x000000ff03037207 */ /* 0x000fe20000000000 */
[----:B------:R-:W-:-:S03]  /*2f50*/  VIADD R11, R11, 0x1 ;  /* 0x000000010b0b7836 */ /* 0x000fc60000000000 */
[----:B------:R-:W1:Y:S01]  /*2f60*/  LDS.128 R4, [R4+0x100] ;  /* 0x0001000004047984 */ /* 0x000e620000000c00 */
[----:B------:R-:W-:Y:S02]  /*2f70*/  PRMT R0, RZ, 0x654, R0 ;  /* 0x00000654ff007816 */ /* 0x000fe40000000000 */
[C---:B------:R-:W-:Y:S01]  /*2f80*/  ISETP.NE.AND P1, PT, R11.reuse, 0x2, PT ;  /* 0x000000020b00780c */ /* 0x040fe20003f25270 */
[----:B------:R-:W-:Y:S01]  /*2f90*/  @!PT LDS RZ, [RZ] ;  /* 0x00000000fffff984 */ /* 0x000fe20000000800 */
[----:B------:R-:W-:Y:S01]  /*2fa0*/  @!PT LDS RZ, [RZ] ;  /* 0x00000000fffff984 */ /* 0x000fe20000000800 */
[----:B------:R-:W-:Y:S01]  /*2fb0*/  @!PT LDS RZ, [RZ] ;  /* 0x00000000fffff984 */ /* 0x000fe20000000800 */
[----:B------:R-:W-:Y:S01]  /*2fc0*/  @!PT LDS RZ, [RZ] ;  /* 0x00000000fffff984 */ /* 0x000fe20000000800 */
[----:B------:R2:W-:Y:S06]  /*2fd0*/  MEMBAR.ALL.CTA ;  /* 0x0000000000007992 */ /* 0x0005ec0000008000 */
[----:B--2---:R-:W2:Y:S01]  /*2fe0*/  FENCE.VIEW.ASYNC.S ;  /* 0x00000000000073c6 */ /* 0x004ea20000000000 */
[----:B------:R-:W-:Y:S01]  /*2ff0*/  SEL R11, R11, RZ, P1 ;  /* 0x000000ff0b0b7207 */ /* 0x000fe20000800000 */
[----:B--2---:R2:W-:Y:S01]  /*3000*/  SYNCS.ARRIVE.TRANS64.RED.A1T0 RZ, [R0+URZ], RZ ;  /* 0x000000ff00ff79a7 */ /* 0x0045e200081004ff */
[----:B-1----:R-:W-:-:S02]  /*3010*/  LOP3.LUT P3, RZ, R6, 0x1, RZ, 0xc0, !PT ;  /* 0x0000000106ff7812 */ /* 0x002fc4000786c0ff */
[----:B------:R-:W-:-:S04]  /*3020*/  SEL R5, RZ, 0x1, P1 ;  /* 0x00000001ff057807 */ /* 0x000fc80000800000 */
[----:B------:R-:W-:Y:S02]  /*3030*/  LOP3.LUT R10, R10, R5, RZ, 0x3c, !PT ;  /* 0x000000050a0a7212 */ /* 0x000fe400078e3cff */
[----:B--2---:R-:W-:-:S04]  /*3040*/  SEL R0, RZ, 0x1, P0 ;  /* 0x00000001ff007807 */ /* 0x004fc80000000000 */
[----:B------:R-:W-:Y:S01]  /*3050*/  LOP3.LUT R9, R9, R0, RZ, 0x3c, !PT ;  /* 0x0000000009097212 */ /* 0x000fe200078e3cff */
[----:B------:R-:W-:Y:S06]  /*3060*/  @P3 BRA `(.L_x_56) ;  /* 0xfffffffc002c3947 */ /* 0x000fec000383ffff */
[----:B------:R-:W-:Y:S01]  /*3070*/  ULEA UR5, UR6, UR37, 0x3 ;  /* 0x0000002506057291 */ /* 0x000fe2000f8e18ff */
[----:B------:R-:W-:-:S08]  /*3080*/  SHF.L.U32 R3, R12, 0x1f, RZ ;  /* 0x0000001f0c037819 */ /* 0x000fd000000006ff */
[----:B------:R-:W1:Y:S02]  /*3090*/  SYNCS.PHASECHK.TRANS64 P0, [UR5+0xb0], R3 ;  /* 0x0000b003ff0075a7 */ /* 0x000e640008001005 */
[----:B-1----:R-:W-:Y:S05]  /*30a0*/  @P0 BRA `(.L_x_57) ;  /* 0x0000000000080947 */ /* 0x002fea0003800000 */
[----:B------:R-:W1:Y:S02]  /*30b0*/  SYNCS.PHASECHK.TRANS64.TRYWAIT P0, [UR5+0xb0], R3 ;  /* 0x0000b003ff0075a7 */ /* 0x000e640008001105 */
[----:B-1----:R-:W-:Y:S05]  /*30c0*/  @!P0 BRA `(.L_x_58) ;  /* 0x0000008c00308947 */ /* 0x002fea0003800000 */
.L_x_57:
[----:B------:R-:W-:-:S04]  /*30d0*/  UIADD3 UR4, UPT, UPT, UR6, 0x1, URZ ;  /* 0x0000000106047890 */ /* 0x000fc8000fffe0ff */
[----:B------:R-:W-:-:S04]  /*30e0*/  UISETP.NE.AND UP0, UPT, UR4, 0x2, UPT ;  /* 0x000000020400788c */ /* 0x000fc8000bf05270 */
[----:B------:R-:W-:Y:S02]  /*30f0*/  USEL UR7, URZ, 0x1, UP0 ;  /* 0x00000001ff077887 */ /* 0x000fe40008000000 */
[----:B------:R-:W-:-:S04]  /*3100*/  USEL UR4, UR4, URZ, UP0 ;  /* 0x000000ff04047287 */ /* 0x000fc80008000000 */
[----:B------:R-:W-:Y:S01]  /*3110*/  ULEA UR4, UR4, UR37, 0x3 ;  /* 0x0000002504047291 */ /* 0x000fe2000f8e18ff */
[----:B-1----:R-:W-:-:S04]  /*3120*/  LOP3.LUT R3, R12, UR7, RZ, 0x3c, !PT ;  /* 0x000000070c037c12 */ /* 0x002fc8000f8e3cff */
[----:B------:R-:W-:-:S04]  /*3130*/  SHF.L.U32 R0, R3, 0x1f, RZ ;  /* 0x0000001f03007819 */ /* 0x000fc800000006ff */
[----:B------:R-:W1:Y:S02]  /*3140*/  SYNCS.PHASECHK.TRANS64 P0, [UR4+0xb0], R0 ;  /* 0x0000b000ff0075a7 */ /* 0x000e640008001004 */
[----:B-1----:R-:W-:Y:S05]  /*3150*/  @P0 EXIT ;  /* 0x000000000000094d */ /* 0x002fea0003800000 */
[----:B------:R-:W-:Y:S02]  /*3160*/  SHF.L.U32 R3, R3, 0x1f, RZ ;  /* 0x0000001f03037819 */ /* 0x000fe400000006ff */
[----:B------:R-:W-:-:S07]  /*3170*/  MOV R0, UR4 ;  /* 0x0000000400007c02 */ /* 0x000fce0008000f00 */
.L_x_59:
[----:B-1----:R1:W2:Y:S02]  /*3180*/  SYNCS.PHASECHK.TRANS64.TRYWAIT P0, [R0+URZ+0xb0], R3 ;  /* 0x0000b003000075a7 */ /* 0x0022a400080011ff */
[----:B--2---:R-:W-:Y:S05]  /*3190*/  @!P0 NANOSLEEP.SYNCS 0x989680 ;  /* 0x009896800000895d */ /* 0x004fea0003900000 */
[----:B------:R-:W2:Y:S02]  /*31a0*/  @!P0 SYNCS.PHASECHK.TRANS64 P0, [R0+URZ+0xb0], R3 ;  /* 0x0000b003000085a7 */ /* 0x000ea400080010ff */
[----:B--2---:R-:W-:Y:S05]  /*31b0*/  @P0 EXIT ;  /* 0x000000000000094d */ /* 0x004fea0003800000 */
[----:B------:R-:W-:Y:S05]  /*31c0*/  BRA `(.L_x_59) ;  /* 0xfffffffc00ec7947 */ /* 0x000fea000383ffff */
.L_x_52:
[----:B------:R-:W-:Y:S05]  /*31d0*/  BRA.U UP3, `(.L_x_60) ;  /* 0x00000011039c7547 */ /* 0x000fea000b800000 */
[----:B------:R-:W-:Y:S01]  /*31e0*/  UMOV UR4, 0x40 ;  /* 0x0000004000047882 */ /* 0x000fe20000000000 */
[----:B------:R-:W-:Y:S01]  /*31f0*/  NOP ;  /* 0x0000000000007918 */ /* 0x000fe20000000000 */
[----:B------:R-:W-:Y:S01]  /*3200*/  ULEA UR4, UR37, UR4, 0x18 ;  /* 0x0000000425047291 */ /* 0x000fe2000f8ec0ff */
[----:B------:R-:W-:Y:S02]  /*3210*/  UMOV UR5, 0x400 ;  /* 0x0000040000057882 */ /* 0x000fe40000000000 */
[----:B------:R-:W-:-:S06]  /*3220*/  ULEA UR37, UR37, UR5, 0x18 ;  /* 0x0000000525257291 */ /* 0x000fcc000f8ec0ff */
[----:B------:R-:W1:Y:S02]  /*3230*/  LDS.U8 R2, [UR4+0x1c] ;  /* 0x00001c04ff027984 */ /* 0x000e640008000000 */
[----:B-1----:R-:W-:-:S13]  /*3240*/  ISETP.NE.AND P0, PT, R2, RZ, PT ;  /* 0x000000ff0200720c */ /* 0x002fda0003f05270 */
[----:B------:R-:W-:Y:S05]  /*3250*/  @P0 BRA `(.L_x_61) ;  /* 0x0000000000580947 */ /* 0x000fea0003800000 */
[----:B------:R-:W-:-:S13]  /*3260*/  ELECT P0, URZ, PT ;  /* 0x0000000000ff782f */ /* 0x000fda0003800000 */
[----:B------:R-:W-:Y:S05]  /*3270*/  @!P0 BRA `(.L_x_62) ;  /* 0x0000000000608947 */ /* 0x000fea0003800000 */
[----:B------:R-:W-:Y:S01]  /*3280*/  UMOV UR5, 0x10 ;  /* 0x0000001000057882 */ /* 0x000fe20000000000 */
[----:B------:R-:W-:Y:S01]  /*3290*/  HFMA2 R2, -RZ, RZ, 0, 5.9604644775390625e-08 ;  /* 0x00000001ff027431 */ /* 0x000fe200000001ff */
[----:B------:R-:W-:-:S03]  /*32a0*/  MOV R3, 0xffff ;  /* 0x0000ffff00037802 */ /* 0x000fc60000000f00 */
[----:B------:R-:W-:Y:S04]  /*32b0*/  DEPBAR.LE SB1, 0x36 ;  /* 0x00009d800000791a */ /* 0x000fe80000000000 */
[----:B------:R-:W1:Y:S02]  /*32c0*/  UTCATOMSWS.FIND_AND_SET.ALIGN UP0, UR5, UR5 ;  /* 0x00000005000575e3 */ /* 0x000e640008000800 */
[----:B-1----:R-:W-:Y:S01]  /*32d0*/  MOV R4, UR5 ;  /* 0x0000000500047c02 */ /* 0x002fe20008000f00 */
[----:B------:R-:W-:Y:S06]  /*32e0*/  BRA.U UP0, `(.L_x_63) ;  /* 0x0000000100187547 */ /* 0x000fec000b800000 */
.L_x_64:
[----:B------:R-:W-:Y:S05]  /*32f0*/  NANOSLEEP 0x64 ;  /* 0x000000640000795d */ /* 0x000fea0003800000 */
[----:B------:R-:W-:-:S05]  /*3300*/  UMOV UR5, 0x10 ;  /* 0x0000001000057882 */ /* 0x000fca0000000000 */
[----:B------:R-:W-:Y:S04]  /*3310*/  DEPBAR.LE SB1, 0x36 ;  /* 0x00009d800000791a */ /* 0x000fe80000000000 */
[----:B------:R-:W1:Y:S02]  /*3320*/  UTCATOMSWS.FIND_AND_SET.ALIGN UP0, UR5, UR5 ;  /* 0x00000005000575e3 */ /* 0x000e640008000800 */
[----:B-1----:R-:W-:Y:S01]  /*3330*/  MOV R4, UR5 ;  /* 0x0000000500047c02 */ /* 0x002fe20008000f00 */
[----:B------:R-:W-:Y:S05]  /*3340*/  BRA.U !UP0, `(.L_x_64) ;  /* 0xfffffffd08e87547 */ /* 0x000fea000b83ffff */
.L_x_63:
[-C--:B------:R-:W-:Y:S02]  /*3350*/  SHF.L.U32 R3, R3, R4.reuse, RZ ;  /* 0x0000000403037219 */ /* 0x080fe400000006ff */
[----:B------:R-:W-:Y:S01]  /*3360*/  SHF.L.U32 R2, R2, R4, RZ ;  /* 0x0000000402027219 */ /* 0x000fe200000006ff */
[----:B------:R-:W-:Y:S02]  /*3370*/  IMAD.SHL.U32 R4, R4, 0x20, RZ ;  /* 0x0000002004047824 */ /* 0x000fe400078e00ff */
[----:B------:R1:W-:Y:S04]  /*3380*/  ATOMS.OR RZ, [UR4+0x14], R3 ;  /* 0x00001403ffff798c */ /* 0x0003e8000b000004 */
[----:B------:R1:W-:Y:S04]  /*3390*/  ATOMS.OR RZ, [UR4+0x18], R2 ;  /* 0x00001802ffff798c */ /* 0x0003e8000b000004 */
[----:B------:R1:W-:Y:S01]  /*33a0*/  STS [UR37+0x120], R4 ;  /* 0x00012004ff007988 */ /* 0x0003e20008000825 */
[----:B------:R-:W-:Y:S05]  /*33b0*/  BRA `(.L_x_62) ;  /* 0x0000000000107947 */ /* 0x000fea0003800000 */
.L_x_61:
[----:B------:R-:W-:-:S05]  /*33c0*/  MOV R2, 0xffffffff ;  /* 0xffffffff00027802 */ /* 0x000fca0000000f00 */
[----:B------:R1:W-:Y:S02]  /*33d0*/  STS [UR37+0x120], R2 ;  /* 0x00012002ff007988 */ /* 0x0003e40008000825 */
[----:B-1----:R-:W-:Y:S02]  /*33e0*/  MOV R2, 0x3400 ;  /* 0x0000340000027802 */ /* 0x002fe40000000f00 */
[----:B---3-5:R-:W-:Y:S05]  /*33f0*/  CALL.REL.NOINC `($__internal_1_$__cuda_sm10x_tcgen05_guardrail_trap_phase_invalid_during_alloc) ;  /* 0x0000009000507944 */ /* 0x028fea0003c00000 */
.L_x_62:
[----:B------:R-:W-:Y:S05]  /*3400*/  WARPSYNC.ALL ;  /* 0x0000000000007948 */ /* 0x000fea0003800000 */
[----:B------:R-:W2:Y:S01]  /*3410*/  S2UR UR9, SR_CgaCtaId ;  /* 0x00000000000979c3 */ /* 0x000ea20000008800 */
[----:B------:R-:W-:Y:S01]  /*3420*/  UMOV UR4, 0x400 ;  /* 0x0000040000047882 */ /* 0x000fe20000000000 */
[----:B------:R-:W-:-:S06]  /*3430*/  NOP ;  /* 0x0000000000007918 */ /* 0x000fcc0000000000 */
[----:B------:R-:W-:Y:S06]  /*3440*/  BAR.ARV 0x6, 0xa0 ;  /* 0x0182800000007b1d */ /* 0x000fec0000002000 */
[----:B------:R-:W4:Y:S01]  /*3450*/  LDCU UR10, c[0x0][0x38c] ;  /* 0x00007180ff0a77ac */ /* 0x000f220008000800 */
[----:B------:R-:W-:Y:S01]  /*3460*/  CS2R R8, SRZ ;  /* 0x0000000000087805 */ /* 0x000fe2000001ff00 */
[----:B-1----:R-:W-:Y:S01]  /*3470*/  IMAD.MOV.U32 R3, RZ, RZ, RZ ;  /* 0x000000ffff037224 */ /* 0x002fe200078e00ff */
[----:B------:R-:W-:Y:S01]  /*3480*/  UMOV UR18, 0x1 ;  /* 0x0000000100127882 */ /* 0x000fe20000000000 */
[----:B------:R-:W-:Y:S01]  /*3490*/  UMOV UR21, URZ ;  /* 0x000000ff00157c82 */ /* 0x000fe20008000000 */
[----:B------:R-:W-:Y:S01]  /*34a0*/  UMOV UR26, URZ ;  /* 0x000000ff001a7c82 */ /* 0x000fe20008000000 */
[----:B------:R-:W-:Y:S01]  /*34b0*/  UMOV UR24, URZ ;  /* 0x000000ff00187c82 */ /* 0x000fe20008000000 */
[----:B--2---:R-:W-:Y:S01]  /*34c0*/  ULEA UR9, UR9, UR4, 0x18 ;  /* 0x0000000409097291 */ /* 0x004fe2000f8ec0ff */
[----:B------:R-:W1:Y:S03]  /*34d0*/  LDCU UR4, c[0x0][0x38c] ;  /* 0x00007180ff0477ac */ /* 0x000e660008000800 */
[----:B------:R-:W-:-:S02]  /*34e0*/  UIADD3 UR13, UPT, UPT, UR9, 0x10800, URZ ;  /* 0x00010800090d7890 */ /* 0x000fc4000fffe0ff */
[----:B------:R-:W-:-:S03]  /*34f0*/  UIADD3 UR14, UPT, UPT, UR9, 0x1a800, URZ ;  /* 0x0001a800090e7890 */ /* 0x000fc6000fffe0ff */
[----:B------:R-:W2:Y:S01]  /*3500*/  LDS R2, [UR9+0x120] ;  /* 0x00012009ff027984 */ /* 0x000ea20008000800 */
[----:B------:R-:W-:Y:S02]  /*3510*/  UIADD3 UR15, UPT, UPT, UR9, 0x2e800, URZ ;  /* 0x0002e800090f7890 */ /* 0x000fe4000fffe0ff */
[----:B------:R-:W-:Y:S02]  /*3520*/  UIADD3 UR16, UPT, UPT, UR9, 0x2fc00, URZ ;  /* 0x0002fc0009107890 */ /* 0x000fe4000fffe0ff */
[----:B------:R-:W-:Y:S02]  /*3530*/  USHF.R.U32.HI UR13, URZ, 0x4, UR13 ;  /* 0x00000004ff0d7899 */ /* 0x000fe4000801160d */
[----:B------:R-:W-:Y:S02]  /*3540*/  USHF.R.U32.HI UR14, URZ, 0x4, UR14 ;  /* 0x00000004ff0e7899 */ /* 0x000fe4000801160e */
[----:B------:R-:W-:Y:S02]  /*3550*/  USHF.R.U32.HI UR15, URZ, 0x4, UR15 ;  /* 0x00000004ff0f7899 */ /* 0x000fe4000801160f */
[----:B-1----:R-:W-:-:S02]  /*3560*/  UIADD3 UR4, UPT, UPT, UR4, 0x7f, URZ ;  /* 0x0000007f04047890 */ /* 0x002fc4000fffe0ff */
[----:B------:R-:W-:Y:S02]  /*3570*/  USHF.R.U32.HI UR16, URZ, 0x4, UR16 ;  /* 0x00000004ff107899 */ /* 0x000fe40008011610 */
[----:B------:R-:W-:Y:S02]  /*3580*/  USHF.R.S32.HI UR8, URZ, 0x1f, UR4 ;  /* 0x0000001fff087899 */ /* 0x000fe40008011404 */
[----:B------:R-:W-:Y:S02]  /*3590*/  ULOP3.LUT UR13, UR13, 0x3fff, URZ, 0xc0, !UPT ;  /* 0x00003fff0d0d7892 */ /* 0x000fe4000f8ec0ff */
[----:B------:R-:W-:Y:S02]  /*35a0*/  ULEA.HI UR8, UR8, UR4, URZ, 0x7 ;  /* 0x0000000408087291 */ /* 0x000fe4000f8f38ff */
[----:B------:R-:W-:Y:S02]  /*35b0*/  ULOP3.LUT UR14, UR14, 0x3fff, URZ, 0xc0, !UPT ;  /* 0x00003fff0e0e7892 */ /* 0x000fe4000f8ec0ff */
[----:B------:R-:W-:-:S02]  /*35c0*/  ULOP3.LUT UR15, UR15, 0x3fff, URZ, 0xc0, !UPT ;  /* 0x00003fff0f0f7892 */ /* 0x000fc4000f8ec0ff */
[----:B------:R-:W-:Y:S02]  /*35d0*/  ULOP3.LUT UR16, UR16, 0x3fff, URZ, 0xc0, !UPT ;  /* 0x00003fff10107892 */ /* 0x000fe4000f8ec0ff */
[----:B------:R-:W-:Y:S02]  /*35e0*/  USHF.R.S32.HI UR8, URZ, 0x7, UR8 ;  /* 0x00000007ff087899 */ /* 0x000fe40008011408 */
[----:B----4-:R-:W-:Y:S02]  /*35f0*/  UISETP.GE.AND UP0, UPT, UR10, 0x1, UPT ;  /* 0x000000010a00788c */ /* 0x010fe4000bf06270 */
[----:B------:R-:W-:Y:S02]  /*3600*/  UIADD3 UR17, UPT, UPT, UR9, 0xc0, URZ ;  /* 0x000000c009117890 */ /* 0x000fe4000fffe0ff */
[----:B------:R-:W-:Y:S02]  /*3610*/  ULOP3.LUT UR13, UR13, 0x10000, URZ, 0xfc, !UPT ;  /* 0x000100000d0d7892 */ /* 0x000fe4000f8efcff */
[----:B------:R-:W-:-:S02]  /*3620*/  ULOP3.LUT UR14, UR14, 0x10000, URZ, 0xfc, !UPT ;  /* 0x000100000e0e7892 */ /* 0x000fc4000f8efcff */
[----:B------:R-:W-:Y:S02]  /*3630*/  ULOP3.LUT UR15, UR15, 0x10000, URZ, 0xfc, !UPT ;  /* 0x000100000f0f7892 */ /* 0x000fe4000f8efcff */
[----:B------:R-:W-:Y:S01]  /*3640*/  ULOP3.LUT UR16, UR16, 0x10000, URZ, 0xfc, !UPT ;  /* 0x0001000010107892 */ /* 0x000fe2000f8efcff */
[----:B--2---:R-:W-:Y:S01]  /*3650*/  R2UR UR23, R2 ;  /* 0x00000000021772ca */ /* 0x004fe200000e0000 */
[----:B------:R-:W-:Y:S02]  /*3660*/  UIADD3 UR22, UPT, UPT, UR8, -0x1, URZ ;  /* 0xffffffff08167890 */ /* 0x000fe4000fffe0ff */
[----:B------:R-:W-:-:S10]  /*3670*/  UISETP.GE.U32.AND UP3, UPT, UR10, 0x81, UPT ;  /* 0x000000810a00788c */ /* 0x000fd4000bf66070 */
[----:B------:R-:W-:Y:S02]  /*3680*/  UIADD3 UR6, UPT, UPT, UR23, 0x1c0, URZ ;  /* 0x000001c017067890 */ /* 0x000fe4000fffe0ff */
[----:B------:R-:W-:Y:S02]  /*3690*/  UIADD3 UR7, UPT, UPT, UR23, 0x1c8, URZ ;  /* 0x000001c817077890 */ /* 0x000fe4000fffe0ff */
[----:B------:R-:W-:Y:S02]  /*36a0*/  UIADD3 UR4, UPT, UPT, UR23, 0x1c4, URZ ;  /* 0x000001c417047890 */ /* 0x000fe4000fffe0ff */
[----:B------:R-:W-:Y:S02]  /*36b0*/  UIADD3 UR5, UPT, UPT, UR23, 0x1d0, URZ ;  /* 0x000001d017057890 */ /* 0x000fe4000fffe0ff */
[----:B------:R-:W-:Y:S02]  /*36c0*/  USHF.R.U32.HI UR39, URZ, 0x11, UR6 ;  /* 0x00000011ff277899 */ /* 0x000fe40008011606 */
[----:B------:R-:W-:-:S02]  /*36d0*/  USHF.R.U32.HI UR38, URZ, 0x1a, UR7 ;  /* 0x0000001aff267899 */ /* 0x000fc40008011607 */
[----:B------:R-:W-:Y:S02]  /*36e0*/  USHF.R.U32.HI UR37, URZ, 0x11, UR4 ;  /* 0x00000011ff257899 */ /* 0x000fe40008011604 */
[----:B------:R-:W-:Y:S02]  /*36f0*/  USHF.R.U32.HI UR36, URZ, 0x1a, UR5 ;  /* 0x0000001aff247899 */ /* 0x000fe40008011605 */
[----:B------:R-:W-:Y:S02]  /*3700*/  ULOP3.LUT UR39, UR39, 0x6000, URZ, 0xc0, !UPT ;  /* 0x0000600027277892 */ /* 0x000fe4000f8ec0ff */
[----:B------:R-:W-:Y:S02]  /*3710*/  ULOP3.LUT UR38, UR38, 0x30, URZ, 0xc0, !UPT ;  /* 0x0000003026267892 */ /* 0x000fe4000f8ec0ff */
[----:B------:R-:W-:Y:S02]  /*3720*/  ULOP3.LUT UR37, UR37, 0x6000, URZ, 0xc0, !UPT ;  /* 0x0000600025257892 */ /* 0x000fe4000f8ec0ff */
[----:B------:R-:W-:-:S02]  /*3730*/  ULOP3.LUT UR36, UR36, 0x30, URZ, 0xc0, !UPT ;  /* 0x0000003024247892 */ /* 0x000fc4000f8ec0ff */
[----:B------:R-:W-:Y:S02]  /*3740*/  ULOP3.LUT UR39, UR39, 0x840, URZ, 0xfc, !UPT ;  /* 0x0000084027277892 */ /* 0x000fe4000f8efcff */
[----:B------:R-:W-:Y:S02]  /*3750*/  ULOP3.LUT UR38, UR38, 0x480, URZ, 0xfc, !UPT ;  /* 0x0000048026267892 */ /* 0x000fe4000f8efcff */
[----:B------:R-:W-:Y:S02]  /*3760*/  ULOP3.LUT UR37, UR37, 0x840, URZ, 0xfc, !UPT ;  /* 0x0000084025257892 */ /* 0x000fe4000f8efcff */
[----:B------:R-:W-:Y:S02]  /*3770*/  ULOP3.LUT UR36, UR36, 0x480, URZ, 0xfc, !UPT ;  /* 0x0000048024247892 */ /* 0x000fe4000f8efcff */
[----:B------:R-:W-:Y:S02]  /*3780*/  UPRMT UR39, UR38, 0x5410, UR39 ;  /* 0x0000541026277896 */ /* 0x000fe40008000027 */
[----:B------:R-:W-:Y:S01]  /*3790*/  UPRMT UR37, UR36, 0x5410, UR37 ;  /* 0x0000541024257896 */ /* 0x000fe20008000025 */
[----:B------:R-:W-:-:S02]  /*37a0*/  UMOV UR38, URZ ;  /* 0x000000ff00267c82 */ /* 0x000fc40008000000 */
[----:B------:R-:W-:Y:S02]  /*37b0*/  UMOV UR36, URZ ;  /* 0x000000ff00247c82 */ /* 0x000fe40008000000 */
[----:B------:R-:W-:Y:S02]  /*37c0*/  UMOV UR27, UR39 ;  /* 0x00000027001b7c82 */ /* 0x000fe40008000000 */
[----:B------:R-:W-:-:S05]  /*37d0*/  UMOV UR25, UR37 ;  /* 0x0000002500197c82 */ /* 0x000fca0008000000 */
.L_x_74:
[C---:B------:R-:W-:Y:S02]  /*37e0*/  LEA R2, R9.reuse, UR9, 0x3 ;  /* 0x0000000909027c11 */ /* 0x040fe4000f8e18ff */
[----:B------:R-:W-:Y:S02]  /*37f0*/  SHF.L.U32 R5, R8, 0x1f, RZ ;  /* 0x0000001f08057819 */ /* 0x000fe400000006ff */
[----:B------:R-:W-:Y:S02]  /*3800*/  LEA R4, R9, UR9, 0x4 ;  /* 0x0000000909047c11 */ /* 0x000fe4000f8e20ff */
[----:B------:R-:W1:Y:S02]  /*3810*/  SYNCS.PHASECHK.TRANS64.TRYWAIT P0, [R2+URZ+0xa0], R5 ;  /* 0x0000a005020075a7 */ /* 0x000e6400080011ff */
[----:B-12---:R-:W-:Y:S05]  /*3820*/  @!P0 BRA `(.L_x_65) ;  /* 0x0000008400708947 */ /* 0x006fea0003800000 */
.L_x_161:
[----:B-1----:R-:W1:Y:S01]  /*3830*/  LDS.128 R4, [R4+0x100] ;  /* 0x0001000004047984 */ /* 0x002e620000000c00 */
[----:B------:R-:W-:Y:S01]  /*3840*/  VIADD R2, R2, 0xb0 ;  /* 0x000000b002027836 */ /* 0x000fe20000000000 */
[----:B------:R-:W-:Y:S01]  /*3850*/  ULOP3.LUT UR12, UR18, 0x1, URZ, 0x3c, !UPT ;  /* 0x00000001120c7892 */ /* 0x000fe2000f8e3cff */
[----:B------:R-:W-:Y:S01]  /*3860*/  VIADD R9, R9, 0x1 ;  /* 0x0000000109097836 */ /* 0x000fe20000000000 */
[----:B------:R-:W-:Y:S01]  /*3870*/  @!PT LDS RZ, [RZ] ;  /* 0x00000000fffff984 */ /* 0x000fe20000000800 */
[----:B------:R-:W-:Y:S01]  /*3880*/  @!PT LDS RZ, [RZ] ;  /* 0x00000000fffff984 */ /* 0x000fe20000000800 */
[----:B------:R-:W-:Y:S01]  /*3890*/  @!PT LDS RZ, [RZ] ;  /* 0x00000000fffff984 */ /* 0x000fe20000000800 */
[----:B------:R-:W-:Y:S01]  /*38a0*/  @!PT LDS RZ, [RZ] ;  /* 0x00000000fffff984 */ /* 0x000fe20000000800 */
[----:B------:R2:W-:Y:S06]  /*38b0*/  MEMBAR.ALL.CTA ;  /* 0x0000000000007992 */ /* 0x0005ec0000008000 */
[----:B--2---:R-:W2:Y:S01]  /*38c0*/  FENCE.VIEW.ASYNC.S ;  /* 0x00000000000073c6 */ /* 0x004ea20000000000 */
[----:B------:R-:W-:Y:S01]  /*38d0*/  UMOV UR29, 0x1 ;  /* 0x00000001001d7882 */ /* 0x000fe20000000000 */
[----:B------:R-:W-:Y:S01]  /*38e0*/  PRMT R2, RZ, 0x654, R2 ;  /* 0x00000654ff027816 */ /* 0x000fe20000000002 */
[----:B------:R-:W-:Y:S01]  /*38f0*/  UIMAD UR11, UR12, 0xc0, UR23 ;  /* 0x000000c00c0b78a4 */ /* 0x000fe2000f8e0217 */
[----:B------:R-:W-:Y:S01]  /*3900*/  UMOV UR19, UR8 ;  /* 0x0000000800137c82 */ /* 0x000fe20008000000 */
[----:B------:R-:W-:Y:S01]  /*3910*/  UMOV UR20, URZ ;  /* 0x000000ff00147c82 */ /* 0x000fe20008000000 */
[----:B--2---:R2:W-:Y:S01]  /*3920*/  SYNCS.ARRIVE.TRANS64.RED.A1T0 RZ, [R2+URZ], RZ ;  /* 0x000000ff02ff79a7 */ /* 0x0045e200081004ff */
[----:B-1----:R-:W-:Y:S01]  /*3930*/  LOP3.LUT P2, RZ, R6, 0x1, RZ, 0xc0, !PT ;  /* 0x0000000106ff7812 */ /* 0x002fe2000784c0ff */
[----:B--2---:R-:W-:-:S12]  /*3940*/  BRA.U !UP0, `(.L_x_66) ;  /* 0x0000000108ec7547 */ /* 0x004fd8000b800000 */
[----:B------:R-:W-:Y:S01]  /*3950*/  ULEA UR19, UR21, UR9, 0x3 ;  /* 0x0000000915137291 */ /* 0x000fe2000f8e18ff */
[----:B------:R-:W-:-:S08]  /*3960*/  SHF.L.U32 R5, R3, 0x1f, RZ ;  /* 0x0000001f03057819 */ /* 0x000fd000000006ff */
[----:B------:R-:W1:Y:S02]  /*3970*/  SYNCS.PHASECHK.TRANS64.TRYWAIT P0, [UR19], R5 ;  /* 0x00000005ff0075a7 */ /* 0x000e640008001113 */
[----:B-1----:R-:W-:Y:S05]  /*3980*/  @P0 BRA `(.L_x_67) ;  /* 0x0000000000080947 */ /* 0x002fea0003800000 */
[----:B------:R-:W1:Y:S02]  /*3990*/  SYNCS.PHASECHK.TRANS64.TRYWAIT P0, [UR19], R5 ;  /* 0x00000005ff0075a7 */ /* 0x000e640008001113 */
[----:B-1----:R-:W-:Y:S05]  /*39a0*/  @!P0 BRA `(.L_x_68) ;  /* 0x0000008400248947 */ /* 0x002fea0003800000 */
.L_x_67:
[----:B------:R-:W-:Y:S01]  /*39b0*/  UIADD3 UR10, UPT, UPT, UR21, 0x1, URZ ;  /* 0x00000001150a7890 */ /* 0x000fe2000fffe0ff */
[----:B------:R-:W-:Y:S01]  /*39c0*/  PLOP3.LUT P1, PT, PT, PT, UP3, 0x80, 0x8 ;  /* 0x000000000008781c */ /* 0x000fe20003f2f038 */
[----:B------:R-:W-:Y:S01]  /*39d0*/  ULEA UR32, UR21, UR15, 0x6 ;  /* 0x0000000f15207291 */ /* 0x000fe2000f8e30ff */
[----:B-1----:R-:W-:Y:S01]  /*39e0*/  IMAD.U32 R2, RZ, RZ, UR18 ;  /* 0x00000012ff027e24 */ /* 0x002fe2000f8e00ff */
[----:B------:R-:W-:Y:S02]  /*39f0*/  UISETP.NE.AND UP1, UPT, UR10, 0x5, UPT ;  /* 0x000000050a00788c */ /* 0x000fe4000bf25270 */
[----:B------:R-:W-:Y:S02]  /*3a00*/  ULEA UR30, UR21, UR16, 0x7 ;  /* 0x00000010151e7291 */ /* 0x000fe4000f8e38ff */
[----:B------:R-:W-:Y:S01]  /*3a10*/  USEL UR28, URZ, 0x1, UP1 ;  /* 0x00000001ff1c7887 */ /* 0x000fe20008800000 */
[----:B------:R-:W-:Y:S01]  /*3a20*/  SHF.L.U32 R5, R2, 0x1f, RZ ;  /* 0x0000001f02057819 */ /* 0x000fe200000006ff */
[----:B------:R-:W-:-:S02]  /*3a30*/  USEL UR10, UR10, URZ, UP1 ;  /* 0x000000ff0a0a7287 */ /* 0x000fc40008800000 */
[----:B------:R-:W-:Y:S02]  /*3a40*/  UIADD3 UR34, UPT, UPT, UR32, 0x20, URZ ;  /* 0x0000002020227890 */ /* 0x000fe4000fffe0ff */
[----:B------:R-:W-:Y:S01]  /*3a50*/  @UP3 ULEA UR20, UR10, UR9, 0x3 ;  /* 0x000000090a143291 */ /* 0x000fe2000f8e18ff */
[----:B------:R-:W-:Y:S01]  /*3a60*/  LOP3.LUT R3, R3, UR28, RZ, 0x3c, !PT ;  /* 0x0000001c03037c12 */ /* 0x000fe2000f8e3cff */
[----:B------:R-:W-:Y:S02]  /*3a70*/  UIADD3 UR42, UPT, UPT, UR30, 0x20, URZ ;  /* 0x000000201e2a7890 */ /* 0x000fe4000fffe0ff */
[----:B------:R-:W-:Y:S01]  /*3a80*/  UIADD3 UR44, UPT, UPT, UR30, 0x40, URZ ;  /* 0x000000401e2c7890 */ /* 0x000fe2000fffe0ff */
[----:B------:R-:W-:Y:S01]  /*3a90*/  @P1 SHF.L.U32 R4, R3, 0x1f, RZ ;  /* 0x0000001f03041819 */ /* 0x000fe200000006ff */
[----:B------:R-:W-:Y:S01]  /*3aa0*/  UIADD3 UR40, UPT, UPT, UR30, 0x60, URZ ;  /* 0x000000601e287890 */ /* 0x000fe2000fffe0ff */
[----:B------:R-:W-:Y:S02]  /*3ab0*/  UMOV UR33, 0x4008 ;  /* 0x0000400800217882 */ /* 0x000fe40000000000 */
[----:B------:R-:W1:Y:S01]  /*3ac0*/  @P1 SYNCS.PHASECHK.TRANS64.TRYWAIT P0, [UR20], R4 ;  /* 0x00000004ff0015a7 */ /* 0x000e620008001114 */
[----:B------:R-:W-:Y:S01]  /*3ad0*/  UMOV UR35, 0x4008 ;  /* 0x0000400800237882 */ /* 0x000fe20000000000 */
[----:B------:R-:W-:Y:S01]  /*3ae0*/  UMOV UR31, 0x4008 ;  /* 0x00004008001f7882 */ /* 0x000fe20000000000 */
[----:B------:R2:W-:Y:S01]  /*3af0*/  UTCCP.T.S.4x32dp128bit tmem[UR23+0x1c0], gdesc[UR32] ;  /* 0x0001c020170079e7 */ /* 0x0005e20009100000 */
[----:B------:R-:W-:Y:S01]  /*3b00*/  UMOV UR43, 0x4008 ;  /* 0x00004008002b7882 */ /* 0x000fe20000000000 */
[----:B------:R2:W-:Y:S01]  /*3b10*/  UTCCP.T.S.4x32dp128bit tmem[UR23+0x1c4], gdesc[UR34] ;  /* 0x0001c422170079e7 */ /* 0x0005e20009100000 */
[----:B------:R-:W-:Y:S01]  /*3b20*/  UMOV UR45, 0x4008 ;  /* 0x00004008002d7882 */ /* 0x000fe20000000000 */
[----:B------:R2:W-:Y:S01]  /*3b30*/  UTCCP.T.S.4x32dp128bit tmem[UR23+0x1c8], gdesc[UR30] ;  /* 0x0001c81e170079e7 */ /* 0x0005e20009100000 */
[----:B------:R-:W-:Y:S01]  /*3b40*/  UMOV UR41, 0x4008 ;  /* 0x0000400800297882 */ /* 0x000fe20000000000 */
[----:B------:R2:W-:Y:S01]  /*3b50*/  UTCCP.T.S.4x32dp128bit tmem[UR23+0x1cc], gdesc[UR42] ;  /* 0x0001cc2a170079e7 */ /* 0x0005e20009100000 */
[----:B------:R2:W-:Y:S01]  /*3b60*/  UTCCP.T.S.4x32dp128bit tmem[UR23+0x1d0], gdesc[UR44] ;  /* 0x0001d02c170079e7 */ /* 0x0005e20009100000 */
[----:B------:R2:W-:Y:S01]  /*3b70*/  UTCCP.T.S.4x32dp128bit tmem[UR23+0x1d4], gdesc[UR40] ;  /* 0x0001d428170079e7 */ /* 0x0005e20009100000 */
[----:B------:R-:W-:Y:S01]  /*3b80*/  UMOV UR29, 0x1 ;  /* 0x00000001001d7882 */ /* 0x000fe20000000000 */
[----:B------:R-:W4:Y:S01]  /*3b90*/  SYNCS.PHASECHK.TRANS64.TRYWAIT P3, [UR9+0xc8], R5 ;  /* 0x0000c805ff0075a7 */ /* 0x000f220008061109 */
[----:B-1----:R-:W-:Y:S01]  /*3ba0*/  @P1 VOTEU.ANY UP1, P0 ;  /* 0x0000000000ff1886 */ /* 0x002fe20000020100 */
[----:B------:R-:W-:Y:S01]  /*3bb0*/  @UP3 USEL UR29, URZ, 0x1, !UP1 ;  /* 0x00000001ff1d3887 */ /* 0x000fe2000c800000 */
[----:B--2-4-:R-:W-:Y:S11]  /*3bc0*/  @!P3 BRA `(.L_x_69) ;  /* 0x0000008000b4b947 */ /* 0x014ff60003800000 */
.L_x_164:
[----:B------:R-:W-:Y:S01]  /*3bd0*/  ELECT P0, URZ, PT ;  /* 0x0000000000ff782f */ /* 0x000fe20003800000 */
[----:B------:R-:W-:Y:S02]  /*3be0*/  ULEA UR30, UR21, UR14, 0xa ;  /* 0x0000000e151e7291 */ /* 0x000fe4000f8e50ff */
[----:B------:R-:W-:Y:S02]  /*3bf0*/  ULEA UR32, UR21, UR13, 0x9 ;  /* 0x0000000d15207291 */ /* 0x000fe4000f8e48ff */
[----:B------:R-:W-:Y:S02]  /*3c00*/  UIADD3 UR40, UPT, UPT, UR30, 0x2, URZ ;  /* 0x000000021e287890 */ /* 0x000fe4000fffe0ff */
[----:B------:R-:W-:Y:S02]  /*3c10*/  UIADD3 UR34, UPT, UPT, UR32, 0x2, URZ ;  /* 0x0000000220227890 */ /* 0x000fe4000fffe0ff */
[----:B------:R-:W-:Y:S01]  /*3c20*/  UIADD3 UR28, UPT, UPT, UR19, 0x28, URZ ;  /* 0x00000028131c7890 */ /* 0x000fe2000fffe0ff */
[----:B------:R-:W-:-:S03]  /*3c30*/  UMOV UR31, 0x80004020 ;  /* 0x80004020001f7882 */ /* 0x000fc60000000000 */
[----:B-1----:R-:W-:Y:S01]  /*3c40*/  @P0 LOP3.LUT R2, R0, 0xffff, RZ, 0xc0, !PT ;  /* 0x0000ffff00020812 */ /* 0x002fe200078ec0ff */
[----:B------:R-:W-:Y:S01]  /*3c50*/  UMOV UR33, 0x80004020 ;  /* 0x8000402000217882 */ /* 0x000fe20000000000 */
[----:B------:R-:W-:Y:S01]  /*3c60*/  UMOV UR41, 0x80004020 ;  /* 0x8000402000297882 */ /* 0x000fe20000000000 */
[----:B------:R-:W-:Y:S01]  /*3c70*/  UMOV UR35, 0x80004020 ;  /* 0x8000402000237882 */ /* 0x000fe20000000000 */
[----:B------:R-:W-:Y:S01]  /*3c80*/  @P0 R2UR UR18, R2 ;  /* 0x00000000021202ca */ /* 0x000fe200000e0000 */
[----:B------:R1:W-:Y:S01]  /*3c90*/  UTCOMMA.4X gdesc[UR32], gdesc[UR30], tmem[UR11], tmem[UR38], idesc[UR39], tmem[UR6], !UPT ;  /* 0x8006261e200075ea */ /* 0x0003e2000f80000b */
[----:B------:R1:W-:Y:S01]  /*3ca0*/  UTCOMMA.4X gdesc[UR34], gdesc[UR40], tmem[UR11], tmem[UR36], idesc[UR37], tmem[UR4], UPT ;  /* 0x80042428220075ea */ /* 0x0003e2000b80000b */
[----:B------:R-:W-:Y:S01]  /*3cb0*/  UMOV UR20, 0x1 ;  /* 0x0000000100147882 */ /* 0x000fe20000000000 */
[----:B------:R-:W-:Y:S01]  /*3cc0*/  UMOV UR19, UR22 ;  /* 0x0000001600137c82 */ /* 0x000fe20008000000 */
[----:B------:R-:W-:-:S08]  /*3cd0*/  UMOV UR21, UR10 ;  /* 0x0000000a00157c82 */ /* 0x000fd00008000000 */
[----:B------:R1:W-:Y:S01]  /*3ce0*/  UTCBAR.MULTICAST [UR28], URZ, UR18 ;  /* 0x000000ff1c0073e9 */ /* 0x0003e20008000812 */
[----:B------:R-:W-:Y:S01]  /*3cf0*/  NOP ;  /* 0x0000000000007918 */ /* 0x000fe20000000000 */
.L_x_66:
[----:B------:R-:W-:-:S09]  /*3d00*/  UISETP.GE.AND UP1, UPT, UR19, 0x1, UPT ;  /* 0x000000011300788c */ /* 0x000fd2000bf26270 */
[----:B------:R-:W-:Y:S05]  /*3d10*/  BRA.U !UP1, `(.L_x_70) ;  /* 0x0000000109f47547 */ /* 0x000fea000b800000 */
[----:B------:R-:W-:Y:S01]  /*3d20*/  UIADD3 UR19, UPT, UPT, UR19, -0x1, URZ ;  /* 0xffffffff13137890 */ /* 0x000fe2000fffe0ff */
[----:B-1----:R-:W-:-:S11]  /*3d30*/  UMOV UR18, UR21 ;  /* 0x0000001500127c82 */ /* 0x002fd60008000000 */
.L_x_73:
[----:B------:R-:W-:Y:S02]  /*3d40*/  UISETP.NE.AND UP1, UPT, UR29, URZ, UPT ;  /* 0x000000ff1d00728c */ /* 0x000fe4000bf25270 */
[----:B------:R-:W-:Y:S07]  /*3d50*/  ULEA UR10, UR18, UR9, 0x3 ;  /* 0x00000009120a7291 */ /* 0x000fee000f8e18ff */
[----:B------:R-:W-:Y:S05]  /*3d60*/  BRA.U UP1, `(.L_x_71) ;  /* 0x00000001010c7547 */ /* 0x000fea000b800000 */
[----:B------:R-:W-:Y:S04]  /*3d70*/  SHF.L.U32 R5, R3, 0x1f, RZ ;  /* 0x0000001f03057819 */ /* 0x000fe800000006ff */
[----:B------:R-:W1:Y:S02]  /*3d80*/  SYNCS.PHASECHK.TRANS64.TRYWAIT P0, [UR10], R5 ;  /* 0x00000005ff0075a7 */ /* 0x000e64000800110a */
[----:B-1----:R-:W-:Y:S05]  /*3d90*/  @!P0 BRA `(.L_x_72) ;  /* 0x0000008000588947 */ /* 0x002fea0003800000 */
.L_x_71:
[----:B------:R-:W-:Y:S02]  /*3da0*/  UISETP.NE.AND UP1, UPT, UR19, URZ, UPT ;  /* 0x000000ff1300728c */ /* 0x000fe4000bf25270 */
[----:B------:R-:W-:Y:S01]  /*3db0*/  UIADD3 UR21, UPT, UPT, UR18, 0x1, URZ ;  /* 0x0000000112157890 */ /* 0x000fe2000fffe0ff */
[----:B------:R-:W-:Y:S03]  /*3dc0*/  ELECT P3, URZ, PT ;  /* 0x0000000000ff782f */ /* 0x000fe60003860000 */
[----:B------:R-:W-:Y:S01]  /*3dd0*/  UISETP.NE.AND UP2, UPT, UR21, 0x5, UPT ;  /* 0x000000051500788c */ /* 0x000fe2000bf45270 */
[----:B------:R-:W-:Y:S01]  /*3de0*/  PLOP3.LUT P1, PT, PT, PT, UP1, 0x80, 0x8 ;  /* 0x000000000008781c */ /* 0x000fe20003f2f018 */
[----:B------:R-:W-:Y:S02]  /*3df0*/  ULEA UR34, UR18, UR15, 0x6 ;  /* 0x0000000f12227291 */ /* 0x000fe4000f8e30ff */
[----:B------:R-:W-:Y:S02]  /*3e00*/  USEL UR29, URZ, 0x1, UP2 ;  /* 0x00000001ff1d7887 */ /* 0x000fe40009000000 */
[----:B------:R-:W-:Y:S02]  /*3e10*/  USEL UR21, UR21, URZ, UP2 ;  /* 0x000000ff15157287 */ /* 0x000fe40009000000 */
[----:B------:R-:W-:Y:S02]  /*3e20*/  ULEA UR32, UR18, UR16, 0x7 ;  /* 0x0000001012207291 */ /* 0x000fe4000f8e38ff */
[----:B------:R-:W-:Y:S01]  /*3e30*/  @UP1 ULEA UR28, UR21, UR9, 0x3 ;  /* 0x00000009151c1291 */ /* 0x000fe2000f8e18ff */
[----:B------:R-:W-:Y:S01]  /*3e40*/  LOP3.LUT R3, R3, UR29, RZ, 0x3c, !PT ;  /* 0x0000001d03037c12 */ /* 0x000fe2000f8e3cff */
[----:B------:R-:W-:Y:S01]  /*3e50*/  UIADD3 UR52, UPT, UPT, UR34, 0x20, URZ ;  /* 0x0000002022347890 */ /* 0x000fe2000fffe0ff */
[----:B-1----:R-:W-:Y:S01]  /*3e60*/  @P3 LOP3.LUT R2, R0, 0xffff, RZ, 0xc0, !PT ;  /* 0x0000ffff00023812 */ /* 0x002fe200078ec0ff */
[----:B------:R-:W-:Y:S01]  /*3e70*/  ULEA UR30, UR18, UR14, 0xa ;  /* 0x0000000e121e7291 */ /* 0x000fe2000f8e50ff */
[----:B------:R-:W-:Y:S01]  /*3e80*/  @P1 SHF.L.U32 R4, R3, 0x1f, RZ ;  /* 0x0000001f03041819 */ /* 0x000fe200000006ff */
[----:B------:R-:W-:Y:S02]  /*3e90*/  ULEA UR40, UR18, UR13, 0x9 ;  /* 0x0000000d12287291 */ /* 0x000fe4000f8e48ff */
[----:B------:R-:W-:Y:S01]  /*3ea0*/  UIADD3 UR46, UPT, UPT, UR32, 0x20, URZ ;  /* 0x00000020202e7890 */ /* 0x000fe2000fffe0ff */
[----:B------:R-:W1:Y:S01]  /*3eb0*/  @P1 SYNCS.PHASECHK.TRANS64.TRYWAIT P0, [UR28], R4 ;  /* 0x00000004ff0015a7 */ /* 0x000e62000800111c */
[----:B------:R-:W-:Y:S01]  /*3ec0*/  UIADD3 UR28, UPT, UPT, UR10, 0x28, URZ ;  /* 0x000000280a1c7890 */ /* 0x000fe2000fffe0ff */
[----:B------:R-:W-:Y:S01]  /*3ed0*/  @P3 R2UR UR10, R2 ;  /* 0x00000000020a32ca */ /* 0x000fe200000e0000 */
[----:B------:R-:W-:Y:S02]  /*3ee0*/  UISETP.NE.U32.AND UP2, UPT, UR20, URZ, UPT ;  /* 0x000000ff1400728c */ /* 0x000fe4000bf45070 */
[----:B------:R-:W-:Y:S02]  /*3ef0*/  UIADD3 UR48, UPT, UPT, UR32, 0x40, URZ ;  /* 0x0000004020307890 */ /* 0x000fe4000fffe0ff */
[----:B------:R-:W-:Y:S02]  /*3f00*/  UIADD3 UR50, UPT, UPT, UR32, 0x60, URZ ;  /* 0x0000006020327890 */ /* 0x000fe4000fffe0ff */
[----:B------:R-:W-:Y:S02]  /*3f10*/  UIADD3 UR44, UPT, UPT, UR30, 0x2, URZ ;  /* 0x000000021e2c7890 */ /* 0x000fe4000fffe0ff */
[----:B------:R-:W-:Y:S02]  /*3f20*/  UIADD3 UR42, UPT, UPT, UR40, 0x2, URZ ;  /* 0x00000002282a7890 */ /* 0x000fe4000fffe0ff */
[----:B------:R-:W-:Y:S02]  /*3f30*/  UIADD3 UR18, UPT, UPT, UR19, 0x1, URZ ;  /* 0x0000000113127890 */ /* 0x000fe4000fffe0ff */
[----:B------:R-:W-:Y:S01]  /*3f40*/  UIADD3 UR19, UPT, UPT, UR19, -0x1, URZ ;  /* 0xffffffff13137890 */ /* 0x000fe2000fffe0ff */
[----:B------:R-:W-:Y:S01]  /*3f50*/  UMOV UR35, 0x4008 ;  /* 0x0000400800237882 */ /* 0x000fe20000000000 */
[----:B------:R-:W-:Y:S01]  /*3f60*/  UMOV UR53, 0x4008 ;  /* 0x0000400800357882 */ /* 0x000fe20000000000 */
[----:B------:R2:W-:Y:S01]  /*3f70*/  UTCCP.T.S.4x32dp128bit tmem[UR23+0x1c0], gdesc[UR34] ;  /* 0x0001c022170079e7 */ /* 0x0005e20009100000 */
[----:B------:R2:W-:Y:S01]  /*3f80*/  UTCCP.T.S.4x32dp128bit tmem[UR23+0x1c4], gdesc[UR52] ;  /* 0x0001c434170079e7 */ /* 0x0005e20009100000 */
        /* <DEDUP_REMOVED lines=10> */
[----:B------:R-:W-:Y:S01]  /*4030*/  UMOV UR45, 0x80004020 ;  /* 0x80004020002d7882 */ /* 0x000fe20000000000 */
[----:B------:R2:W-:Y:S01]  /*4040*/  UTCOMMA.4X gdesc[UR40], gdesc[UR30], tmem[UR11], tmem[UR26], idesc[UR27], tmem[UR6], UP2 ;  /* 0x80061a1e280075ea */ /* 0x0005e2000900000b */
[----:B------:R-:W-:Y:S01]  /*4050*/  UMOV UR43, 0x80004020 ;  /* 0x80004020002b7882 */ /* 0x000fe20000000000 */
[----:B------:R-:W-:Y:S01]  /*4060*/  UMOV UR29, 0x1 ;  /* 0x00000001001d7882 */ /* 0x000fe20000000000 */
[----:B------:R2:W-:Y:S01]  /*4070*/  UTCOMMA.4X gdesc[UR42], gdesc[UR44], tmem[UR11], tmem[UR24], idesc[UR25], tmem[UR4], UPT ;  /* 0x8004182c2a0075ea */ /* 0x0005e2000b80000b */
[----:B------:R2:W-:Y:S01]  /*4080*/  UTCBAR.MULTICAST [UR28], URZ, UR10 ;  /* 0x000000ff1c0073e9 */ /* 0x0005e2000800080a */
[----:B------:R-:W-:Y:S01]  /*4090*/  UMOV UR20, 0x1 ;  /* 0x0000000100147882 */ /* 0x000fe20000000000 */
[----:B-1----:R-:W-:Y:S01]  /*40a0*/  @P1 VOTEU.ANY UP2, P0 ;  /* 0x0000000000ff1886 */ /* 0x002fe20000040100 */
[----:B------:R-:W-:Y:S02]  /*40b0*/  @UP1 USEL UR29, URZ, 0x1, !UP2 ;  /* 0x00000001ff1d1887 */ /* 0x000fe4000d000000 */
[----:B------:R-:W-:Y:S03]  /*40c0*/  UISETP.GT.U32.AND UP1, UPT, UR18, 0x1, UPT ;  /* 0x000000011200788c */ /* 0x000fe6000bf24070 */
[----:B------:R-:W-:Y:S06]  /*40d0*/  UMOV UR18, UR21 ;  /* 0x0000001500127c82 */ /* 0x000fec0008000000 */
[----:B--2---:R-:W-:Y:S05]  /*40e0*/  BRA.U UP1, `(.L_x_73) ;  /* 0xfffffffd01147547 */ /* 0x004fea000b83ffff */
.L_x_70:
[C---:B------:R-:W-:Y:S01]  /*40f0*/  ISETP.NE.AND P0, PT, R9.reuse, 0x2, PT ;  /* 0x000000020900780c */ /* 0x040fe20003f05270 */
[----:B------:R2:W-:Y:S01]  /*4100*/  UTCBAR [UR17], URZ ;  /* 0x000000ff110073e9 */ /* 0x0005e200080000ff */
[----:B-1----:R-:W-:Y:S02]  /*4110*/  UMOV UR18, UR12 ;  /* 0x0000000c00127c82 */ /* 0x002fe40008000000 */
[----:B------:R-:W-:Y:S02]  /*4120*/  SEL R5, RZ, 0x1, P0 ;  /* 0x00000001ff057807 */ /* 0x000fe40000000000 */
[----:B------:R-:W-:Y:S02]  /*4130*/  SEL R9, R9, RZ, P0 ;  /* 0x000000ff09097207 */ /* 0x000fe40000000000 */
[----:B------:R-:W-:Y:S01]  /*4140*/  LOP3.LUT R8, R8, R5, RZ, 0x3c, !PT ;  /* 0x0000000508087212 */ /* 0x000fe200078e3cff */
[----:B------:R-:W-:Y:S06]  /*4150*/  @P2 BRA `(.L_x_74) ;  /* 0xfffffff400a02947 */ /* 0x000fec000383ffff */
[----:B------:R-:W1:Y:S01]  /*4160*/  S2UR UR4, SR_CgaCtaId ;  /* 0x00000000000479c3 */ /* 0x000e620000008800 */
[----:B------:R-:W-:Y:S01]  /*4170*/  ELECT P0, URZ, PT ;  /* 0x0000000000ff782f */ /* 0x000fe20003800000 */
[----:B------:R-:W-:Y:S01]  /*4180*/  IMAD.MOV.U32 R0, RZ, RZ, 0x1 ;  /* 0x00000001ff007424 */ /* 0x000fe200078e00ff */
[----:B------:R-:W-:Y:S01]  /*4190*/  UMOV UR5, 0x40 ;  /* 0x0000004000057882 */ /* 0x000fe20000000000 */
[----:B------:R-:W-:-:S04]  /*41a0*/  SHF.L.U32 R3, RZ, 0x1f, RZ ;  /* 0x0000001fff037819 */ /* 0x000fc800000006ff */
[----:B------:R-:W-:Y:S01]  /*41b0*/  UVIRTCOUNT.DEALLOC.SMPOOL 0x80 ;  /* 0x000000800000784c */ /* 0x000fe20000000000 */
[----:B-1----:R-:W-:-:S09]  /*41c0*/  ULEA UR4, UR4, UR5, 0x18 ;  /* 0x0000000504047291 */ /* 0x002fd2000f8ec0ff */
[----:B------:R1:W-:Y:S01]  /*41d0*/  @P0 STS.U8 [UR4+0x1c], R0 ;  /* 0x00001c00ff000988 */ /* 0x0003e20008000004 */
[----:B------:R-:W4:Y:S02]  /*41e0*/  SYNCS.PHASECHK.TRANS64.TRYWAIT P0, [UR9+0xf0], R3 ;  /* 0x0000f003ff0075a7 */ /* 0x000f240008001109 */
[----:B-1--4-:R-:W-:Y:S05]  /*41f0*/  @!P0 BRA `(.L_x_75) ;  /* 0x0000007c00588947 */ /* 0x012fea0003800000 */
.L_x_167:
[----:B------:R-:W-:Y:S01]  /*4200*/  NOP ;  /* 0x0000000000007918 */ /* 0x000fe20000000000 */
[----:B-1----:R-:W1:Y:S01]  /*4210*/  LDS R0, [UR4+0x14] ;  /* 0x00001404ff007984 */ /* 0x002e620008000800 */
[----:B------:R-:W-:Y:S01]  /*4220*/  ULOP3.LUT UR6, UR23, 0xffff, URZ, 0xc0, !UPT ;  /* 0x0000ffff17067892 */ /* 0x000fe2000f8ec0ff */
[----:B------:R-:W-:Y:S01]  /*4230*/  UMOV UR8, 0xffff ;  /* 0x0000ffff00087882 */ /* 0x000fe20000000000 */
[----:B------:R-:W-:Y:S02]  /*4240*/  UMOV UR5, 0x1 ;  /* 0x0000000100057882 */ /* 0x000fe40000000000 */
[----:B------:R-:W-:-:S04]  /*4250*/  USHF.R.U32.HI UR6, URZ, 0x5, UR6 ;  /* 0x00000005ff067899 */ /* 0x000fc80008011606 */
[----:B------:R-:W-:Y:S02]  /*4260*/  USHF.L.U32 UR8, UR8, UR6, URZ ;  /* 0x0000000608087299 */ /* 0x000fe400080006ff */
[----:B------:R-:W-:-:S04]  /*4270*/  USHF.L.U32 UR5, UR5, UR6, URZ ;  /* 0x0000000605057299 */ /* 0x000fc800080006ff */
[----:B-1----:R-:W-:-:S04]  /*4280*/  LOP3.LUT R0, R0, UR8, RZ, 0xc0, !PT ;  /* 0x0000000800007c12 */ /* 0x002fc8000f8ec0ff */
[----:B------:R-:W-:-:S13]  /*4290*/  ISETP.NE.AND P0, PT, R0, UR8, PT ;  /* 0x0000000800007c0c */ /* 0x000fda000bf05270 */
[----:B------:R-:W-:Y:S05]  /*42a0*/  @P0 BRA `(.L_x_76) ;  /* 0x0000000000580947 */ /* 0x000fea0003800000 */
[----:B------:R-:W1:Y:S02]  /*42b0*/  LDS R0, [UR4+0x18] ;  /* 0x00001804ff007984 */ /* 0x000e640008000800 */
[----:B-1----:R-:W-:-:S04]  /*42c0*/  LOP3.LUT R0, R0, UR5, RZ, 0xc0, !PT ;  /* 0x0000000500007c12 */ /* 0x002fc8000f8ec0ff */
[----:B------:R-:W-:-:S13]  /*42d0*/  ISETP.NE.AND P0, PT, R0, UR5, PT ;  /* 0x0000000500007c0c */ /* 0x000fda000bf05270 */
[----:B------:R-:W-:Y:S05]  /*42e0*/  @P0 BRA `(.L_x_77) ;  /* 0x00000000003c0947 */ /* 0x000fea0003800000 */
[----:B------:R-:W1:Y:S01]  /*42f0*/  S2R R2, SR_LANEID ;  /* 0x0000000000027919 */ /* 0x000e620000000000 */
[----:B------:R-:W-:Y:S01]  /*4300*/  ULOP3.LUT UR8, URZ, UR8, URZ, 0x33, !UPT ;  /* 0x00000008ff087292 */ /* 0x000fe2000f8e33ff */
[----:B------:R-:W-:Y:S01]  /*4310*/  LOP3.LUT R4, RZ, UR5, RZ, 0x33, !PT ;  /* 0x00000005ff047c12 */ /* 0x000fe2000f8e33ff */
[----:B------:R-:W-:Y:S02]  /*4320*/  VOTEU.ANY UR7, UPT, PT ;  /* 0x0000000000077886 */ /* 0x000fe400038e0100 */
[----:B------:R-:W-:Y:S01]  /*4330*/  UFLO.U32 UR7, UR7 ;  /* 0x00000007000772bd */ /* 0x000fe200080e0000 */
[----:B------:R-:W4:Y:S01]  /*4340*/  REDUX UR5, R4 ;  /* 0x00000000040573c4 */ /* 0x000f220000000000 */
[----:B------:R-:W-:-:S06]  /*4350*/  IMAD.U32 R0, RZ, RZ, UR8 ;  /* 0x00000008ff007e24 */ /* 0x000fcc000f8e00ff */
[----:B------:R1:W-:Y:S01]  /*4360*/  UTCATOMSWS.AND URZ, UR8 ;  /* 0x0000000800ff79e3 */ /* 0x0003e20008000000 */
[----:B------:R-:W2:Y:S01]  /*4370*/  REDUX UR6, R0 ;  /* 0x00000000000673c4 */ /* 0x000ea20000000000 */
[----:B-1----:R-:W-:Y:S01]  /*4380*/  ISETP.EQ.U32.AND P0, PT, R2, UR7, PT ;  /* 0x0000000702007c0c */ /* 0x002fe2000bf02070 */
[----:B----4-:R-:W-:Y:S01]  /*4390*/  IMAD.U32 R2, RZ, RZ, UR5 ;  /* 0x00000005ff027e24 */ /* 0x010fe2000f8e00ff */
[----:B--2---:R-:W-:-:S11]  /*43a0*/  MOV R3, UR6 ;  /* 0x0000000600037c02 */ /* 0x004fd60008000f00 */
[----:B------:R1:W-:Y:S04]  /*43b0*/  @P0 ATOMS.AND RZ, [UR4+0x14], R3 ;  /* 0x00001403ffff098c */ /* 0x0003e8000a800004 */
[----:B------:R1:W-:Y:S01]  /*43c0*/  @P0 ATOMS.AND RZ, [UR4+0x18], R2 ;  /* 0x00001802ffff098c */ /* 0x0003e2000a800004 */
[----:B------:R-:W-:Y:S05]  /*43d0*/  BRA `(.L_x_78) ;  /* 0x0000000000147947 */ /* 0x000fea0003800000 */
.L_x_77:
[----:B------:R-:W-:Y:S02]  /*43e0*/  MOV R2, 0x4400 ;  /* 0x0000440000027802 */ /* 0x000fe40000000f00 */
[----:B--23-5:R-:W-:Y:S05]  /*43f0*/  CALL.REL.NOINC `($__internal_0_$__cuda_sm10x_tcgen05_guardrail_trap_col_being_dealloced_not_returned_by_alloc) ;  /* 0x0000008000447944 */ /* 0x02cfea0003c00000 */
[----:B------:R-:W-:Y:S05]  /*4400*/  BRA `(.L_x_78) ;  /* 0x0000000000087947 */ /* 0x000fea0003800000 */
.L_x_76:
[----:B------:R-:W-:Y:S02]  /*4410*/  MOV R2, 0x4430 ;  /* 0x0000443000027802 */ /* 0x000fe40000000f00 */
[----:B--23-5:R-:W-:Y:S05]  /*4420*/  CALL.REL.NOINC `($__internal_2_$__cuda_sm10x_tcgen05_guardrail_trap_unallocated_columns_being_dealloced) ;  /* 0x0000008000507944 */ /* 0x02cfea0003c00000 */
.L_x_78:
[----:B------:R-:W-:Y:S01]  /*4430*/  NOP ;  /* 0x0000000000007918 */ /* 0x000fe20000000000 */
[----:B------:R-:W-:Y:S05]  /*4440*/  EXIT ;  /* 0x000000000000794d */ /* 0x000fea0003800000 */
.L_x_60:
[----:B------:R-:W-:-:S09]  /*4450*/  UISETP.NE.OR UP4, UPT, UR8, 0x3, !UP4 ;  /* 0x000000030800788c */ /* 0x000fd2000e785670 */
[----:B------:R-:W-:Y:S05]  /*4460*/  BRA.U UP4, `(.L_x_79) ;  /* 0x00000011042c7547 */ /* 0x000fea000b800000 */
[----:B------:R-:W1:Y:S01]  /*4470*/  LDC R0, c[0x0][0xf30] ;  /* 0x0003cc00ff007b82 */ /* 0x000e620000000800 */
[----:B------:R-:W-:Y:S01]  /*4480*/  UMOV UR4, 0x400 ;  /* 0x0000040000047882 */ /* 0x000fe20000000000 */
[----:B------:R-:W-:Y:S01]  /*4490*/  HFMA2 R34, -RZ, RZ, 0, 0 ;  /* 0x00000000ff227431 */ /* 0x000fe200000001ff */
[----:B------:R-:W-:Y:S01]  /*44a0*/  ULEA UR4, UR37, UR4, 0x18 ;  /* 0x0000000425047291 */ /* 0x000fe2000f8ec0ff */
[----:B------:R-:W-:Y:S01]  /*44b0*/  IMAD.MOV.U32 R35, RZ, RZ, 0x1 ;  /* 0x00000001ff237424 */ /* 0x000fe200078e00ff */
[----:B------:R-:W-:Y:S01]  /*44c0*/  CS2R R32, SRZ ;  /* 0x0000000000207805 */ /* 0x000fe2000001ff00 */
[----:B------:R-:W-:Y:S01]  /*44d0*/  IMAD.MOV.U32 R30, RZ, RZ, 0x4000 ;  /* 0x00004000ff1e7424 */ /* 0x000fe200078e00ff */
[----:B------:R-:W-:Y:S01]  /*44e0*/  UIADD3 UR5, UPT, UPT, UR4, 0x68, URZ ;  /* 0x0000006804057890 */ /* 0x000fe2000fffe0ff */
[----:B------:R-:W2:Y:S01]  /*44f0*/  LDC R29, c[0x0][0x370] ;  /* 0x0000dc00ff1d7b82 */ /* 0x000ea20000000800 */
[----:B------:R-:W-:Y:S02]  /*4500*/  UIADD3 UR33, UPT, UPT, UR4, 0x50, URZ ;  /* 0x0000005004217890 */ /* 0x000fe4000fffe0ff */
[----:B------:R-:W-:-:S02]  /*4510*/  UIADD3 UR25, UPT, UPT, UR4, 0x58, URZ ;  /* 0x0000005804197890 */ /* 0x000fc4000fffe0ff */
[----:B------:R-:W-:Y:S02]  /*4520*/  UIADD3 UR17, UPT, UPT, UR4, 0x60, URZ ;  /* 0x0000006004117890 */ /* 0x000fe4000fffe0ff */
[----:B------:R-:W-:Y:S01]  /*4530*/  UPRMT UR5, UR37, 0x654, UR5 ;  /* 0x0000065425057896 */ /* 0x000fe20008000005 */
[----:B------:R-:W4:Y:S01]  /*4540*/  LDC R2, c[0x0][0xf0c] ;  /* 0x0003c300ff027b82 */ /* 0x000f220000000800 */
[----:B------:R-:W-:Y:S02]  /*4550*/  UPRMT UR7, UR37, 0x654, UR33 ;  /* 0x0000065425077896 */ /* 0x000fe40008000021 */
[----:B------:R-:W-:Y:S02]  /*4560*/  UPRMT UR6, UR37, 0x654, UR25 ;  /* 0x0000065425067896 */ /* 0x000fe40008000019 */
[----:B------:R-:W-:Y:S02]  /*4570*/  UPLOP3.LUT UP0, UPT, UPT, UPT, UPT, 0x40, 0x4 ;  /* 0x000000000004789c */ /* 0x000fe40003f0e870 */
[----:B------:R-:W-:Y:S01]  /*4580*/  UPRMT UR37, UR37, 0x654, UR17 ;  /* 0x0000065425257896 */ /* 0x000fe20008000011 */
[----:B------:R-:W2:Y:S01]  /*4590*/  LDC R21, c[0x0][0xf20] ;  /* 0x0003c800ff157b82 */ /* 0x000ea20000000800 */
[----:B-1----:R-:W-:-:S07]  /*45a0*/  ISETP.NE.AND P1, PT, R0, 0x1, PT ;  /* 0x000000010000780c */ /* 0x002fce0003f25270 */
[----:B------:R-:W1:Y:S08]  /*45b0*/  LDC.64 R36, c[0x0][0x348] ;  /* 0x0000d200ff247b82 */ /* 0x000e700000000a00 */
[----:B------:R-:W1:Y:S08]  /*45c0*/  LDC.64 R16, c[0x0][0xc88] ;  /* 0x00032200ff107b82 */ /* 0x000e700000000a00 */
[----:B------:R-:W1:Y:S08]  /*45d0*/  LDC.64 R22, c[0x0][0xf10] ;  /* 0x0003c400ff167b82 */ /* 0x000e700000000a00 */
[----:B------:R-:W1:Y:S08]  /*45e0*/  LDC.64 R6, c[0x0][0xf18] ;  /* 0x0003c600ff067b82 */ /* 0x000e700000000a00 */
[----:B------:R-:W1:Y:S08]  /*45f0*/  LDC.64 R4, c[0x0][0xf28] ;  /* 0x0003ca00ff047b82 */ /* 0x000e700000000a00 */
[----:B------:R-:W1:Y:S08]  /*4600*/  LDC.64 R18, c[0x0][0xc90] ;  /* 0x00032400ff127b82 */ /* 0x000e700000000a00 */
[----:B--2-4-:R-:W1:Y:S02]  /*4610*/  LDC R28, c[0x0][0x374] ;  /* 0x0000dd00ff1c7b82 */ /* 0x014e640000000800 */
.L_x_90:
[C---:B------:R-:W-:Y:S02]  /*4620*/  LEA R0, R34.reuse, UR4, 0x3 ;  /* 0x0000000422007c11 */ /* 0x040fe4000f8e18ff */
[----:B------:R-:W-:Y:S02]  /*4630*/  SHF.L.U32 R3, R33, 0x1f, RZ ;  /* 0x0000001f21037819 */ /* 0x000fe400000006ff */
[----:B------:R-:W-:Y:S02]  /*4640*/  LEA R24, R34, UR4, 0x4 ;  /* 0x0000000422187c11 */ /* 0x000fe4000f8e20ff */
[----:B------:R-:W2:Y:S02]  /*4650*/  SYNCS.PHASECHK.TRANS64.TRYWAIT P0, [R0+URZ+0xa0], R3 ;  /* 0x0000a003000075a7 */ /* 0x000ea400080011ff */
[----:B--2---:R-:W-:Y:S05]  /*4660*/  @!P0 BRA `(.L_x_80) ;  /* 0x0000007800548947 */ /* 0x004fea0003800000 */
.L_x_168:
[----:B---3--:R-:W-:Y:S01]  /*4670*/  ISETP.GE.AND P0, PT, R72, 0x1, PT ;  /* 0x000000014800780c */ /* 0x008fe20003f06270 */
[----:B------:R-:W3:Y:S01]  /*4680*/  LDS.128 R24, [R24+0x100] ;  /* 0x0001000018187984 */ /* 0x000ee20000000c00 */
[----:B-1----:R-:W-:Y:S01]  /*4690*/  ISETP.NE.U32.AND P5, PT, R18, RZ, PT ;  /* 0x000000ff1200720c */ /* 0x002fe20003fa5070 */
[----:B--2---:R-:W-:Y:S01]  /*46a0*/  VIADD R0, R0, 0xb0 ;  /* 0x000000b000007836 */ /* 0x004fe20000000000 */
[----:B------:R-:W-:Y:S01]  /*46b0*/  ISETP.NE.U32.AND P4, PT, R18, RZ, PT ;  /* 0x000000ff1200720c */ /* 0x000fe20003f85070 */
[----:B------:R-:W-:Y:S01]  /*46c0*/  USHF.L.U32 UR35, UR20, 0x7, URZ ;  /* 0x0000000714237899 */ /* 0x000fe200080006ff */
[C---:B------:R-:W-:Y:S02]  /*46d0*/  ISETP.NE.AND.EX P5, PT, R19.reuse, RZ, PT, P5 ;  /* 0x000000ff1300720c */ /* 0x040fe40003fa5350 */
[----:B------:R-:W-:Y:S01]  /*46e0*/  PRMT R0, RZ, 0x654, R0 ;  /* 0x00000654ff007816 */ /* 0x000fe20000000000 */
[----:B------:R-:W-:Y:S01]  /*46f0*/  @!PT LDS RZ, [RZ] ;  /* 0x00000000fffff984 */ /* 0x000fe20000000800 */
[----:B------:R-:W-:Y:S01]  /*4700*/  @!PT LDS RZ, [RZ] ;  /* 0x00000000fffff984 */ /* 0x000fe20000000800 */
[----:B------:R-:W-:Y:S01]  /*4710*/  @!PT LDS RZ, [RZ] ;  /* 0x00000000fffff984 */ /* 0x000fe20000000800 */
[----:B------:R-:W-:Y:S01]  /*4720*/  @!PT LDS RZ, [RZ] ;  /* 0x00000000fffff984 */ /* 0x000fe20000000800 */
[----:B------:R1:W-:Y:S06]  /*4730*/  MEMBAR.ALL.CTA ;  /* 0x0000000000007992 */ /* 0x0003ec0000008000 */
[----:B-1----:R-:W1:Y:S01]  /*4740*/  FENCE.VIEW.ASYNC.S ;  /* 0x00000000000073c6 */ /* 0x002e620000000000 */
[----:B------:R-:W-:Y:S02]  /*4750*/  ISETP.NE.AND.EX P4, PT, R19, RZ, PT, P4 ;  /* 0x000000ff1300720c */ /* 0x000fe40003f85340 */
[----:B------:R-:W-:Y:S01]  /*4760*/  SHF.L.U32 R38, R35, 0x1f, RZ ;  /* 0x0000001f23267819 */ /* 0x000fe200000006ff */
[----:B-1----:R1:W-:Y:S01]  /*4770*/  SYNCS.ARRIVE.TRANS64.RED.A1T0 RZ, [R0+URZ], RZ ;  /* 0x000000ff00ff79a7 */ /* 0x0023e200081004ff */
[----:B---3--:R-:W-:Y:S11]  /*4780*/  LOP3.LUT P3, RZ, R26, 0x1, RZ, 0xc0, !PT ;  /* 0x000000011aff7812 */ /* 0x008ff6000786c0ff */
[----:B------:R-:W-:Y:S02]  /*4790*/  @!UPT UIADD3 URZ, UPT, UPT, URZ, URZ, URZ ;  /* 0x000000fffffff290 */ /* 0x000fe4000fffe0ff */
[----:B------:R-:W-:Y:S02]  /*47a0*/  @P3 MOV R13, R24 ;  /* 0x00000018000d3202 */ /* 0x000fe40000000f00 */
[----:B------:R-:W-:Y:S01]  /*47b0*/  @P3 LOP3.LUT R8, R25, 0xffff, RZ, 0xc0, !PT ;  /* 0x0000ffff19083812 */ /* 0x000fe200078ec0ff */
[----:B-1----:R-:W-:Y:S06]  /*47c0*/  @!P0 BRA `(.L_x_81) ;  /* 0x0000000000a48947 */ /* 0x002fec0003800000 */
[----:B------:R-:W-:Y:S01]  /*47d0*/  IMAD.HI.U32 R42, R28, R7, RZ ;  /* 0x000000071c2a7227 */ /* 0x000fe200078e00ff */
[----:B------:R-:W-:Y:S02]  /*47e0*/  ISETP.NE.AND P0, PT, R6, 0x1, PT ;  /* 0x000000010600780c */ /* 0x000fe40003f05270 */
[----:B------:R-:W-:Y:S01]  /*47f0*/  ISETP.NE.AND P2, PT, R72, 0x1, PT ;  /* 0x000000014800780c */ /* 0x000fe20003f45270 */
[-C--:B------:R-:W-:Y:S01]  /*4800*/  IMAD.HI.U32 R40, R29, R22.reuse, RZ ;  /* 0x000000161d287227 */ /* 0x080fe200078e00ff */
[----:B------:R-:W-:Y:S02]  /*4810*/  SHF.R.U32.HI R39, RZ, R21, R42 ;  /* 0x00000015ff277219 */ /* 0x000fe4000001162a */
[----:B------:R-:W-:Y:S01]  /*4820*/  ISETP.NE.AND P6, PT, R2, 0x1, PT ;  /* 0x000000010200780c */ /* 0x000fe20003fc5270 */
[----:B------:R-:W-:Y:S01]  /*4830*/  IMAD.HI.U32 R46, R8, R7, RZ ;  /* 0x00000007082e7227 */ /* 0x000fe200078e00ff */
[----:B------:R-:W-:Y:S02]  /*4840*/  SHF.R.U32.HI R40, RZ, R23, R40 ;  /* 0x00000017ff287219 */ /* 0x000fe40000011628 */
[----:B------:R-:W-:Y:S01]  /*4850*/  SEL R3, R28, R39, !P0 ;  /* 0x000000271c037207 */ /* 0x000fe20004000000 */
[----:B------:R-:W-:Y:S01]  /*4860*/  IMAD.HI.U32 R42, R13, R22, RZ ;  /* 0x000000160d2a7227 */ /* 0x000fe200078e00ff */
[----:B------:R-:W-:Y:S02]  /*4870*/  SEL R11, R29, R40, !P6 ;  /* 0x000000281d0b7207 */ /* 0x000fe40007000000 */
[----:B------:R-:W-:Y:S01]  /*4880*/  SHF.R.U32.HI R39, RZ, R21, R46 ;  /* 0x00000015ff277219 */ /* 0x000fe2000001162e */
[-C--:B------:R-:W-:Y:S01]  /*4890*/  IMAD.HI.U32 R44, R3, R4.reuse, RZ ;  /* 0x00000004032c7227 */ /* 0x080fe200078e00ff */
[----:B------:R-:W-:Y:S02]  /*48a0*/  SHF.R.U32.HI R42, RZ, R23, R42 ;  /* 0x00000017ff2a7219 */ /* 0x000fe4000001162a */
[----:B------:R-:W-:Y:S01]  /*48b0*/  SEL R9, R8, R39, !P0 ;  /* 0x0000002708097207 */ /* 0x000fe20004000000 */
[-C--:B------:R-:W-:Y:S01]  /*48c0*/  IMAD.HI.U32 R40, R11, R4.reuse, RZ ;  /* 0x000000040b287227 */ /* 0x080fe200078e00ff */
[-C--:B------:R-:W-:Y:S03]  /*48d0*/  @P2 SHF.R.U32.HI R3, RZ, R5.reuse, R44 ;  /* 0x00000005ff032219 */ /* 0x080fe6000001162c */
[----:B------:R-:W-:Y:S01]  /*48e0*/  IMAD.HI.U32 R14, R9, R4, RZ ;  /* 0x00000004090e7227 */ /* 0x000fe200078e00ff */
[----:B------:R-:W-:Y:S03]  /*48f0*/  @P2 SHF.R.U32.HI R11, RZ, R5, R40 ;  /* 0x00000005ff0b2219 */ /* 0x000fe60000011628 */
[C---:B------:R-:W-:Y:S01]  /*4900*/  IMAD R10, R72.reuse, R3, RZ ;  /* 0x00000003480a7224 */ /* 0x040fe200078e02ff */
[----:B------:R-:W-:Y:S01]  /*4910*/  SEL R3, R13, R42, !P6 ;  /* 0x0000002a0d037207 */ /* 0x000fe20007000000 */
[C---:B------:R-:W-:Y:S01]  /*4920*/  IMAD R12, R72.reuse, R11, RZ ;  /* 0x0000000b480c7224 */ /* 0x040fe200078e02ff */
[-C--:B------:R-:W-:Y:S02]  /*4930*/  SHF.R.U32.HI R14, RZ, R5.reuse, R14 ;  /* 0x00000005ff0e7219 */ /* 0x080fe4000001160e */
[C---:B------:R-:W-:Y:S02]  /*4940*/  ISETP.GE.AND P0, PT, R9.reuse, R10, PT ;  /* 0x0000000a0900720c */ /* 0x040fe40003f06270 */
[----:B------:R-:W-:Y:S02]  /*4950*/  SEL R15, R9, R14, !P2 ;  /* 0x0000000e090f7207 */ /* 0x000fe40005000000 */
[C---:B------:R-:W-:Y:S03]  /*4960*/  ISETP.GE.OR P0, PT, R3.reuse, R12, P0 ;  /* 0x0000000c0300720c */ /* 0x040fe60000706670 */
[----:B------:R-:W-:Y:S04]  /*4970*/  IMAD.MOV R14, RZ, RZ, -R15 ;  /* 0x000000ffff0e7224 */ /* 0x000fe800078e0a0f */
[----:B------:R-:W-:Y:S06]  /*4980*/  IMAD R14, R72, R14, R9 ;  /* 0x0000000e480e7224 */ /* 0x000fec00078e0209 */
[C---:B------:R-:W-:Y:S05]  /*4990*/  @!P0 IMAD.HI.U32 R10, R3.reuse, R4, RZ ;  /* 0x00000004030a8227 */ /* 0x040fea00078e00ff */
[----:B------:R-:W-:Y:S04]  /*49a0*/  @!P0 SHF.R.U32.HI R10, RZ, R5, R10 ;  /* 0x00000005ff0a8219 */ /* 0x000fe8000001160a */
[----:B------:R-:W-:Y:S01]  /*49b0*/  @!P0 SEL R0, R3, R10, !P2 ;  /* 0x0000000a03008207 */ /* 0x000fe20005000000 */
[----:B------:R-:W-:Y:S03]  /*49c0*/  IMAD.MOV R10, RZ, RZ, -R3 ;  /* 0x000000ffff0a7224 */ /* 0x000fe600078e0a03 */
[----:B------:R-:W-:Y:S01]  /*49d0*/  @!P0 IADD3 R15, PT, PT, R15, -R0, RZ ;  /* 0x800000000f0f8210 */ /* 0x000fe20007ffe0ff */
[----:B------:R-:W-:Y:S01]  /*49e0*/  @!P0 IMAD R0, R11, R14, R0 ;  /* 0x0000000e0b008224 */ /* 0x000fe200078e0200 */
[----:B------:R-:W-:Y:S01]  /*49f0*/  IADD3 R11, PT, PT, -R9, RZ, RZ ;  /* 0x000000ff090b7210 */ /* 0x000fe20007ffe1ff */
[----:B------:R-:W-:Y:S02]  /*4a00*/  IMAD R13, R2, R10, R13 ;  /* 0x0000000a020d7224 */ /* 0x000fe400078e020d */
[----:B------:R-:W-:Y:S02]  /*4a10*/  @!P0 IMAD R9, R15, R72, R3 ;  /* 0x000000480f098224 */ /* 0x000fe400078e0203 */
[----:B------:R-:W-:Y:S02]  /*4a20*/  @!P0 IMAD.MOV.U32 R3, RZ, RZ, R0 ;  /* 0x000000ffff038224 */ /* 0x000fe400078e0000 */
[----:B------:R-:W-:Y:S02]  /*4a30*/  IMAD R8, R6, R11, R8 ;  /* 0x0000000b06087224 */ /* 0x000fe400078e0208 */
[----:B------:R-:W-:Y:S02]  /*4a40*/  IMAD R13, R3, R2, R13 ;  /* 0x00000002030d7224 */ /* 0x000fe400078e020d */
[----:B------:R-:W-:Y:S02]  /*4a50*/  IMAD R8, R9, R6, R8 ;  /* 0x0000000609087224 */ /* 0x000fe400078e0208 */
.L_x_81:
[----:B------:R-:W-:Y:S05]  /*4a60*/  BRA.U UP0, `(.L_x_82) ;  /* 0x0000000100107547 */ /* 0x000fea000b800000 */
[----:B------:R-:W-:Y:S04]  /*4a70*/  MOV R0, UR22 ;  /* 0x0000001600007c02 */ /* 0x000fe80008000f00 */
[----:B------:R-:W-:Y:S04]  /*4a80*/  SHF.L.U32 R3, R0, 0x1f, RZ ;  /* 0x0000001f00037819 */ /* 0x000fe800000006ff */
[----:B------:R-:W1:Y:S02]  /*4a90*/  SYNCS.PHASECHK.TRANS64.TRYWAIT P0, [UR4+0x98], R3 ;  /* 0x00009803ff0075a7 */ /* 0x000e640008001104 */
[----:B-1----:R-:W-:Y:S05]  /*4aa0*/  @!P0 BRA `(.L_x_83) ;  /* 0x0000007400588947 */ /* 0x002fea0003800000 */
.L_x_82:
[----:B------:R-:W-:Y:S05]  /*4ab0*/  @!P5 BRA `(.L_x_84) ;  /* 0x00000000002cd947 */ /* 0x000fea0003800000 */
[----:B------:R-:W-:Y:S01]  /*4ac0*/  ISETP.NE.U32.AND P0, PT, R16, RZ, PT ;  /* 0x000000ff1000720c */ /* 0x000fe20003f05070 */
[----:B------:R-:W-:Y:S03]  /*4ad0*/  IMAD.MOV.U32 R151, RZ, RZ, 0x1 ;  /* 0x00000001ff977424 */ /* 0x000fe600078e00ff */
[----:B------:R-:W-:Y:S11]  /*4ae0*/  ISETP.NE.AND.EX P0, PT, R17, RZ, PT, P0 ;  /* 0x000000ff1100720c */ /* 0x000ff60003f05300 */
[----:B------:R-:W-:Y:S02]  /*4af0*/  @!UPT UIADD3 URZ, UPT, UPT, URZ, URZ, URZ ;  /* 0x000000fffffff290 */ /* 0x000fe4000fffe0ff */
[----:B------:R-:W2:Y:S01]  /*4b00*/  @P0 LDC.64 R10, c[0x0][0xc88] ;  /* 0x00032200ff0a0b82 */ /* 0x000ea20000000a00 */
[----:B-1----:R-:W-:Y:S04]  /*4b10*/  @P0 IMAD R0, R18, UR36, RZ ;  /* 0x0000002412000c24 */ /* 0x002fe8000f8e02ff */
[----:B--2---:R-:W-:Y:S04]  /*4b20*/  @P0 IMAD.WIDE R10, R0, 0x4, R10 ;  /* 0x00000004000a0825 */ /* 0x004fe800078e020a */
[----:B------:R-:W-:Y:S01]  /*4b30*/  HFMA2 R0, -RZ, RZ, 0, 5.9604644775390625e-08 ;  /* 0x00000001ff007431 */ /* 0x000fe200000001ff */
[----:B-----5:R2:W5:Y:S04]  /*4b40*/  @P0 LDG.E R83, desc[UR42][R10.64] ;  /* 0x0000002a0a530981 */ /* 0x020568000c1e1900 */
[----:B------:R-:W-:Y:S01]  /*4b50*/  @!P0 PRMT R151, R0, 0x7610, R151 ;  /* 0x0000761000978816 */ /* 0x000fe20000000097 */
[----:B--2---:R-:W3:Y:S06]  /*4b60*/  @!P0 LDC R83, c[0x0][0xc80] ;  /* 0x00032000ff538b82 */ /* 0x004eec0000000800 */
.L_x_84:
[----:B---3-5:R-:W-:Y:S01]  /*4b70*/  @!P4 FSETP.EQ.AND P0, PT, R83, RZ, PT ;  /* 0x000000ff5300c20b */ /* 0x028fe20003f02000 */
[----:B------:R-:W-:Y:S01]  /*4b80*/  @!UPT UIADD3 URZ, UPT, UPT, URZ, URZ, URZ ;  /* 0x000000fffffff290 */ /* 0x000fe2000fffe0ff */
[----:B------:R-:W-:Y:S11]  /*4b90*/  @!P4 BRA `(.L_x_85) ;  /* 0x000000000018c947 */ /* 0x000ff60003800000 */
[----:B------:R-:W-:Y:S02]  /*4ba0*/  LOP3.LUT P2, RZ, R151, 0xff, RZ, 0xc0, !PT ;  /* 0x000000ff97ff7812 */ /* 0x000fe4000784c0ff */
[----:B------:R-:W-:Y:S04]  /*4bb0*/  ISETP.NE.U32.AND P0, PT, R16, RZ, PT ;  /* 0x000000ff1000720c */ /* 0x000fe80003f05070 */
[----:B------:R-:W-:Y:S04]  /*4bc0*/  ISETP.NE.AND.EX P0, PT, R17, RZ, PT, P0 ;  /* 0x000000ff1100720c */ /* 0x000fe80003f05300 */
[----:B------:R-:W-:Y:S03]  /*4bd0*/  PLOP3.LUT P0, PT, P0, PT, PT, 0x8, 0x80 ;  /* 0x000000000080781c */ /* 0x000fe6000070e170 */
[----:B------:R-:W-:Y:S11]  /*4be0*/  @P2 FSETP.EQ.AND P0, PT, R83, RZ, PT ;  /* 0x000000ff5300220b */ /* 0x000ff60003f02000 */
[----:B------:R-:W-:Y:S02]  /*4bf0*/  @!UPT UIADD3 URZ, UPT, UPT, URZ, URZ, URZ ;  /* 0x000000fffffff290 */ /* 0x000fe4000fffe0ff */
.L_x_85:
[----:B------:R-:W2:Y:S01]  /*4c00*/  SYNCS.PHASECHK.TRANS64.TRYWAIT P5, [UR4+0x70], R38 ;  /* 0x00007026ff0075a7 */ /* 0x000ea200080a1104 */
[----:B------:R-:W-:Y:S02]  /*4c10*/  LOP3.LUT R39, R32, 0x1, RZ, 0xc0, !PT ;  /* 0x0000000120277812 */ /* 0x000fe400078ec0ff */
[----:B------:R-:W-:Y:S04]  /*4c20*/  ELECT P4, URZ, PT ;  /* 0x0000000000ff782f */ /* 0x000fe80003880000 */
[----:B------:R-:W-:Y:S04]  /*4c30*/  PLOP3.LUT P4, PT, P0, P4, PT, 0xf2, 0x2f ;  /* 0x00000000002f781c */ /* 0x000fe80000789e72 */
[----:B------:R-:W-:Y:S09]  /*4c40*/  ISETP.NE.AND P0, PT, R39, RZ, !P4 ;  /* 0x000000ff2700720c */ /* 0x000ff20006705270 */
[----:B------:R-:W-:Y:S05]  /*4c50*/  @!P4 IADD3 R9, P2, PT, R36, 0x980, RZ ;  /* 0x000009802409c810 */ /* 0x000fea0007f5e0ff */
[----:B-1----:R-:W-:Y:S01]  /*4c60*/  @!P4 IMAD.X R0, RZ, RZ, R37, P2 ;  /* 0x000000ffff00c224 */ /* 0x002fe200010e0625 */
[----:B--2---:R-:W-:Y:S07]  /*4c70*/  @!P5 BRA `(.L_x_86) ;  /* 0x0000007000fcd947 */ /* 0x004fee0003800000 */
.L_x_171:
[----:B------:R-:W-:Y:S01]  /*4c80*/  @!P4 R2UR UR9, R9 ;  /* 0x000000000909c2ca */ /* 0x000fe200000e0000 */
[----:B------:R-:W-:Y:S01]  /*4c90*/  IMAD.SHL.U32 R20, R20, 0x100, RZ ;  /* 0x0000010014147824 */ /* 0x000fe200078e00ff */
[----:B------:R-:W-:Y:S01]  /*4ca0*/  @!P4 R2UR UR8, R0 ;  /* 0x000000000008c2ca */ /* 0x000fe200000e0000 */
[----:B------:R-:W-:Y:S02]  /*4cb0*/  VOTEU.ALL UP0, P4 ;  /* 0x0000000000ff7886 */ /* 0x000fe40002000000 */
[----:B------:R-:W-:Y:S02]  /*4cc0*/  @!P4 VIADD R0, R20, 0xc0 ;  /* 0x000000c01400c836 */ /* 0x000fe40000000000 */
[----:B------:R-:W-:Y:S01]  /*4cd0*/  @P0 IMAD.MOV R0, RZ, RZ, R20 ;  /* 0x000000ffff000224 */ /* 0x000fe200078e0214 */
[----:B------:R-:W-:Y:S01]  /*4ce0*/  PLOP3.LUT P0, PT, P4, PT, PT, 0x8, 0x80 ;  /* 0x000000000080781c */ /* 0x000fe2000270e170 */
[----:B------:R-:W-:Y:S01]  /*4cf0*/  @!UP0 UIADD3 UR32, UPT, UPT, UR4, 0x400, URZ ;  /* 0x0000040004208890 */ /* 0x000fe2000fffe0ff */
[----:B------:R-:W-:Y:S11]  /*4d00*/  VOTEU.ALL UP0, P4 ;  /* 0x0000000000ff7886 */ /* 0x000ff60002000000 */
[----:B------:R-:W-:Y:S01]  /*4d10*/  @P0 R2UR.BROADCAST UR34, R0 ;  /* 0x00000000002202ca */ /* 0x000fe200008e0000 */
[----:B------:R-:W-:Y:S01]  /*4d20*/  IMAD.U32 R10, RZ, RZ, UR9 ;  /* 0x00000009ff0a7e24 */ /* 0x000fe2000f8e00ff */
[----:B------:R-:W-:Y:S01]  /*4d30*/  UMOV UR9, 0x10000000 ;  /* 0x1000000000097882 */ /* 0x000fe20000000000 */
[----:B------:R-:W-:Y:S01]  /*4d40*/  IMAD.U32 R11, RZ, RZ, UR8 ;  /* 0x00000008ff0b7e24 */ /* 0x000fe2000f8e00ff */
[----:B------:R-:W-:Y:S01]  /*4d50*/  UMOV UR8, 0x0 ;  /* 0x0000000000087882 */ /* 0x000fe20000000000 */
[----:B------:R-:W-:Y:S01]  /*4d60*/  @!P4 IMAD.MOV.U32 R0, RZ, RZ, 0x4000 ;  /* 0x00004000ff00c424 */ /* 0x000fe200078e00ff */
[----:B------:R-:W-:Y:S02]  /*4d70*/  @!P4 R2UR UR10, R10 ;  /* 0x000000000a0ac2ca */ /* 0x000fe400000e0000 */
[----:B------:R-:W-:Y:S02]  /*4d80*/  @!P4 R2UR UR11, R11 ;  /* 0x000000000b0bc2ca */ /* 0x000fe400000e0000 */
[----:B------:R-:W-:Y:S11]  /*4d90*/  @!P4 IADD3 R9, P0, PT, R36, 0x980, RZ ;  /* 0x000009802409c810 */ /* 0x000ff60007f1e0ff */
[----:B------:R2:W-:Y:S01]  /*4da0*/  @!UP0 UTMALDG.3D [UR32], [UR10], desc[UR8] ;  /* 0x000008200a0085b4 */ /* 0x0005e20008011000 */
[----:B------:R3:W-:Y:S01]  /*4db0*/  @!P4 SYNCS.ARRIVE.TRANS64.RED.A0TR RZ, [UR4+0x50], R0 ;  /* 0x00005000ffffc9a7 */ /* 0x0007e20008300404 */
[----:B------:R-:W-:Y:S01]  /*4dc0*/  SYNCS.ARRIVE.TRANS64.RED.A1T0 RZ, [UR7], RZ ;  /* 0x000000ffffff79a7 */ /* 0x000fe20008100407 */
[----:B---3--:R-:W-:Y:S01]  /*4dd0*/  @!P4 IMAD.X R0, RZ, RZ, R37, P0 ;  /* 0x000000ffff00c224 */ /* 0x008fe200000e0625 */
[----:B------:R-:W3:Y:S02]  /*4de0*/  SYNCS.PHASECHK.TRANS64.TRYWAIT P2, [UR4+0x78], R38 ;  /* 0x00007826ff0075a7 */ /* 0x000ee40008041104 */
[----:B--23--:R-:W-:Y:S05]  /*4df0*/  @!P2 BRA `(.L_x_87) ;  /* 0x0000007000b4a947 */ /* 0x00cfea0003800000 */
.L_x_173:
[----:B------:R-:W-:Y:S01]  /*4e00*/  @!P4 R2UR UR9, R9 ;  /* 0x000000000909c2ca */ /* 0x000fe200000e0000 */
[----:B------:R-:W-:Y:S01]  /*4e10*/  VOTEU.ALL UP0, P4 ;  /* 0x0000000000ff7886 */ /* 0x000fe20002000000 */
[----:B------:R-:W-:Y:S01]  /*4e20*/  @!P4 R2UR UR8, R0 ;  /* 0x000000000008c2ca */ /* 0x000fe200000e0000 */
[----:B------:R-:W-:Y:S01]  /*4e30*/  @!P4 IMAD R0, R39, -0x40, R20 ;  /* 0xffffffc02700c824 */ /* 0x000fe200078e0214 */
[----:B------:R-:W-:Y:S01]  /*4e40*/  UMOV UR27, UR35 ;  /* 0x00000023001b7c82 */ /* 0x000fe20008000000 */
[----:B------:R-:W-:Y:S01]  /*4e50*/  UMOV UR28, UR36 ;  /* 0x00000024001c7c82 */ /* 0x000fe20008000000 */
[----:B------:R-:W-:Y:S01]  /*4e60*/  @!UP0 UIADD3 UR24, UPT, UPT, UR4, 0x4400, URZ ;  /* 0x0000440004188890 */ /* 0x000fe2000fffe0ff */
[----:B------:R-:W-:Y:S02]  /*4e70*/  @!P4 IADD3 R9, P0, PT, R36, 0x980, RZ ;  /* 0x000009802409c810 */ /* 0x000fe40007f1e0ff */
[----:B------:R-:W-:Y:S01]  /*4e80*/  @!P4 R2UR UR26, R0 ;  /* 0x00000000001ac2ca */ /* 0x000fe200000e0000 */
[----:B------:R-:W-:Y:S03]  /*4e90*/  @!P4 IMAD.MOV.U32 R0, RZ, RZ, 0x4000 ;  /* 0x00004000ff00c424 */ /* 0x000fe600078e00ff */
[----:B------:R-:W-:Y:S01]  /*4ea0*/  IMAD.U32 R10, RZ, RZ, UR9 ;  /* 0x00000009ff0a7e24 */ /* 0x000fe2000f8e00ff */
[----:B------:R-:W-:Y:S01]  /*4eb0*/  UMOV UR9, 0x10000000 ;  /* 0x1000000000097882 */ /* 0x000fe20000000000 */
[----:B------:R-:W-:Y:S01]  /*4ec0*/  IMAD.U32 R11, RZ, RZ, UR8 ;  /* 0x00000008ff0b7e24 */ /* 0x000fe2000f8e00ff */
[----:B------:R-:W-:Y:S02]  /*4ed0*/  UMOV UR8, 0x0 ;  /* 0x0000000000087882 */ /* 0x000fe40000000000 */
[----:B------:R-:W-:Y:S02]  /*4ee0*/  @!P4 R2UR UR10, R10 ;  /* 0x000000000a0ac2ca */ /* 0x000fe400000e0000 */
[----:B------:R-:W-:Y:S02]  /*4ef0*/  @!P4 R2UR UR11, R11 ;  /* 0x000000000b0bc2ca */ /* 0x000fe400000e0000 */
[----:B------:R-:W-:Y:S01]  /*4f00*/  @!UP0 UIADD3 UR26, UPT, UPT, UR26, 0x80, URZ ;  /* 0x000000801a1a8890 */ /* 0x000fe2000fffe0ff */
[----:B------:R-:W-:Y:S10]  /*4f10*/  VOTEU.ALL UP0, P4 ;  /* 0x0000000000ff7886 */ /* 0x000ff40002000000 */
[----:B------:R2:W-:Y:S01]  /*4f20*/  @!UP0 UTMALDG.3D [UR24], [UR10], desc[UR8] ;  /* 0x000008180a0085b4 */ /* 0x0005e20008011000 */
[----:B------:R3:W-:Y:S01]  /*4f30*/  @!P4 SYNCS.ARRIVE.TRANS64.RED.A0TR RZ, [UR4+0x58], R0 ;  /* 0x00005800ffffc9a7 */ /* 0x0007e20008300404 */
[----:B------:R-:W-:Y:S01]  /*4f40*/  SYNCS.ARRIVE.TRANS64.RED.A1T0 RZ, [UR6], RZ ;  /* 0x000000ffffff79a7 */ /* 0x000fe20008100406 */
[----:B---3--:R-:W-:Y:S01]  /*4f50*/  @!P4 IMAD.X R0, RZ, RZ, R37, P0 ;  /* 0x000000ffff00c224 */ /* 0x008fe200000e0625 */
[----:B------:R-:W3:Y:S02]  /*4f60*/  SYNCS.PHASECHK.TRANS64.TRYWAIT P2, [UR4+0x80], R38 ;  /* 0x00008026ff0075a7 */ /* 0x000ee40008041104 */
[----:B--23--:R-:W-:Y:S05]  /*4f70*/  @!P2 BRA `(.L_x_88) ;  /* 0x00000070006ca947 */ /* 0x00cfea0003800000 */
.L_x_175:
[----:B------:R-:W-:Y:S01]  /*4f80*/  @!P4 R2UR UR9, R9 ;  /* 0x000000000909c2ca */ /* 0x000fe200000e0000 */
[----:B------:R-:W-:Y:S01]  /*4f90*/  VOTEU.ALL UP0, P4 ;  /* 0x0000000000ff7886 */ /* 0x000fe20002000000 */
[----:B------:R-:W-:Y:S01]  /*4fa0*/  @!P4 R2UR UR8, R0 ;  /* 0x000000000008c2ca */ /* 0x000fe200000e0000 */
[----:B------:R-:W-:Y:S01]  /*4fb0*/  @!P4 IMAD R0, R39, 0x40, R20 ;  /* 0x000000402700c824 */ /* 0x000fe200078e0214 */
[----:B------:R-:W-:Y:S01]  /*4fc0*/  UMOV UR19, UR35 ;  /* 0x0000002300137c82 */ /* 0x000fe20008000000 */
[----:B------:R-:W-:Y:S01]  /*4fd0*/  UMOV UR20, UR36 ;  /* 0x0000002400147c82 */ /* 0x000fe20008000000 */
[----:B------:R-:W-:Y:S01]  /*4fe0*/  @!UP0 UIADD3 UR16, UPT, UPT, UR4, 0x8400, URZ ;  /* 0x0000840004108890 */ /* 0x000fe2000fffe0ff */
[----:B------:R-:W-:Y:S02]  /*4ff0*/  @!P4 IADD3 R40, P0, PT, R36, 0x980, RZ ;  /* 0x000009802428c810 */ /* 0x000fe40007f1e0ff */
[----:B------:R-:W-:Y:S01]  /*5000*/  @!P4 R2UR UR18, R0 ;  /* 0x000000000012c2ca */ /* 0x000fe200000e0000 */
[----:B------:R-:W-:Y:S02]  /*5010*/  @!P4 IMAD.MOV.U32 R0, RZ, RZ, 0x4000 ;  /* 0x00004000ff00c424 */ /* 0x000fe400078e00ff */
[----:B------:R-:W-:Y:S02]  /*5020*/  @!P4 IMAD.X R12, RZ, RZ, R37, P0 ;  /* 0x000000ffff0cc224 */ /* 0x000fe400000e0625 */
[----:B------:R-:W-:Y:S01]  /*5030*/  IMAD.U32 R10, RZ, RZ, UR9 ;  /* 0x00000009ff0a7e24 */ /* 0x000fe2000f8e00ff */
[----:B------:R-:W-:Y:S01]  /*5040*/  UMOV UR9, 0x10000000 ;  /* 0x1000000000097882 */ /* 0x000fe20000000000 */
[----:B------:R-:W-:Y:S01]  /*5050*/  IMAD.U32 R11, RZ, RZ, UR8 ;  /* 0x00000008ff0b7e24 */ /* 0x000fe2000f8e00ff */
[----:B------:R-:W-:Y:S02]  /*5060*/  UMOV UR8, 0x0 ;  /* 0x0000000000087882 */ /* 0x000fe40000000000 */
[----:B------:R-:W-:Y:S02]  /*5070*/  @!P4 R2UR UR10, R10 ;  /* 0x000000000a0ac2ca */ /* 0x000fe400000e0000 */
[----:B------:R-:W-:Y:S01]  /*5080*/  @!P4 R2UR UR11, R11 ;  /* 0x000000000b0bc2ca */ /* 0x000fe200000e0000 */
[----:B------:R-:W-:Y:S01]  /*5090*/  @!UP0 UIADD3 UR18, UPT, UPT, UR18, 0x40, URZ ;  /* 0x0000004012128890 */ /* 0x000fe2000fffe0ff */
[----:B------:R-:W-:Y:S11]  /*50a0*/  VOTEU.ALL UP0, P4 ;  /* 0x0000000000ff7886 */ /* 0x000ff60002000000 */
[----:B------:R2:W-:Y:S01]  /*50b0*/  @!UP0 UTMALDG.3D [UR16], [UR10], desc[UR8] ;  /* 0x000008100a0085b4 */ /* 0x0005e20008011000 */
[----:B------:R2:W-:Y:S01]  /*50c0*/  @!P4 SYNCS.ARRIVE.TRANS64.RED.A0TR RZ, [UR4+0x60], R0 ;  /* 0x00006000ffffc9a7 */ /* 0x0005e20008300404 */
[----:B------:R-:W-:Y:S01]  /*50d0*/  SYNCS.ARRIVE.TRANS64.RED.A1T0 RZ, [UR37], RZ ;  /* 0x000000ffffff79a7 */ /* 0x000fe20008100425 */
[----:B------:R-:W3:Y:S02]  /*50e0*/  SYNCS.PHASECHK.TRANS64.TRYWAIT P2, [UR4+0x88], R38 ;  /* 0x00008826ff0075a7 */ /* 0x000ee40008041104 */
[----:B--23--:R-:W-:Y:S05]  /*50f0*/  @!P2 BRA `(.L_x_89) ;  /* 0x000000700024a947 */ /* 0x00cfea0003800000 */
.L_x_177:
[----:B------:R-:W2:Y:S01]  /*5100*/  LDC.64 R14, c[0x0][0xf10] ;  /* 0x0003c400ff0e7b82 */ /* 0x000ea20000000a00 */
[----:B------:R-:W-:Y:S01]  /*5110*/  @!P4 R2UR UR9, R40 ;  /* 0x000000002809c2ca */ /* 0x000fe200000e0000 */
[----:B------:R-:W-:Y:S01]  /*5120*/  UMOV UR14, 0x0 ;  /* 0x00000000000e7882 */ /* 0x000fe20000000000 */
[----:B------:R-:W-:Y:S01]  /*5130*/  @!P4 R2UR UR8, R12 ;  /* 0x000000000c08c2ca */ /* 0x000fe200000e0000 */
[----:B------:R-:W-:Y:S01]  /*5140*/  UMOV UR15, 0x10000000 ;  /* 0x10000000000f7882 */ /* 0x000fe20000000000 */
[----:B------:R-:W-:Y:S03]  /*5150*/  ISETP.NE.OR P0, PT, R39, RZ, P4 ;  /* 0x000000ff2700720c */ /* 0x000fe60002705670 */
[----:B------:R-:W3:Y:S01]  /*5160*/  LDC.64 R10, c[0x0][0xf18] ;  /* 0x0003c600ff0a7b82 */ /* 0x000ee20000000a00 */
[----:B------:R-:W-:Y:S01]  /*5170*/  @P3 SHF.R.U32.HI R31, RZ, 0x10, R25 ;  /* 0x00000010ff1f3819 */ /* 0x000fe20000011619 */
[----:B------:R-:W-:Y:S01]  /*5180*/  @!P4 VIADD R12, R20, 0xc0 ;  /* 0x000000c0140cc836 */ /* 0x000fe20000000000 */
[----:B------:R-:W-:Y:S01]  /*5190*/  LOP3.LUT R35, R35, 0x1, RZ, 0x3c, !PT ;  /* 0x0000000123237812 */ /* 0x000fe200078e3cff */
[----:B------:R-:W-:Y:S01]  /*51a0*/  UMOV UR11, UR35 ;  /* 0x00000023000b7c82 */ /* 0x000fe20008000000 */
[----:B------:R-:W-:Y:S03]  /*51b0*/  UMOV UR12, UR36 ;  /* 0x00000024000c7c82 */ /* 0x000fe60008000000 */
[----:B------:R-:W4:Y:S01]  /*51c0*/  @!P1 LDC R0, c[0x0][0xf20] ;  /* 0x0003c800ff009b82 */ /* 0x000f220000000800 */
[----:B------:R-:W-:Y:S01]  /*51d0*/  @P3 R2UR UR36, R31 ;  /* 0x000000001f2432ca */ /* 0x000fe200000e0000 */
[----:B-1----:R-:W-:Y:S01]  /*51e0*/  IMAD.U32 R38, RZ, RZ, UR9 ;  /* 0x00000009ff267e24 */ /* 0x002fe2000f8e00ff */
[----:B------:R-:W-:Y:S05]  /*51f0*/  VOTEU.ALL UP0, P4 ;  /* 0x0000000000ff7886 */ /* 0x000fea0002000000 */
[----:B------:R-:W1:Y:S01]  /*5200*/  @!P1 LDC R3, c[0x0][0xf0c] ;  /* 0x0003c300ff039b82 */ /* 0x000e620000000800 */
[----:B------:R-:W-:Y:S01]  /*5210*/  IMAD.U32 R39, RZ, RZ, UR8 ;  /* 0x00000008ff277e24 */ /* 0x000fe2000f8e00ff */
[----:B------:R-:W-:Y:S01]  /*5220*/  @!P4 R2UR UR18, R38 ;  /* 0x000000002612c2ca */ /* 0x000fe200000e0000 */
[----:B------:R-:W-:Y:S01]  /*5230*/  @!P0 IMAD.MOV R12, RZ, RZ, R20 ;  /* 0x000000ffff0c8224 */ /* 0x000fe200078e0214 */
[----:B------:R-:W-:Y:S01]  /*5240*/  PLOP3.LUT P0, PT, P4, PT, PT, 0x8, 0x80 ;  /* 0x000000000080781c */ /* 0x000fe2000270e170 */
[----:B------:R-:W-:Y:S01]  /*5250*/  @!UP0 UIADD3 UR8, UPT, UPT, UR4, 0xc400, URZ ;  /* 0x0000c40004088890 */ /* 0x000fe2000fffe0ff */
[----:B------:R-:W-:Y:S01]  /*5260*/  @!P4 R2UR UR19, R39 ;  /* 0x000000002713c2ca */ /* 0x000fe200000e0000 */
[----:B------:R-:W-:Y:S10]  /*5270*/  @!UP0 UIADD3 UR9, UPT, UPT, UR4, 0x68, URZ ;  /* 0x0000006804098890 */ /* 0x000ff4000fffe0ff */
[----:B------:R-:W-:Y:S01]  /*5280*/  @P0 R2UR.BROADCAST UR10, R12 ;  /* 0x000000000c0a02ca */ /* 0x000fe200008e0000 */
[----:B------:R-:W-:Y:S01]  /*5290*/  VOTEU.ALL UP0, P4 ;  /* 0x0000000000ff7886 */ /* 0x000fe20002000000 */
[----:B------:R-:W-:Y:S02]  /*52a0*/  VIADD R34, R34, 0x1 ;  /* 0x0000000122227836 */ /* 0x000fe40000000000 */
[----:B------:R-:W-:Y:S09]  /*52b0*/  VIADD R32, R32, 0x1 ;  /* 0x0000000120207836 */ /* 0x000ff20000000000 */
[----:B------:R1:W-:Y:S01]  /*52c0*/  @!UP0 UTMALDG.3D [UR8], [UR18], desc[UR14] ;  /* 0x00000e08120085b4 */ /* 0x0003e20008011000 */
[----:B------:R4:W-:Y:S01]  /*52d0*/  @!P4 SYNCS.ARRIVE.TRANS64.RED.A0TR RZ, [UR4+0x68], R30 ;  /* 0x0000681effffc9a7 */ /* 0x0009e20008300404 */
[----:B---3--:R-:W-:Y:S01]  /*52e0*/  @!P1 ISETP.NE.AND P0, PT, R10, 0x1, PT ;  /* 0x000000010a00980c */ /* 0x008fe20003f05270 */
[----:B--2---:R-:W-:Y:S01]  /*52f0*/  @!P1 IMAD.HI.U32 R14, R13, R14, RZ ;  /* 0x0000000e0d0e9227 */ /* 0x004fe200078e00ff */
[----:B-1----:R-:W-:Y:S01]  /*5300*/  @!P1 ISETP.NE.AND P2, PT, R3, 0x1, PT ;  /* 0x000000010300980c */ /* 0x002fe20003f45270 */
[----:B------:R-:W-:Y:S02]  /*5310*/  UPLOP3.LUT UP0, UPT, UPT, UPT, UPT, 0x80, 0x8 ;  /* 0x000000000008789c */ /* 0x000fe40003f0f070 */
[C---:B------:R-:W-:Y:S01]  /*5320*/  @!P1 IMAD.HI.U32 R11, R8.reuse, R11, RZ ;  /* 0x0000000b080b9227 */ /* 0x040fe200078e00ff */
[----:B------:R-:W-:Y:S04]  /*5330*/  @!P1 SHF.R.U32.HI R14, RZ, R15, R14 ;  /* 0x0000000fff0e9219 */ /* 0x000fe8000001160e */
[----:B----4-:R-:W-:Y:S02]  /*5340*/  @!P1 SHF.R.U32.HI R9, RZ, R0, R11 ;  /* 0x00000000ff099219 */ /* 0x010fe4000001160b */
[----:B------:R-:W-:Y:S02]  /*5350*/  @!P1 SEL R14, R13, R14, !P2 ;  /* 0x0000000e0d0e9207 */ /* 0x000fe40005000000 */
[----:B------:R-:W-:Y:S01]  /*5360*/  @!P1 SEL R9, R8, R9, !P0 ;  /* 0x0000000908099207 */ /* 0x000fe20004000000 */
[----:B------:R-:W-:Y:S01]  /*5370*/  SYNCS.ARRIVE.TRANS64.RED.A1T0 RZ, [UR5], RZ ;  /* 0x000000ffffff79a7 */ /* 0x000fe20008100405 */
[C---:B------:R-:W-:Y:S03]  /*5380*/  ISETP.NE.AND P0, PT, R34.reuse, 0x2, PT ;  /* 0x000000022200780c */ /* 0x040fe60003f05270 */
[----:B------:R-:W-:Y:S01]  /*5390*/  @!P1 IMAD.IADD R0, R9, 0x1, -R14 ;  /* 0x0000000109009824 */ /* 0x000fe200078e0a0e */
[----:B------:R-:W-:Y:S01]  /*53a0*/  SEL R34, R34, RZ, P0 ;  /* 0x000000ff22227207 */ /* 0x000fe20000000000 */
[----:B------:R-:W-:Y:S02]  /*53b0*/  @!P1 IMAD.IADD R9, R14, 0x1, -R9 ;  /* 0x000000010e099824 */ /* 0x000fe400078e0a09 */
[----:B------:R-:W-:Y:S02]  /*53c0*/  @!P1 IMAD R13, R0, R3, R13 ;  /* 0x00000003000d9224 */ /* 0x000fe400078e020d */
[----:B------:R-:W-:Y:S02]  /*53d0*/  @!P1 IMAD R8, R9, R10, R8 ;  /* 0x0000000a09089224 */ /* 0x000fe400078e0208 */
[----:B------:R-:W-:Y:S02]  /*53e0*/  IMAD.IADD R12, R13, 0x1, R152 ;  /* 0x000000010d0c7824 */ /* 0x000fe400078e0298 */
[----:B------:R-:W-:Y:S03]  /*53f0*/  IMAD.IADD R20, R8, 0x1, R150 ;  /* 0x0000000108147824 */ /* 0x000fe600078e0296 */
[----:B------:R-:W-:Y:S02]  /*5400*/  R2UR UR20, R12 ;  /* 0x000000000c1472ca */ /* 0x000fe400000e0000 */
[----:B------:R-:W-:Y:S04]  /*5410*/  SEL R12, RZ, 0x1, P0 ;  /* 0x00000001ff0c7807 */ /* 0x000fe80000000000 */
[----:B------:R-:W-:Y:S01]  /*5420*/  LOP3.LUT R33, R33, R12, RZ, 0x3c, !PT ;  /* 0x0000000c21217212 */ /* 0x000fe200078e3cff */
[----:B------:R-:W-:Y:S08]  /*5430*/  @P3 BRA `(.L_x_90) ;  /* 0xfffffff000783947 */ /* 0x000ff0000383ffff */
[----:B------:R-:W-:-:S04]  /*5440*/  SHF.L.U32 R3, R35, 0x1f, RZ ;  /* 0x0000001f23037819 */ /* 0x000fc800000006ff */
[----:B------:R-:W1:Y:S02]  /*5450*/  SYNCS.PHASECHK.TRANS64.TRYWAIT P0, [UR4+0x70], R3 ;  /* 0x00007003ff0075a7 */ /* 0x000e640008001104 */
[----:B-1----:R-:W-:Y:S05]  /*5460*/  @!P0 BRA `(.L_x_91) ;  /* 0x0000006c00608947 */ /* 0x002fea0003800000 */
.L_x_179:
[----:B------:R-:W2:Y:S02]  /*5470*/  SYNCS.PHASECHK.TRANS64.TRYWAIT P0, [UR4+0x78], R3 ;  /* 0x00007803ff0075a7 */ /* 0x000ea40008001104 */
[----:B--2---:R-:W-:Y:S05]  /*5480*/  @!P0 BRA `(.L_x_92) ;  /* 0x0000006c00708947 */ /* 0x004fea0003800000 */
.L_x_181:
[----:B------:R-:W2:Y:S02]  /*5490*/  SYNCS.PHASECHK.TRANS64.TRYWAIT P0, [UR4+0x80], R3 ;  /* 0x00008003ff0075a7 */ /* 0x000ea40008001104 */
[----:B--2---:R-:W-:Y:S05]  /*54a0*/  @!P0 BRA `(.L_x_93) ;  /* 0x0000006c00808947 */ /* 0x004fea0003800000 */
.L_x_183:
[----:B-1----:R-:W-:-:S07]  /*54b0*/  MOV R0, UR4 ;  /* 0x0000000400007c02 */ /* 0x002fce0008000f00 */
.L_x_94:
[----:B-1----:R-:W-:-:S04]  /*54c0*/  SHF.L.U32 R3, R35, 0x1f, RZ ;  /* 0x0000001f23037819 */ /* 0x002fc800000006ff */
[----:B------:R1:W2:Y:S03]  /*54d0*/  SYNCS.PHASECHK.TRANS64.TRYWAIT P0, [R0+URZ+0x88], R3 ;  /* 0x00008803000075a7 */ /* 0x0002a600080011ff */
[----:B--2---:R-:W-:Y:S05]  /*54e0*/  @!P0 NANOSLEEP.SYNCS 0x989680 ;  /* 0x009896800000895d */ /* 0x004fea0003900000 */
[----:B------:R-:W2:Y:S02]  /*54f0*/  @!P0 SYNCS.PHASECHK.TRANS64 P0, [R0+URZ+0x88], R3 ;  /* 0x00008803000085a7 */ /* 0x000ea400080010ff */
[----:B--2---:R-:W-:Y:S05]  /*5500*/  @P0 EXIT ;  /* 0x000000000000094d */ /* 0x004fea0003800000 */
[----:B------:R-:W-:Y:S05]  /*5510*/  BRA `(.L_x_94) ;  /* 0xfffffffc00e87947 */ /* 0x000fea000383ffff */
.L_x_79:
[----:B------:R-:W-:-:S06]  /*5520*/  UISETP.GE.AND UP0, UPT, UR8, 0x4, UPT ;  /* 0x000000040800788c */ /* 0x000fcc000bf06270 */
[----:B------:R-:W-:-:S13]  /*5530*/  PLOP3.LUT P0, PT, PT, PT, UP0, 0x80, 0x8 ;  /* 0x000000000008781c */ /* 0x000fda0003f0f008 */
[----:B------:R-:W-:Y:S05]  /*5540*/  @!P0 EXIT ;  /* 0x000000000000894d */ /* 0x000fea0003800000 */
[----:B------:R-:W-:Y:S01]  /*5550*/  BAR.SYNC.DEFER_BLOCKING 0x6, 0xa0 ;  /* 0x0182800000007b1d */ /* 0x000fe20000010000 */
[C---:B------:R-:W-:Y:S01]  /*5560*/  IMAD.SHL.U32 R5, R165.reuse, 0x40, RZ ;  /* 0x00000040a5057824 */ /* 0x040fe200078e00ff */
[C---:B------:R-:W-:Y:S01]  /*5570*/  LOP3.LUT R157, R165.reuse, 0x1, RZ, 0xc0, !PT ;  /* 0x00000001a59d7812 */ /* 0x040fe200078ec0ff */
[C---:B------:R-:W-:Y:S02]  /*5580*/  IMAD.U32 R2, R165.reuse, 0x10000, RZ ;  /* 0x00010000a5027824 */ /* 0x040fe400078e00ff */
[----:B------:R-:W-:Y:S01]  /*5590*/  IMAD.SHL.U32 R156, R165, 0x8, RZ ;  /* 0x00000008a59c7824 */ /* 0x000fe200078e00ff */
[----:B------:R-:W-:Y:S02]  /*55a0*/  UMOV UR49, 0x400 ;  /* 0x0000040000317882 */ /* 0x000fe40000000000 */
[----:B------:R-:W1:Y:S01]  /*55b0*/  LDC R155, c[0x0][0x370] ;  /* 0x0000dc00ff9b7b82 */ /* 0x000e620000000800 */
[----:B------:R-:W-:Y:S01]  /*55c0*/  ULEA UR49, UR37, UR49, 0x18 ;  /* 0x0000003125317291 */ /* 0x000fe2000f8ec0ff */
[----:B------:R-:W-:Y:S01]  /*55d0*/  ISETP.NE.U32.AND P0, PT, R157, 0x1, PT ;  /* 0x000000019d00780c */ /* 0x000fe20003f05070 */
[----:B------:R-:W-:Y:S01]  /*55e0*/  IMAD.MOV.U32 R164, RZ, RZ, 0x2 ;  /* 0x00000002ffa47424 */ /* 0x000fe200078e00ff */
[----:B------:R-:W-:Y:S01]  /*55f0*/  LOP3.LUT R7, R5, 0x1c0, RZ, 0xc0, !PT ;  /* 0x000001c005077812 */ /* 0x000fe200078ec0ff */
[----:B------:R-:W-:Y:S01]  /*5600*/  UIADD3 UR4, UPT, UPT, UR49, 0x400, URZ ;  /* 0x0000040031047890 */ /* 0x000fe2000fffe0ff */
[----:B------:R-:W-:Y:S01]  /*5610*/  LOP3.LUT R2, R2, 0x600000, RZ, 0xc0, !PT ;  /* 0x0060000002027812 */ /* 0x000fe200078ec0ff */
[----:B------:R-:W-:Y:S01]  /*5620*/  IMAD.MOV.U32 R163, RZ, RZ, 0x4 ;  /* 0x00000004ffa37424 */ /* 0x000fe200078e00ff */
[----:B------:R-:W2:Y:S01]  /*5630*/  LDC R74, c[0x0][0xf0c] ;  /* 0x0003c300ff4a7b82 */ /* 0x000ea20000000800 */
[----:B------:R-:W-:Y:S01]  /*5640*/  R2P PR, R165, 0x6 ;  /* 0x00000006a5007804 */ /* 0x000fe20000000000 */
[----:B------:R-:W-:Y:S01]  /*5650*/  IMAD.MOV.U32 R162, RZ, RZ, 0x1 ;  /* 0x00000001ffa27424 */ /* 0x000fe200078e00ff */
[----:B------:R-:W-:Y:S01]  /*5660*/  LOP3.LUT R156, R7, 0x38, R156, 0xf8, !PT ;  /* 0x00000038079c7812 */ /* 0x000fe200078ef89c */
[----:B------:R-:W-:Y:S01]  /*5670*/  IMAD.MOV.U32 R79, RZ, RZ, RZ ;  /* 0x000000ffff4f7224 */ /* 0x000fe200078e00ff */
[----:B------:R-:W-:Y:S01]  /*5680*/  P2R R0, PR, RZ, 0x1 ;  /* 0x00000001ff007803 */ /* 0x000fe20000000000 */
[----:B------:R-:W-:Y:S01]  /*5690*/  IMAD.MOV.U32 R169, RZ, RZ, RZ ;  /* 0x000000ffffa97224 */ /* 0x000fe200078e00ff */
[----:B------:R-:W-:Y:S01]  /*56a0*/  LOP3.LUT R156, R156, 0x1e00, R5, 0xf8, !PT ;  /* 0x00001e009c9c7812 */ /* 0x000fe200078ef805 */
[----:B------:R-:W4:Y:S01]  /*56b0*/  LDC R153, c[0x0][0xf20] ;  /* 0x0003c800ff997b82 */ /* 0x000f220000000800 */
[----:B------:R-:W3:Y:S01]  /*56c0*/  LDS R3, [UR49+0x120] ;  /* 0x00012031ff037984 */ /* 0x000ee20008000800 */
[----:B------:R-:W-:Y:S01]  /*56d0*/  LOP3.LUT R165, R165, 0x60, RZ, 0xc0, !PT ;  /* 0x00000060a5a57812 */ /* 0x000fe200078ec0ff */
[----:B------:R-:W-:Y:S01]  /*56e0*/  IMAD.MOV.U32 R161, RZ, RZ, RZ ;  /* 0x000000ffffa17224 */ /* 0x000fe200078e00ff */
[----:B------:R-:W-:Y:S01]  /*56f0*/  SEL R164, R164, 0xfffffffe, !P1 ;  /* 0xfffffffea4a47807 */ /* 0x000fe20004800000 */
[----:B------:R-:W-:Y:S01]  /*5700*/  IMAD.U32 R159, RZ, RZ, UR4 ;  /* 0x00000004ff9f7e24 */ /* 0x000fe2000f8e00ff */
[----:B------:R-:W-:Y:S01]  /*5710*/  SEL R163, R163, 0xfffffffc, !P2 ;  /* 0xfffffffca3a37807 */ /* 0x000fe20005000000 */
[----:B------:R-:W1:Y:S01]  /*5720*/  LDCU.64 UR52, c[0x0][0x348] ;  /* 0x00006900ff3477ac */ /* 0x000e620008000a00 */
[----:B------:R-:W1:Y:S01]  /*5730*/  LDC R73, c[0x0][0xf30] ;  /* 0x0003cc00ff497b82 */ /* 0x000e620000000800 */
[----:B------:R-:W1:Y:S01]  /*5740*/  LDCU.64 UR38, c[0x0][0xc88] ;  /* 0x00019100ff2677ac */ /* 0x000e620008000a00 */
[----:B------:R-:W1:Y:S06]  /*5750*/  LDCU.64 UR40, c[0x0][0xc90] ;  /* 0x00019200ff2877ac */ /* 0x000e6c0008000a00 */
[----:B------:R-:W1:Y:S01]  /*5760*/  LDC.64 R148, c[0x0][0xf10] ;  /* 0x0003c400ff947b82 */ /* 0x000e620000000a00 */
[----:B------:R-:W-:Y:S01]  /*5770*/  UMOV UR50, URZ ;  /* 0x000000ff00327c82 */ /* 0x000fe20008000000 */
[----:B------:R-:W-:-:S06]  /*5780*/  UMOV UR51, URZ ;  /* 0x000000ff00337c82 */ /* 0x000fcc0008000000 */
[----:B------:R-:W1:Y:S08]  /*5790*/  LDC.64 R70, c[0x0][0xf18] ;  /* 0x0003c600ff467b82 */ /* 0x000e700000000a00 */
[----:B------:R-:W1:Y:S08]  /*57a0*/  LDC.64 R68, c[0x0][0xf28] ;  /* 0x0003ca00ff447b82 */ /* 0x000e700000000a00 */
[----:B------:R-:W1:Y:S01]  /*57b0*/  LDC.64 R146, c[0x0][0xcb0] ;  /* 0x00032c00ff927b82 */ /* 0x000e620000000a00 */
[----:B---3--:R-:W-:-:S07]  /*57c0*/  IMAD.IADD R2, R3, 0x1, R2 ;  /* 0x0000000103027824 */ /* 0x008fce00078e0202 */
[----:B------:R-:W3:Y:S08]  /*57d0*/  LDC.64 R144, c[0x0][0xca8] ;  /* 0x00032a00ff907b82 */ /* 0x000ef00000000a00 */
[----:B--2-4-:R-:W1:Y:S02]  /*57e0*/  LDC R154, c[0x0][0x374] ;  /* 0x0000dd00ff9a7b82 */ /* 0x014e640000000800 */
.L_x_139:
[----:B------:R-:W-:Y:S02]  /*57f0*/  LEA R0, R169, UR49, 0x3 ;  /* 0x00000031a9007c11 */ /* 0x000fe4000f8e18ff */
[----:B------:R-:W-:Y:S02]  /*5800*/  SHF.L.U32 R3, R161, 0x1f, RZ ;  /* 0x0000001fa1037819 */ /* 0x000fe400000006ff */
[----:B-1----:R-:W-:Y:S02]  /*5810*/  LEA R16, R169, UR49, 0x4 ;  /* 0x00000031a9107c11 */ /* 0x002fe4000f8e20ff */
[----:B------:R-:W2:Y:S02]  /*5820*/  SYNCS.PHASECHK.TRANS64.TRYWAIT P0, [R0+URZ+0xa0], R3 ;  /* 0x0000a003000075a7 */ /* 0x000ea400080011ff */
[----:B--23--:R-:W-:Y:S05]  /*5830*/  @!P0 BRA `(.L_x_95) ;  /* 0x0000006800b48947 */ /* 0x00cfea0003800000 */
.L_x_184:
[----:B------:R-:W4:Y:S01]  /*5840*/  LDC.64 R14, c[0x0][0xf10] ;  /* 0x0003c400ff0e7b82 */ /* 0x000f220000000a00 */
[----:B------:R-:W3:Y:S01]  /*5850*/  LDS.128 R16, [R16+0x100] ;  /* 0x0001000010107984 */ /* 0x000ee20000000c00 */
[----:B-1----:R-:W-:Y:S01]  /*5860*/  ISETP.NE.AND P1, PT, R73, 0x1, PT ;  /* 0x000000014900780c */ /* 0x002fe20003f25270 */
[----:B--2---:R-:W-:Y:S01]  /*5870*/  VIADD R0, R0, 0xb0 ;  /* 0x000000b000007836 */ /* 0x004fe20000000000 */
[----:B------:R-:W-:Y:S04]  /*5880*/  ISETP.GE.AND P0, PT, R72, 0x1, PT ;  /* 0x000000014800780c */ /* 0x000fe80003f06270 */
[----:B------:R-:W1:Y:S01]  /*5890*/  LDC.64 R12, c[0x0][0xf18] ;  /* 0x0003c600ff0c7b82 */ /* 0x000e620000000a00 */
[----:B------:R-:W-:Y:S01]  /*58a0*/  PRMT R0, RZ, 0x654, R0 ;  /* 0x00000654ff007816 */ /* 0x000fe20000000000 */
[----:B------:R-:W-:Y:S01]  /*58b0*/  @!PT LDS RZ, [RZ] ;  /* 0x00000000fffff984 */ /* 0x000fe20000000800 */
[----:B------:R-:W-:Y:S01]  /*58c0*/  @!PT LDS RZ, [RZ] ;  /* 0x00000000fffff984 */ /* 0x000fe20000000800 */
[----:B------:R-:W-:Y:S01]  /*58d0*/  @!PT LDS RZ, [RZ] ;  /* 0x00000000fffff984 */ /* 0x000fe20000000800 */
[----:B------:R-:W-:Y:S01]  /*58e0*/  @!PT LDS RZ, [RZ] ;  /* 0x00000000fffff984 */ /* 0x000fe20000000800 */
[----:B------:R2:W-:Y:S06]  /*58f0*/  MEMBAR.ALL.CTA ;  /* 0x0000000000007992 */ /* 0x0005ec0000008000 */
[----:B--2---:R-:W2:Y:S01]  /*5900*/  FENCE.VIEW.ASYNC.S ;  /* 0x00000000000073c6 */ /* 0x004ea20000000000 */
[----:B------:R-:W1:Y:S08]  /*5910*/  @!P1 LDC R11, c[0x0][0xf20] ;  /* 0x0003c800ff0b9b82 */ /* 0x000e700000000800 */
[----:B------:R-:W1:Y:S01]  /*5920*/  @!P1 LDC R10, c[0x0][0xf0c] ;  /* 0x0003c300ff0a9b82 */ /* 0x000e620000000800 */
[----:B--2---:R2:W-:Y:S01]  /*5930*/  SYNCS.ARRIVE.TRANS64.RED.A1T0 RZ, [R0+URZ], RZ ;  /* 0x000000ff00ff79a7 */ /* 0x0045e200081004ff */
[----:B---3--:R-:W-:Y:S04]  /*5940*/  LOP3.LUT P4, RZ, R18, 0x1, RZ, 0xc0, !PT ;  /* 0x0000000112ff7812 */ /* 0x008fe8000788c0ff */
[----:B------:R-:W-:Y:S09]  /*5950*/  P2R R166, PR, RZ, 0x10 ;  /* 0x00000010ffa67803 */ /* 0x000ff20000000000 */
[----:B------:R-:W-:Y:S02]  /*5960*/  @P4 MOV R77, R16 ;  /* 0x00000010004d4202 */ /* 0x000fe40000000f00 */
[----:B------:R-:W-:Y:S01]  /*5970*/  @P4 LOP3.LUT R75, R17, 0xffff, RZ, 0xc0, !PT ;  /* 0x0000ffff114b4812 */ /* 0x000fe200078ec0ff */
[----:B--2-4-:R-:W-:Y:S06]  /*5980*/  @!P0 BRA `(.L_x_96) ;  /* 0x0000000000a48947 */ /* 0x014fec0003800000 */
        /* <DEDUP_REMOVED lines=10> */
[----:B------:R-:W-:Y:S03]  /*5a30*/  SEL R7, R155, R22, !P3 ;  /* 0x000000169b077207 */ /* 0x000fe60005800000 */
[-C--:B------:R-:W-:Y:S01]  /*5a40*/  IMAD.HI.U32 R22, R3, R68.reuse, RZ ;  /* 0x0000004403167227 */ /* 0x080fe200078e00ff */
[----:B------:R-:W-:Y:S03]  /*5a50*/  SHF.R.U32.HI R26, RZ, R149, R26 ;  /* 0x00000095ff1a7219 */ /* 0x000fe6000001161a */
[----:B------:R-:W-:Y:S01]  /*5a60*/  IMAD.HI.U32 R24, R7, R68, RZ ;  /* 0x0000004407187227 */ /* 0x000fe200078e00ff */
[----:B------:R-:W-:Y:S02]  /*5a70*/  @P2 SHF.R.U32.HI R3, RZ, R69, R22 ;  /* 0x00000045ff032219 */ /* 0x000fe40000011616 */
[----:B------:R-:W-:Y:S02]  /*5a80*/  SHF.R.U32.HI R22, RZ, R153, R28 ;  /* 0x00000099ff167219 */ /* 0x000fe4000001161c */
[----:B------:R-:W-:Y:S01]  /*5a90*/  @P2 SHF.R.U32.HI R7, RZ, R69, R24 ;  /* 0x00000045ff072219 */ /* 0x000fe20000011618 */
[C---:B------:R-:W-:Y:S01]  /*5aa0*/  IMAD R4, R72.reuse, R3, RZ ;  /* 0x0000000348047224 */ /* 0x040fe200078e02ff */
[----:B------:R-:W-:Y:S02]  /*5ab0*/  SEL R5, R75, R22, !P0 ;  /* 0x000000164b057207 */ /* 0x000fe40004000000 */
[----:B------:R-:W-:Y:S01]  /*5ac0*/  SEL R3, R77, R26, !P3 ;  /* 0x0000001a4d037207 */ /* 0x000fe20005800000 */
[----:B------:R-:W-:Y:S01]  /*5ad0*/  IMAD R6, R72, R7, RZ ;  /* 0x0000000748067224 */ /* 0x000fe200078e02ff */
[C---:B------:R-:W-:Y:S01]  /*5ae0*/  ISETP.GE.AND P0, PT, R5.reuse, R4, PT ;  /* 0x000000040500720c */ /* 0x040fe20003f06270 */
[----:B------:R-:W-:Y:S03]  /*5af0*/  IMAD.HI.U32 R8, R5, R68, RZ ;  /* 0x0000004405087227 */ /* 0x000fe600078e00ff */
[----:B------:R-:W-:Y:S01]  /*5b00*/  ISETP.GE.OR P0, PT, R3, R6, P0 ;  /* 0x000000060300720c */ /* 0x000fe20000706670 */
[----:B------:R-:W-:Y:S01]  /*5b10*/  IMAD.MOV R6, RZ, RZ, -R3 ;  /* 0x000000ffff067224 */ /* 0x000fe200078e0a03 */
[-C--:B------:R-:W-:Y:S03]  /*5b20*/  SHF.R.U32.HI R8, RZ, R69.reuse, R8 ;  /* 0x00000045ff087219 */ /* 0x080fe60000011608 */
[----:B------:R-:W-:Y:S01]  /*5b30*/  IMAD R77, R74, R6, R77 ;  /* 0x000000064a4d7224 */ /* 0x000fe200078e024d */
[----:B------:R-:W-:Y:S05]  /*5b40*/  SEL R9, R5, R8, !P2 ;  /* 0x0000000805097207 */ /* 0x000fea0005000000 */
[----:B------:R-:W-:Y:S02]  /*5b50*/  IMAD.MOV R8, RZ, RZ, -R9 ;  /* 0x000000ffff087224 */ /* 0x000fe400078e0a09 */
[C---:B------:R-:W-:Y:S04]  /*5b60*/  @!P0 IMAD.HI.U32 R4, R3.reuse, R68, RZ ;  /* 0x0000004403048227 */ /* 0x040fe800078e00ff */
[----:B------:R-:W-:Y:S01]  /*5b70*/  IMAD R8, R72, R8, R5 ;  /* 0x0000000848087224 */ /* 0x000fe200078e0205 */
[----:B------:R-:W-:Y:S04]  /*5b80*/  @!P0 SHF.R.U32.HI R4, RZ, R69, R4 ;  /* 0x00000045ff048219 */ /* 0x000fe80000011604 */
[----:B------:R-:W-:Y:S02]  /*5b90*/  @!P0 SEL R0, R3, R4, !P2 ;  /* 0x0000000403008207 */ /* 0x000fe40005000000 */
[----:B------:R-:W-:Y:S02]  /*5ba0*/  IADD3 R4, PT, PT, -R5, RZ, RZ ;  /* 0x000000ff05047210 */ /* 0x000fe40007ffe1ff */
[----:B------:R-:W-:Y:S01]  /*5bb0*/  @!P0 IADD3 R9, PT, PT, R9, -R0, RZ ;  /* 0x8000000009098210 */ /* 0x000fe20007ffe0ff */
[----:B------:R-:W-:Y:S02]  /*5bc0*/  @!P0 IMAD R0, R7, R8, R0 ;  /* 0x0000000807008224 */ /* 0x000fe400078e0200 */
[----:B------:R-:W-:Y:S02]  /*5bd0*/  IMAD R75, R70, R4, R75 ;  /* 0x00000004464b7224 */ /* 0x000fe400078e024b */
[----:B------:R-:W-:Y:S02]  /*5be0*/  @!P0 IMAD R5, R9, R72, R3 ;  /* 0x0000004809058224 */ /* 0x000fe400078e0203 */
[----:B------:R-:W-:Y:S04]  /*5bf0*/  @!P0 IMAD.MOV.U32 R3, RZ, RZ, R0 ;  /* 0x000000ffff038224 */ /* 0x000fe800078e0000 */
[----:B------:R-:W-:Y:S02]  /*5c00*/  IMAD R77, R3, R74, R77 ;  /* 0x0000004a034d7224 */ /* 0x000fe400078e024d */
[----:B------:R-:W-:Y:S07]  /*5c10*/  IMAD R75, R5, R70, R75 ;  /* 0x00000046054b7224 */ /* 0x000fee00078e024b */
.L_x_96:
[----:B-1----:R-:W-:Y:S01]  /*5c20*/  @!P1 IMAD.HI.U32 R4, R75, R13, RZ ;  /* 0x0000000d4b049227 */ /* 0x002fe200078e00ff */
[----:B------:R-:W-:Y:S01]  /*5c30*/  @!P1 ISETP.NE.AND P0, PT, R12, 0x1, PT ;  /* 0x000000010c00980c */ /* 0x000fe20003f05270 */
[----:B------:R-:W-:Y:S01]  /*5c40*/  USHF.L.U32 UR46, UR20, 0x7, URZ ;  /* 0x00000007142e7899 */ /* 0x000fe200080006ff */
[----:B------:R-:W-:Y:S01]  /*5c50*/  @!P1 ISETP.NE.AND P2, PT, R10, 0x1, PT ;  /* 0x000000010a00980c */ /* 0x000fe20003f45270 */
[----:B------:R-:W-:Y:S01]  /*5c60*/  @!P1 IMAD.HI.U32 R0, R77, R14, RZ ;  /* 0x0000000e4d009227 */ /* 0x000fe200078e00ff */
[----:B------:R-:W-:Y:S01]  /*5c70*/  @!P1 SHF.R.U32.HI R4, RZ, R11, R4 ;  /* 0x0000000bff049219 */ /* 0x000fe20000011604 */
[----:B------:R-:W-:Y:S01]  /*5c80*/  BSSY.RECONVERGENT B6, `(.L_x_97) ;  /* 0x000002c000067945 */ /* 0x000fe20003800200 */
[----:B------:R-:W-:Y:S01]  /*5c90*/  @P4 SHF.R.U32.HI R160, RZ, 0x10, R17 ;  /* 0x00000010ffa04819 */ /* 0x000fe20000011611 */
[----:B------:R-:W-:Y:S01]  /*5ca0*/  VIADD R169, R169, 0x1 ;  /* 0x00000001a9a97836 */ /* 0x000fe20000000000 */
[----:B------:R-:W-:Y:S01]  /*5cb0*/  @!P1 SEL R3, R75, R4, !P0 ;  /* 0x000000044b039207 */ /* 0x000fe20004000000 */
[----:B------:R-:W-:Y:S01]  /*5cc0*/  IMAD.SHL.U32 R168, R20, 0x100, RZ ;  /* 0x0000010014a87824 */ /* 0x000fe200078e00ff */
[----:B------:R-:W-:Y:S02]  /*5cd0*/  @!P1 SHF.R.U32.HI R0, RZ, R15, R0 ;  /* 0x0000000fff009219 */ /* 0x000fe40000011600 */
[----:B------:R-:W-:Y:S02]  /*5ce0*/  LOP3.LUT P0, RZ, R159, 0x3f0, RZ, 0xc0, !PT ;  /* 0x000003f09fff7812 */ /* 0x000fe4000780c0ff */
[----:B------:R-:W-:Y:S05]  /*5cf0*/  @!P1 SEL R4, R77, R0, !P2 ;  /* 0x000000004d049207 */ /* 0x000fea0005000000 */
[----:B------:R-:W-:Y:S02]  /*5d00*/  @!P1 IMAD.IADD R0, R3, 0x1, -R4 ;  /* 0x0000000103009824 */ /* 0x000fe400078e0a04 */
[----:B------:R-:W-:Y:S02]  /*5d10*/  @!P1 IMAD.IADD R3, R4, 0x1, -R3 ;  /* 0x0000000104039824 */ /* 0x000fe400078e0a03 */
[----:B------:R-:W-:Y:S02]  /*5d20*/  @!P1 IMAD R77, R0, R10, R77 ;  /* 0x0000000a004d9224 */ /* 0x000fe400078e024d */
[----:B------:R-:W-:Y:S01]  /*5d30*/  @!P1 IMAD R75, R3, R12, R75 ;  /* 0x0000000c034b9224 */ /* 0x000fe200078e024b */
[----:B------:R-:W-:Y:S06]  /*5d40*/  @!P0 BRA `(.L_x_98) ;  /* 0x00000000007c8947 */ /* 0x000fec0003800000 */
[----:B------:R-:W1:Y:S01]  /*5d50*/  LDCU.64 UR8, c[0x4][0x80] ;  /* 0x01001000ff0877ac */ /* 0x000e620008000a00 */
[----:B------:R-:W-:Y:S01]  /*5d60*/  MOV R16, 0x0 ;  /* 0x0000000000107802 */ /* 0x000fe20000000f00 */
[----:B------:R-:W-:Y:S02]  /*5d70*/  HFMA2 R12, -RZ, RZ, 0, 5.9604644775390625e-08 ;  /* 0x00000001ff0c7431 */ /* 0x000fe400000001ff */
[----:B------:R-:W-:Y:S01]  /*5d80*/  IMAD.MOV.U32 R8, RZ, RZ, 0x70 ;  /* 0x00000070ff087424 */ /* 0x000fe200078e00ff */
[----:B------:R2:W3:Y:S01]  /*5d90*/  LDC.64 R14, c[0x4][R16] ;  /* 0x01000000100e7b82 */ /* 0x0004e20000000a00 */
[----:B------:R-:W4:Y:S01]  /*5da0*/  LDCU.64 UR6, c[0x4][0x88] ;  /* 0x01001100ff0677ac */ /* 0x000f220008000a00 */
[----:B------:R-:W-:Y:S01]  /*5db0*/  IMAD.MOV.U32 R13, RZ, RZ, RZ ;  /* 0x000000ffff0d7224 */ /* 0x000fe200078e00ff */
[----:B------:R-:W2:Y:S01]  /*5dc0*/  LDCU.64 UR4, c[0x4][0x8] ;  /* 0x01000100ff0477ac */ /* 0x000ea20008000a00 */
[----:B-1----:R-:W-:Y:S01]  /*5dd0*/  MOV R5, UR9 ;  /* 0x0000000900057c02 */ /* 0x002fe20008000f00 */
[----:B------:R-:W-:Y:S01]  /*5de0*/  IMAD.U32 R4, RZ, RZ, UR8 ;  /* 0x00000008ff047e24 */ /* 0x000fe2000f8e00ff */
[----:B----4-:R-:W-:Y:S01]  /*5df0*/  MOV R7, UR7 ;  /* 0x0000000700077c02 */ /* 0x010fe20008000f00 */
[----:B------:R-:W-:Y:S01]  /*5e00*/  IMAD.U32 R6, RZ, RZ, UR6 ;  /* 0x00000006ff067e24 */ /* 0x000fe2000f8e00ff */
[----:B--2---:R-:W-:Y:S01]  /*5e10*/  MOV R11, UR5 ;  /* 0x00000005000b7c02 */ /* 0x004fe20008000f00 */
[----:B------:R-:W-:Y:S02]  /*5e20*/  IMAD.U32 R10, RZ, RZ, UR4 ;  /* 0x00000004ff0a7e24 */ /* 0x000fe4000f8e00ff */
[----:B------:R-:W-:Y:S07]  /*5e30*/  LEPC R20, `(.L_x_99) ;  /* 0x000000001014794e */ /* 0x000fee0000000000 */
[----:B---3-5:R-:W-:Y:S05]  /*5e40*/  CALL.ABS.NOINC R14 ;  /* 0x000000000e007343 */ /* 0x028fea0003c00000 */
.L_x_99:
[----:B------:R-:W1:Y:S01]  /*5e50*/  LDCU.64 UR8, c[0x4][0x80] ;  /* 0x01001000ff0877ac */ /* 0x000e620008000a00 */
[----:B------:R-:W2:Y:S01]  /*5e60*/  LDC.64 R16, c[0x4][R16] ;  /* 0x0100000010107b82 */ /* 0x000ea20000000a00 */
[----:B------:R-:W-:Y:S02]  /*5e70*/  HFMA2 R12, -RZ, RZ, 0, 5.9604644775390625e-08 ;  /* 0x00000001ff0c7431 */ /* 0x000fe400000001ff */
[----:B------:R-:W-:Y:S02]  /*5e80*/  IMAD.MOV.U32 R8, RZ, RZ, 0x70 ;  /* 0x00000070ff087424 */ /* 0x000fe400078e00ff */
[----:B------:R-:W-:Y:S01]  /*5e90*/  IMAD.MOV.U32 R13, RZ, RZ, RZ ;  /* 0x000000ffff0d7224 */ /* 0x000fe200078e00ff */
[----:B------:R-:W3:Y:S01]  /*5ea0*/  LDCU.64 UR6, c[0x4][0x88] ;  /* 0x01001100ff0677ac */ /* 0x000ee20008000a00 */
[----:B------:R-:W4:Y:S01]  /*5eb0*/  LDCU.64 UR4, c[0x4][0x8] ;  /* 0x01000100ff0477ac */ /* 0x000f220008000a00 */
[----:B-1----:R-:W-:Y:S02]  /*5ec0*/  MOV R4, UR8 ;  /* 0x0000000800047c02 */ /* 0x002fe40008000f00 */
[----:B------:R-:W-:Y:S02]  /*5ed0*/  MOV R5, UR9 ;  /* 0x0000000900057c02 */ /* 0x000fe40008000f00 */
[----:B---3--:R-:W-:Y:S01]  /*5ee0*/  MOV R7, UR7 ;  /* 0x0000000700077c02 */ /* 0x008fe20008000f00 */
[----:B------:R-:W-:Y:S01]  /*5ef0*/  IMAD.U32 R6, RZ, RZ, UR6 ;  /* 0x00000006ff067e24 */ /* 0x000fe2000f8e00ff */
[----:B----4-:R-:W-:Y:S01]  /*5f00*/  MOV R11, UR5 ;  /* 0x00000005000b7c02 */ /* 0x010fe20008000f00 */
[----:B------:R-:W-:Y:S02]  /*5f10*/  IMAD.U32 R10, RZ, RZ, UR4 ;  /* 0x00000004ff0a7e24 */ /* 0x000fe4000f8e00ff */
[----:B------:R-:W-:Y:S07]  /*5f20*/  LEPC R20, `(.L_x_98) ;  /* 0x000000001014794e */ /* 0x000fee0000000000 */
[----:B--2---:R-:W-:Y:S05]  /*5f30*/  CALL.ABS.NOINC R16 ;  /* 0x0000000010007343 */ /* 0x004fea0003c00000 */
.L_x_98:
[----:B------:R-:W-:Y:S05]  /*5f40*/  BSYNC.RECONVERGENT B6 ;  /* 0x0000000000067941 */ /* 0x000fea0003800200 */
.L_x_97:
[----:B------:R-:W-:Y:S01]  /*5f50*/  ISETP.NE.U32.AND P4, PT, R146, RZ, PT ;  /* 0x000000ff9200720c */ /* 0x000fe20003f85070 */
[----:B------:R-:W-:Y:S01]  /*5f60*/  UISETP.NE.AND UP2, UPT, UR48, URZ, UPT ;  /* 0x000000ff3000728c */ /* 0x000fe2000bf45270 */
[----:B------:R-:W-:Y:S01]  /*5f70*/  ISETP.NE.U32.AND P2, PT, RZ, UR38, PT ;  /* 0x00000026ff007c0c */ /* 0x000fe2000bf45070 */
[----:B------:R-:W-:Y:S01]  /*5f80*/  UISETP.NE.U32.AND UP1, UPT, UR40, URZ, UPT ;  /* 0x000000ff2800728c */ /* 0x000fe2000bf25070 */
[----:B------:R-:W-:Y:S01]  /*5f90*/  ISETP.NE.AND.EX P4, PT, R147, RZ, PT, P4 ;  /* 0x000000ff9300720c */ /* 0x000fe20003f85340 */
[----:B------:R-:W-:Y:S01]  /*5fa0*/  UPLOP3.LUT UP0, UPT, UPT, UPT, UPT, 0x40, 0x4 ;  /* 0x000000000004789c */ /* 0x000fe20003f0e870 */
[----:B------:R-:W-:Y:S01]  /*5fb0*/  ISETP.NE.AND.EX P2, PT, RZ, UR39, PT, P2 ;  /* 0x00000027ff007c0c */ /* 0x000fe2000bf45320 */
[----:B------:R-:W-:Y:S01]  /*5fc0*/  UISETP.NE.AND.EX UP1, UPT, UR41, URZ, UPT, UP1 ;  /* 0x000000ff2900728c */ /* 0x000fe2000bf25310 */
[----:B------:R-:W-:Y:S04]  /*5fd0*/  PLOP3.LUT P1, PT, PT, PT, UP2, 0x80, 0x8 ;  /* 0x000000000008781c */ /* 0x000fe80003f2f028 */
[----:B------:R-:W-:Y:S06]  /*5fe0*/  @UP2 UPLOP3.LUT UP0, UPT, UPT, UPT, UP1, 0x80, 0x8 ;  /* 0x000000000008289c */ /* 0x000fec0003f0f010 */
[----:B------:R-:W-:Y:S01]  /*5ff0*/  PLOP3.LUT P0, PT, PT, PT, UP0, 0x80, 0x8 ;  /* 0x000000000008781c */ /* 0x000fe20003f0f008 */
[----:B------:R-:W-:Y:S01]  /*6000*/  @!UPT UIADD3 URZ, UPT, UPT, URZ, URZ, URZ ;  /* 0x000000fffffff290 */ /* 0x000fe2000fffe0ff */
[----:B------:R-:W-:Y:S11]  /*6010*/  BRA.U !UP1, `(.L_x_100) ;  /* 0x0000000109387547 */ /* 0x000ff6000b800000 */
[----:B------:R-:W-:Y:S01]  /*6020*/  UISETP.NE.U32.AND UP0, UPT, UR38, URZ, UPT ;  /* 0x000000ff2600728c */ /* 0x000fe2000bf05070 */
[----:B------:R-:W-:Y:S02]  /*6030*/  HFMA2 R0, -RZ, RZ, 0, 5.9604644775390625e-08 ;  /* 0x00000001ff007431 */ /* 0x000fe400000001ff */
[----:B------:R-:W-:Y:S01]  /*6040*/  IMAD.MOV.U32 R151, RZ, RZ, 0x1 ;  /* 0x00000001ff977424 */ /* 0x000fe200078e00ff */
[----:B------:R-:W-:Y:S06]  /*6050*/  UISETP.NE.AND.EX UP0, UPT, UR39, URZ, UPT, UP0 ;  /* 0x000000ff2700728c */ /* 0x000fec000bf05300 */
[----:B------:R-:W-:Y:S05]  /*6060*/  PLOP3.LUT P3, PT, PT, PT, UP0, 0x80, 0x8 ;  /* 0x000000000008781c */ /* 0x000fea0003f6f008 */
[----:B------:R-:W1:Y:S01]  /*6070*/  @UP0 LDCU.64 UR6, c[0x0][0xc88] ;  /* 0x00019100ff0607ac */ /* 0x000e620008000a00 */
[----:B------:R-:W-:Y:S07]  /*6080*/  @UP0 UIMAD UR4, UR36, UR40, URZ ;  /* 0x00000028240402a4 */ /* 0x000fee000f8e02ff */
[----:B------:R-:W-:Y:S01]  /*6090*/  @!P3 PRMT R151, R0, 0x7610, R151 ;  /* 0x000076100097b816 */ /* 0x000fe20000000097 */
[----:B-1----:R-:W-:Y:S03]  /*60a0*/  @UP0 UIMAD.WIDE UR6, UR4, 0x4, UR6 ;  /* 0x00000004040608a5 */ /* 0x002fe6000f8e0206 */
[----:B------:R-:W1:Y:S03]  /*60b0*/  @!UP0 LDCU UR4, c[0x0][0xc80] ;  /* 0x00019000ff0487ac */ /* 0x000e660008000800 */
[----:B------:R-:W-:Y:S01]  /*60c0*/  IMAD.U32 R4, RZ, RZ, UR6 ;  /* 0x00000006ff047e24 */ /* 0x000fe2000f8e00ff */
[----:B------:R-:W-:Y:S05]  /*60d0*/  MOV R5, UR7 ;  /* 0x0000000700057c02 */ /* 0x000fea0008000f00 */
[----:B-----5:R2:W5:Y:S02]  /*60e0*/  @P3 LDG.E R83, desc[UR42][R4.64] ;  /* 0x0000002a04533981 */ /* 0x020564000c1e1900 */
[----:B-12---:R-:W-:Y:S02]  /*60f0*/  @!P3 IMAD.U32 R83, RZ, RZ, UR4 ;  /* 0x00000004ff53be24 */ /* 0x006fe4000f8e00ff */
.L_x_100:
[----:B------:R-:W-:Y:S05]  /*6100*/  @!P4 BRA `(.L_x_101) ;  /* 0x000000000020c947 */ /* 0x000fea0003800000 */
[----:B------:R-:W-:Y:S04]  /*6110*/  ISETP.NE.U32.AND P3, PT, R144, RZ, PT ;  /* 0x000000ff9000720c */ /* 0x000fe80003f65070 */
[----:B------:R-:W-:Y:S11]  /*6120*/  ISETP.NE.AND.EX P3, PT, R145, RZ, PT, P3 ;  /* 0x000000ff9100720c */ /* 0x000ff60003f65330 */
[----:B------:R-:W-:Y:S02]  /*6130*/  @!UPT UIADD3 URZ, UPT, UPT, URZ, URZ, URZ ;  /* 0x000000fffffff290 */ /* 0x000fe4000fffe0ff */
[----:B------:R-:W1:Y:S01]  /*6140*/  @P3 LDC.64 R4, c[0x0][0xca8] ;  /* 0x00032a00ff043b82 */ /* 0x000e620000000a00 */
[----:B------:R-:W-:Y:S04]  /*6150*/  @P3 IMAD R0, R146, UR36, RZ ;  /* 0x0000002492003c24 */ /* 0x000fe8000f8e02ff */
[----:B-1----:R-:W-:Y:S05]  /*6160*/  @P3 IMAD.WIDE R4, R0, 0x4, R4 ;  /* 0x0000000400043825 */ /* 0x002fea00078e0204 */
[----:B-----5:R1:W5:Y:S02]  /*6170*/  @P3 LDG.E R76, desc[UR42][R4.64] ;  /* 0x0000002a044c3981 */ /* 0x020364000c1e1900 */
[----:B-1----:R-:W2:Y:S02]  /*6180*/  @!P3 LDC R76, c[0x0][0xca0] ;  /* 0x00032800ff4cbb82 */ /* 0x002ea40000000800 */
.L_x_101:
[----:B-----5:R-:W-:Y:S01]  /*6190*/  FSETP.NEU.AND P3, PT, R83, RZ, PT ;  /* 0x000000ff5300720b */ /* 0x020fe20003f6d000 */
[----:B------:R-:W-:Y:S01]  /*61a0*/  IMAD.SHL.U32 R178, R156, 0x2, RZ ;  /* 0x000000029cb27824 */ /* 0x000fe200078e00ff */
[----:B------:R-:W-:Y:S01]  /*61b0*/  SEL R5, RZ, 0xffffffff, P2 ;  /* 0xffffffffff057807 */ /* 0x000fe20001000000 */
[----:B------:R-:W-:Y:S01]  /*61c0*/  IMAD.SHL.U32 R86, R163, 0x10, RZ ;  /* 0x00000010a3567824 */ /* 0x000fe200078e00ff */
[----:B------:R-:W-:Y:S01]  /*61d0*/  @P1 LOP3.LUT P2, RZ, R151, 0xff, RZ, 0xc0, !PT ;  /* 0x000000ff97ff1812 */ /* 0x000fe2000784c0ff */
[----:B------:R-:W-:Y:S01]  /*61e0*/  VIADD R177, R178, UR49 ;  /* 0x00000031b2b17c36 */ /* 0x000fe20008000000 */
[----:B------:R-:W-:Y:S01]  /*61f0*/  @P1 SEL R0, RZ, 0xffffffff, P3 ;  /* 0xffffffffff001807 */ /* 0x000fe20001800000 */
[----:B------:R-:W-:Y:S01]  /*6200*/  IMAD.MOV.U32 R106, RZ, RZ, -0x10 ;  /* 0xfffffff0ff6a7424 */ /* 0x000fe200078e00ff */
[----:B------:R-:W-:Y:S01]  /*6210*/  LOP3.LUT R162, R162, 0x1, RZ, 0x3c, !PT ;  /* 0x00000001a2a27812 */ /* 0x000fe200078e3cff */
[----:B------:R-:W-:Y:S01]  /*6220*/  IMAD.SHL.U32 R104, R164, 0x10, RZ ;  /* 0x00000010a4687824 */ /* 0x000fe200078e00ff */
[----:B------:R-:W-:Y:S01]  /*6230*/  @P0 SEL R0, R5, R0, !P2 ;  /* 0x0000000005000207 */ /* 0x000fe20005000000 */
[----:B------:R-:W-:Y:S01]  /*6240*/  IMAD.IADD R173, R177, 0x1, R86 ;  /* 0x00000001b1ad7824 */ /* 0x000fe200078e0256 */
[----:B------:R-:W-:Y:S01]  /*6250*/  SHF.L.U32 R3, R79, 0x1f, RZ ;  /* 0x0000001f4f037819 */ /* 0x000fe200000006ff */
[----:B------:R-:W-:Y:S01]  /*6260*/  IMAD.IADD R176, R177, 0x1, R104 ;  /* 0x00000001b1b07824 */ /* 0x000fe200078e0268 */
[----:B------:R-:W-:Y:S01]  /*6270*/  @P1 LOP3.LUT R0, R0, 0x1, RZ, 0xc0, !PT ;  /* 0x0000000100001812 */ /* 0x000fe200078ec0ff */
[--C-:B------:R-:W-:Y:S01]  /*6280*/  IMAD.IADD R171, R104, 0x1, R173.reuse ;  /* 0x0000000168ab7824 */ /* 0x100fe200078e02ad */
[----:B------:R-:W-:Y:S01]  /*6290*/  PLOP3.LUT P0, PT, PT, PT, UP1, 0x80, 0x8 ;  /* 0x000000000008781c */ /* 0x000fe20003f0f018 */
[----:B------:R-:W-:Y:S01]  /*62a0*/  BSSY B1, `(.L_x_102) ;  /* 0x000004b000017945 */ /* 0x000fe20003800000 */
[----:B------:R-:W-:Y:S01]  /*62b0*/  ISETP.NE.U32.OR P4, PT, R0, 0x1, !P1 ;  /* 0x000000010000780c */ /* 0x000fe20004f85470 */
[----:B------:R-:W-:Y:S01]  /*62c0*/  IMAD.MOV.U32 R107, RZ, RZ, 0x1 ;  /* 0x00000001ff6b7424 */ /* 0x000fe200078e00ff */
[----:B------:R-:W-:Y:S01]  /*62d0*/  SEL R0, RZ, 0xffffffff, P3 ;  /* 0xffffffffff007807 */ /* 0x000fe20001800000 */
[----:B------:R-:W-:Y:S01]  /*62e0*/  IMAD R78, R79, 0xc0, R2 ;  /* 0x000000c04f4e7824 */ /* 0x000fe200078e0202 */
[----:B------:R-:W-:Y:S01]  /*62f0*/  LOP3.LUT P3, R167, R151, 0xff, RZ, 0xc0, !PT ;  /* 0x000000ff97a77812 */ /* 0x000fe2000786c0ff */
[----:B------:R-:W-:Y:S01]  /*6300*/  IMAD.MOV.U32 R105, RZ, RZ, RZ ;  /* 0x000000ffff697224 */ /* 0x000fe200078e00ff */
[----:B------:R-:W-:Y:S02]  /*6310*/  P2R R174, PR, RZ, 0x10 ;  /* 0x00000010ffae7803 */ /* 0x000fe40000000000 */
[----:B------:R-:W-:Y:S02]  /*6320*/  CS2R R142, SRZ ;  /* 0x00000000008e7805 */ /* 0x000fe4000001ff00 */
[----:B------:R-:W-:Y:S02]  /*6330*/  CS2R R140, SRZ ;  /* 0x00000000008c7805 */ /* 0x000fe4000001ff00 */
[----:B------:R-:W-:Y:S02]  /*6340*/  CS2R R134, SRZ ;  /* 0x0000000000867805 */ /* 0x000fe4000001ff00 */
[----:B------:R-:W-:Y:S02]  /*6350*/  CS2R R132, SRZ ;  /* 0x0000000000847805 */ /* 0x000fe4000001ff00 */
[----:B------:R-:W-:Y:S02]  /*6360*/  @P0 SEL R0, R5, R0, !P3 ;  /* 0x0000000005000207 */ /* 0x000fe40005800000 */
[----:B------:R-:W-:Y:S02]  /*6370*/  CS2R R126, SRZ ;  /* 0x00000000007e7805 */ /* 0x000fe4000001ff00 */
[----:B------:R-:W-:Y:S02]  /*6380*/  @P4 SHF.L.U32 R4, R162, 0x1f, RZ ;  /* 0x0000001fa2044819 */ /* 0x000fe400000006ff */
[----:B------:R-:W-:Y:S02]  /*6390*/  CS2R R124, SRZ ;  /* 0x00000000007c7805 */ /* 0x000fe4000001ff00 */
[----:B------:R-:W-:Y:S02]  /*63a0*/  LOP3.LUT R0, R0, 0x1, RZ, 0xc0, !PT ;  /* 0x0000000100007812 */ /* 0x000fe400078ec0ff */
[----:B------:R-:W-:Y:S01]  /*63b0*/  CS2R R118, SRZ ;  /* 0x0000000000767805 */ /* 0x000fe2000001ff00 */
[----:B------:R-:W1:Y:S01]  /*63c0*/  @P4 SYNCS.PHASECHK.TRANS64.TRYWAIT P2, [UR49+0x50], R4 ;  /* 0x00005004ff0045a7 */ /* 0x000e620008041131 */
[----:B------:R-:W-:Y:S02]  /*63d0*/  ISETP.NE.AND P0, PT, R79, RZ, PT ;  /* 0x000000ff4f00720c */ /* 0x000fe40003f05270 */
[----:B------:R-:W-:Y:S02]  /*63e0*/  CS2R R116, SRZ ;  /* 0x0000000000747805 */ /* 0x000fe4000001ff00 */
[----:B------:R-:W-:Y:S02]  /*63f0*/  ISETP.NE.U32.AND P3, PT, R0, 0x1, PT ;  /* 0x000000010000780c */ /* 0x000fe40003f65070 */
[----:B------:R-:W-:Y:S02]  /*6400*/  CS2R R110, SRZ ;  /* 0x00000000006e7805 */ /* 0x000fe4000001ff00 */
[----:B------:R-:W-:Y:S02]  /*6410*/  CS2R R108, SRZ ;  /* 0x00000000006c7805 */ /* 0x000fe4000001ff00 */
[----:B------:R-:W-:Y:S02]  /*6420*/  CS2R R102, SRZ ;  /* 0x0000000000667805 */ /* 0x000fe4000001ff00 */
[----:B------:R-:W-:Y:S02]  /*6430*/  P2R R112, PR, RZ, 0x8 ;  /* 0x00000008ff707803 */ /* 0x000fe40000000000 */
[----:B------:R-:W-:Y:S02]  /*6440*/  CS2R R100, SRZ ;  /* 0x0000000000647805 */ /* 0x000fe4000001ff00 */
[----:B------:R-:W-:Y:S02]  /*6450*/  ISETP.NE.U32.AND P3, PT, R157, 0x1, PT ;  /* 0x000000019d00780c */ /* 0x000fe40003f65070 */
[----:B------:R-:W-:Y:S02]  /*6460*/  CS2R R94, SRZ ;  /* 0x00000000005e7805 */ /* 0x000fe4000001ff00 */
[----:B------:R-:W-:Y:S02]  /*6470*/  CS2R R92, SRZ ;  /* 0x00000000005c7805 */ /* 0x000fe4000001ff00 */
[----:B------:R-:W-:Y:S02]  /*6480*/  CS2R R90, SRZ ;  /* 0x00000000005a7805 */ /* 0x000fe4000001ff00 */
[----:B------:R-:W-:Y:S02]  /*6490*/  SEL R106, R106, 0x10, !P3 ;  /* 0x000000106a6a7807 */ /* 0x000fe40005800000 */
[----:B------:R-:W-:Y:S02]  /*64a0*/  CS2R R88, SRZ ;  /* 0x0000000000587805 */ /* 0x000fe4000001ff00 */
[----:B------:R-:W-:Y:S01]  /*64b0*/  SEL R81, RZ, 0xc0, P0 ;  /* 0x000000c0ff517807 */ /* 0x000fe20000000000 */
[----:B------:R3:W4:Y:S01]  /*64c0*/  SYNCS.PHASECHK.TRANS64.TRYWAIT P1, [UR49+0xc0], R3 ;  /* 0x0000c003ff0075a7 */ /* 0x0007220008021131 */
[----:B------:R-:W-:Y:S02]  /*64d0*/  IMAD.IADD R177, R177, 0x1, R106 ;  /* 0x00000001b1b17824 */ /* 0x000fe400078e026a */
[C---:B------:R-:W-:Y:S02]  /*64e0*/  IMAD.IADD R175, R106.reuse, 0x1, R176 ;  /* 0x000000016aaf7824 */ /* 0x040fe400078e02b0 */
[C---:B------:R-:W-:Y:S02]  /*64f0*/  IMAD.IADD R172, R106.reuse, 0x1, R173 ;  /* 0x000000016aac7824 */ /* 0x040fe400078e02ad */
[----:B------:R-:W-:Y:S01]  /*6500*/  IMAD.IADD R170, R106, 0x1, R171 ;  /* 0x000000016aaa7824 */ /* 0x000fe200078e02ab */
[----:B-1----:R-:W-:Y:S01]  /*6510*/  @P4 SEL R107, RZ, 0x1, !P2 ;  /* 0x00000001ff6b4807 */ /* 0x002fe20005000000 */
[----:B---3--:R-:W-:Y:S06]  /*6520*/  @!P4 BRA `(.L_x_103) ;  /* 0x000000000088c947 */ /* 0x008fec0003800000 */
[----:B------:R-:W-:Y:S01]  /*6530*/  IMAD.MOV.U32 R143, RZ, RZ, RZ ;  /* 0x000000ffff8f7224 */ /* 0x000fe200078e00ff */
[----:B------:R-:W-:Y:S01]  /*6540*/  ISETP.NE.AND P0, PT, R107, RZ, PT ;  /* 0x000000ff6b00720c */ /* 0x000fe20003f05270 */
[----:B------:R-:W-:Y:S01]  /*6550*/  BSSY B0, `(.L_x_104) ;  /* 0x0000014000007945 */ /* 0x000fe20003800000 */
[----:B------:R-:W-:Y:S02]  /*6560*/  CS2R R90, SRZ ;  /* 0x00000000005a7805 */ /* 0x000fe4000001ff00 */
        /* <DEDUP_REMOVED lines=13> */
[----:B------:R-:W-:Y:S01]  /*6640*/  CS2R R140, SRZ ;  /* 0x00000000008c7805 */ /* 0x000fe2000001ff00 */
[----:B------:R-:W-:Y:S06]  /*6650*/  @P0 BRA `(.L_x_105) ;  /* 0x00000000000c0947 */ /* 0x000fec0003800000 */
[----:B------:R-:W-:Y:S04]  /*6660*/  SHF.L.U32 R5, R162, 0x1f, RZ ;  /* 0x0000001fa2057819 */ /* 0x000fe800000006ff */
[----:B------:R-:W1:Y:S02]  /*6670*/  SYNCS.PHASECHK.TRANS64.TRYWAIT P0, [UR49+0x50], R5 ;  /* 0x00005005ff0075a7 */ /* 0x000e640008001131 */
[----:B-1----:R-:W-:Y:S05]  /*6680*/  @!P0 BRA `(.L_x_106) ;  /* 0x0000005c00348947 */ /* 0x002fea0003800000 */
.L_x_105:
[----:B------:R-:W-:Y:S05]  /*6690*/  BSYNC B0 ;  /* 0x0000000000007941 */ /* 0x000fea0003800000 */
.L_x_104:
[----:B------:R-:W-:Y:S01]  /*66a0*/  ISETP.NE.AND P0, PT, R112, RZ, PT ;  /* 0x000000ff7000720c */ /* 0x000fe20003f05270 */
[----:B------:R-:W-:Y:S11]  /*66b0*/  HFMA2 R105, -RZ, RZ, 0, 5.9604644775390625e-08 ;  /* 0x00000001ff697431 */ /* 0x000ff600000001ff */
[----:B------:R-:W-:Y:S01]  /*66c0*/  @!UPT UIADD3 URZ, UPT, UPT, URZ, URZ, URZ ;  /* 0x000000fffffff290 */ /* 0x000fe2000fffe0ff */
[----:B------:R3:W1:Y:S04]  /*66d0*/  @P0 LDS.128 R88, [R178+UR49+0x400] ;  /* 0x00040031b2580984 */ /* 0x0006680008000c00 */
[----:B------:R3:W1:Y:S04]  /*66e0*/  @P0 LDS.128 R92, [R177+0x400] ;  /* 0x00040000b15c0984 */ /* 0x0006680000000c00 */
[----:B------:R3:W1:Y:S04]  /*66f0*/  @P0 LDS.128 R100, [R176+0x400] ;  /* 0x00040000b0640984 */ /* 0x0006680000000c00 */
[----:B------:R3:W1:Y:S04]  /*6700*/  @P0 LDS.128 R108, [R175+0x400] ;  /* 0x00040000af6c0984 */ /* 0x0006680000000c00 */
[----:B------:R3:W1:Y:S04]  /*6710*/  @P0 LDS.128 R116, [R173+0x400] ;  /* 0x00040000ad740984 */ /* 0x0006680000000c00 */
[----:B------:R3:W1:Y:S04]  /*6720*/  @P0 LDS.128 R124, [R172+0x400] ;  /* 0x00040000ac7c0984 */ /* 0x0006680000000c00 */
[----:B------:R3:W1:Y:S04]  /*6730*/  @P0 LDS.128 R132, [R171+0x400] ;  /* 0x00040000ab840984 */ /* 0x0006680000000c00 */
[----:B------:R3:W1:Y:S02]  /*6740*/  @P0 LDS.128 R140, [R170+0x400] ;  /* 0x00040000aa8c0984 */ /* 0x0006640000000c00 */
.L_x_103:
[----:B------:R-:W-:Y:S05]  /*6750*/  BSYNC B1 ;  /* 0x0000000000017941 */ /* 0x000fea0003800000 */
.L_x_102:
[----:B------:R-:W-:Y:S05]  /*6760*/  IMAD.IADD R64, R78, 0x1, R81 ;  /* 0x000000014e407824 */ /* 0x000fea00078e0251 */
[----:B-1----:R-:W-:Y:S04]  /*6770*/  SHF.R.U32.HI R5, RZ, 0x15, R64 ;  /* 0x00000015ff057819 */ /* 0x002fe80000011640 */
[----:B------:R-:W-:Y:S01]  /*6780*/  LOP3.LUT P0, RZ, R5, 0x3, R158, 0x48, !PT ;  /* 0x0000000305ff7812 */ /* 0x000fe2000780489e */
[----:B------:R-:W-:Y:S01]  /*6790*/  @!UPT UIADD3 URZ, UPT, UPT, URZ, URZ, URZ ;  /* 0x000000fffffff290 */ /* 0x000fe2000fffe0ff */
[----:B----4-:R-:W-:Y:S11]  /*67a0*/  @P1 BRA `(.L_x_107) ;  /* 0x0000000000081947 */ /* 0x010ff60003800000 */
[----:B------:R-:W1:Y:S02]  /*67b0*/  SYNCS.PHASECHK.TRANS64.TRYWAIT P1, [UR49+0xc0], R3 ;  /* 0x0000c003ff0075a7 */ /* 0x000e640008021131 */
[----:B-1----:R-:W-:Y:S05]  /*67c0*/  @!P1 BRA `(.L_x_108) ;  /* 0x0000005800fc9947 */ /* 0x002fea0003800000 */
.L_x_107:
[----:B------:R-:W-:Y:S05]  /*67d0*/  @!P0 BRA `(.L_x_109) ;  /* 0x0000000000408947 */ /* 0x000fea0003800000 */
[----:B------:R-:W4:Y:S01]  /*67e0*/  LDCU.64 UR8, c[0x4][0x70] ;  /* 0x01000e00ff0877ac */ /* 0x000f220008000a00 */
[----:B------:R-:W-:Y:S01]  /*67f0*/  MOV R15, 0x0 ;  /* 0x00000000000f7802 */ /* 0x000fe20000000f00 */
[----:B------:R-:W-:Y:S02]  /*6800*/  HFMA2 R12, -RZ, RZ, 0, 5.9604644775390625e-08 ;  /* 0x00000001ff0c7431 */ /* 0x000fe400000001ff */
[----:B------:R-:W-:Y:S02]  /*6810*/  IMAD.MOV.U32 R8, RZ, RZ, 0x192 ;  /* 0x00000192ff087424 */ /* 0x000fe400078e00ff */
[----:B------:R-:W-:Y:S01]  /*6820*/  IMAD.MOV.U32 R13, RZ, RZ, RZ ;  /* 0x000000ffff0d7224 */ /* 0x000fe200078e00ff */
[----:B------:R-:W5:Y:S01]  /*6830*/  LDCU.64 UR6, c[0x4][0x78] ;  /* 0x01000f00ff0677ac */ /* 0x000f620008000a00 */
[----:B------:R-:W1:Y:S01]  /*6840*/  LDC.64 R14, c[0x4][R15] ;  /* 0x010000000f0e7b82 */ /* 0x000e620000000a00 */
[----:B------:R-:W2:Y:S01]  /*6850*/  LDCU.64 UR4, c[0x4][0x10] ;  /* 0x01000200ff0477ac */ /* 0x000ea20008000a00 */
[----:B----4-:R-:W-:Y:S01]  /*6860*/  MOV R5, UR9 ;  /* 0x0000000900057c02 */ /* 0x010fe20008000f00 */
[----:B------:R-:W-:Y:S01]  /*6870*/  IMAD.U32 R4, RZ, RZ, UR8 ;  /* 0x00000008ff047e24 */ /* 0x000fe2000f8e00ff */
[----:B-----5:R-:W-:Y:S01]  /*6880*/  MOV R7, UR7 ;  /* 0x0000000700077c02 */ /* 0x020fe20008000f00 */
[----:B------:R-:W-:Y:S01]  /*6890*/  IMAD.U32 R6, RZ, RZ, UR6 ;  /* 0x00000006ff067e24 */ /* 0x000fe2000f8e00ff */
[----:B--2---:R-:W-:Y:S01]  /*68a0*/  MOV R11, UR5 ;  /* 0x00000005000b7c02 */ /* 0x004fe20008000f00 */
[----:B------:R-:W-:Y:S02]  /*68b0*/  IMAD.U32 R10, RZ, RZ, UR4 ;  /* 0x00000004ff0a7e24 */ /* 0x000fe4000f8e00ff */
[----:B------:R-:W-:Y:S07]  /*68c0*/  LEPC R20, `(.L_x_109) ;  /* 0x000000001014794e */ /* 0x000fee0000000000 */
[----:B-1-3--:R-:W-:Y:S05]  /*68d0*/  CALL.ABS.NOINC R14 ;  /* 0x000000000e007343 */ /* 0x00afea0003c00000 */
.L_x_109:
[----:B------:R-:W-:Y:S01]  /*68e0*/  SHF.L.U32 R80, R88, 0x10, RZ ;  /* 0x0000001058507819 */ /* 0x000fe200000006ff */
[----:B------:R-:W-:Y:S05]  /*68f0*/  WARPSYNC.ALL ;  /* 0x0000000000007948 */ /* 0x000fea0003800000 */
[----:B------:R-:W-:Y:S01]  /*6900*/  R2UR UR4, R64 ;  /* 0x00000000400472ca */ /* 0x000fe200000e0000 */
[----:B------:R-:W-:Y:S01]  /*6910*/  UIADD3 UR5, UPT, UPT, UR49, 0xc8, URZ ;  /* 0x000000c831057890 */ /* 0x000fe2000fffe0ff */
[----:B------:R-:W-:Y:S01]  /*6920*/  LOP3.LUT R82, R88, 0xffff0000, RZ, 0xc0, !PT ;  /* 0xffff000058527812 */ /* 0x000fe200078ec0ff */
[----:B------:R-:W-:Y:S01]  /*6930*/  BSSY.RECONVERGENT B0, `(.L_x_110) ;  /* 0x0000100000007945 */ /* 0x000fe20003800200 */
[----:B------:R-:W-:Y:S01]  /*6940*/  SHF.L.U32 R85, R89, 0x10, RZ ;  /* 0x0000001059557819 */ /* 0x000fe200000006ff */
[----:B------:R-:W-:Y:S01]  /*6950*/  UPRMT UR5, UR37, 0x654, UR5 ;  /* 0x0000065425057896 */ /* 0x000fe20008000005 */
[----:B------:R-:W-:Y:S02]  /*6960*/  SHF.L.U32 R87, R92, 0x10, RZ ;  /* 0x000000105c577819 */ /* 0x000fe400000006ff */
[----:B------:R-:W-:Y:S02]  /*6970*/  LOP3.LUT R84, R103, 0xffff0000, RZ, 0xc0, !PT ;  /* 0xffff000067547812 */ /* 0x000fe400078ec0ff */
[----:B------:R-:W-:Y:S03]  /*6980*/  ISETP.NE.AND P0, PT, R165, RZ, PT ;  /* 0x000000ffa500720c */ /* 0x000fe60003f05270 */
[----:B------:R-:W4:Y:S01]  /*6990*/  LDTM.x64 R4, tmem[UR4] ;  /* 0x00000004000479ee */ /* 0x000f220008340000 */
[----:B------:R-:W-:Y:S01]  /*69a0*/  NOP ;  /* 0x0000000000007918 */ /* 0x000fe20000000000 */
[----:B----4-:R-:W-:Y:S01]  /*69b0*/  SYNCS.ARRIVE.TRANS64.RED.A1T0 RZ, [UR5], RZ ;  /* 0x000000ffffff79a7 */ /* 0x010fe20008100405 */
[C---:B-12---:R-:W-:Y:S01]  /*69c0*/  FMUL R0, R76.reuse, R4 ;  /* 0x000000044c007220 */ /* 0x046fe20000400000 */
[C---:B------:R-:W-:Y:S01]  /*69d0*/  FMUL R3, R76.reuse, R5 ;  /* 0x000000054c037220 */ /* 0x040fe20000400000 */
[C---:B------:R-:W-:Y:S01]  /*69e0*/  FMUL R6, R76.reuse, R6 ;  /* 0x000000064c067220 */ /* 0x040fe20000400000 */
[----:B------:R-:W-:Y:S01]  /*69f0*/  FMUL R7, R76, R7 ;  /* 0x000000074c077220 */ /* 0x000fe20000400000 */
[----:B------:R-:W-:Y:S01]  /*6a00*/  FFMA R0, R83, R80, R0 ;  /* 0x0000005053007223 */ /* 0x000fe20000000000 */
[----:B------:R-:W-:Y:S01]  /*6a10*/  LOP3.LUT R80, R89, 0xffff0000, RZ, 0xc0, !PT ;  /* 0xffff000059507812 */ /* 0x000fe200078ec0ff */
[C---:B------:R-:W-:Y:S01]  /*6a20*/  FFMA R3, R83.reuse, R82, R3 ;  /* 0x0000005253037223 */ /* 0x040fe20000000003 */
[C---:B------:R-:W-:Y:S01]  /*6a30*/  SHF.L.U32 R82, R90.reuse, 0x10, RZ ;  /* 0x000000105a527819 */ /* 0x040fe200000006ff */
[----:B------:R-:W-:Y:S01]  /*6a40*/  FFMA R6, R83, R85, R6 ;  /* 0x0000005553067223 */ /* 0x000fe20000000006 */
[----:B------:R-:W-:Y:S01]  /*6a50*/  SHF.L.U32 R85, R91, 0x10, RZ ;  /* 0x000000105b557819 */ /* 0x000fe200000006ff */
[----:B------:R-:W-:Y:S01]  /*6a60*/  FFMA R7, R83, R80, R7 ;  /* 0x0000005053077223 */ /* 0x000fe20000000007 */
[----:B------:R-:W-:Y:S01]  /*6a70*/  LOP3.LUT R80, R90, 0xffff0000, RZ, 0xc0, !PT ;  /* 0xffff00005a507812 */ /* 0x000fe200078ec0ff */
[C---:B------:R-:W-:Y:S01]  /*6a80*/  FMUL R4, R76.reuse, R8 ;  /* 0x000000084c047220 */ /* 0x040fe20000400000 */
[----:B------:R-:W-:Y:S01]  /*6a90*/  F2FP.BF16.F32.PACK_AB R96, R3, R0 ;  /* 0x000000000360723e */ /* 0x000fe200000010ff */
[C---:B------:R-:W-:Y:S01]  /*6aa0*/  FMUL R5, R76.reuse, R9 ;  /* 0x000000094c057220 */ /* 0x040fe20000400000 */
[----:B------:R-:W-:Y:S01]  /*6ab0*/  F2FP.BF16.F32.PACK_AB R97, R7, R6 ;  /* 0x000000060761723e */ /* 0x000fe200000010ff */
[----:B------:R-:W-:Y:S01]  /*6ac0*/  FFMA R4, R83, R82, R4 ;  /* 0x0000005253047223 */ /* 0x000fe20000000004 */
[----:B------:R-:W-:Y:S01]  /*6ad0*/  LOP3.LUT R82, R91, 0xffff0000, RZ, 0xc0, !PT ;  /* 0xffff00005b527812 */ /* 0x000fe200078ec0ff */
[----:B------:R-:W-:Y:S01]  /*6ae0*/  FMUL R10, R76, R10 ;  /* 0x0000000a4c0a7220 */ /* 0x000fe20000400000 */
[----:B------:R-:W-:Y:S01]  /*6af0*/  FFMA R5, R83, R80, R5 ;  /* 0x0000005053057223 */ /* 0x000fe20000000005 */
[----:B------:R-:W-:Y:S01]  /*6b00*/  LOP3.LUT R80, R92, 0xffff0000, RZ, 0xc0, !PT ;  /* 0xffff00005c507812 */ /* 0x000fe200078ec0ff */
[C---:B------:R-:W-:Y:S01]  /*6b10*/  FMUL R11, R76.reuse, R11 ;  /* 0x0000000b4c0b7220 */ /* 0x040fe20000400000 */
[C---:B------:R-:W-:Y:S01]  /*6b20*/  FMUL R8, R76.reuse, R12 ;  /* 0x0000000c4c087220 */ /* 0x040fe20000400000 */
[----:B------:R-:W-:Y:S01]  /*6b30*/  FMUL R9, R76, R13 ;  /* 0x0000000d4c097220 */ /* 0x000fe20000400000 */
[----:B------:R-:W-:Y:S01]  /*6b40*/  F2FP.BF16.F32.PACK_AB R98, R5, R4 ;  /* 0x000000040562723e */ /* 0x000fe200000010ff */
[C---:B------:R-:W-:Y:S01]  /*6b50*/  FFMA R10, R83.reuse, R85, R10 ;  /* 0x00000055530a7223 */ /* 0x040fe2000000000a */
[----:B------:R-:W-:Y:S01]  /*6b60*/  SHF.L.U32 R85, R94, 0x10, RZ ;  /* 0x000000105e557819 */ /* 0x000fe200000006ff */
[----:B------:R-:W-:Y:S01]  /*6b70*/  FFMA R11, R83, R82, R11 ;  /* 0x00000052530b7223 */ /* 0x000fe2000000000b */
[----:B------:R-:W-:Y:S01]  /*6b80*/  SHF.L.U32 R82, R93, 0x10, RZ ;  /* 0x000000105d527819 */ /* 0x000fe200000006ff */
[----:B------:R-:W-:Y:S01]  /*6b90*/  FFMA R8, R83, R87, R8 ;  /* 0x0000005753087223 */ /* 0x000fe20000000008 */
[----:B------:R-:W-:Y:S01]  /*6ba0*/  SHF.L.U32 R87, R95, 0x10, RZ ;  /* 0x000000105f577819 */ /* 0x000fe200000006ff */
[----:B------:R-:W-:Y:S01]  /*6bb0*/  FFMA R9, R83, R80, R9 ;  /* 0x0000005053097223 */ /* 0x000fe20000000009 */
[----:B------:R-:W-:Y:S01]  /*6bc0*/  LOP3.LUT R80, R93, 0xffff0000, RZ, 0xc0, !PT ;  /* 0xffff00005d507812 */ /* 0x000fe200078ec0ff */
[C---:B------:R-:W-:Y:S01]  /*6bd0*/  FMUL R14, R76.reuse, R14 ;  /* 0x0000000e4c0e7220 */ /* 0x040fe20000400000 */
[----:B------:R-:W-:Y:S01]  /*6be0*/  F2FP.BF16.F32.PACK_AB R99, R11, R10 ;  /* 0x0000000a0b63723e */ /* 0x000fe200000010ff */
[----:B------:R-:W-:Y:S01]  /*6bf0*/  FMUL R15, R76, R15 ;  /* 0x0000000f4c0f7220 */ /* 0x000fe20000400000 */
[----:B------:R-:W-:Y:S01]  /*6c00*/  F2FP.BF16.F32.PACK_AB R120, R9, R8 ;  /* 0x000000080978723e */ /* 0x000fe200000010ff */
[C---:B------:R-:W-:Y:S01]  /*6c10*/  FFMA R14, R83.reuse, R82, R14 ;  /* 0x00000052530e7223 */ /* 0x040fe2000000000e */
[----:B------:R-:W-:Y:S01]  /*6c20*/  LOP3.LUT R82, R94, 0xffff0000, RZ, 0xc0, !PT ;  /* 0xffff00005e527812 */ /* 0x000fe200078ec0ff */
[C---:B------:R-:W-:Y:S01]  /*6c30*/  FMUL R12, R76.reuse, R16 ;  /* 0x000000104c0c7220 */ /* 0x040fe20000400000 */
        /* <DEDUP_REMOVED lines=8> */
[C---:B------:R-:W-:Y:S01]  /*6cc0*/  FFMA R13, R83.reuse, R82, R13 ;  /* 0x00000052530d7223 */ /* 0x040fe2000000000d */
[C---:B------:R-:W-:Y:S01]  /*6cd0*/  LOP3.LUT R82, R100.reuse, 0xffff0000, RZ, 0xc0, !PT ;  /* 0xffff000064527812 */ /* 0x040fe200078ec0ff */
[----:B------:R-:W-:Y:S01]  /*6ce0*/  FFMA R18, R83, R87, R18 ;  /* 0x0000005753127223 */ /* 0x000fe20000000012 */
[----:B------:R-:W-:Y:S01]  /*6cf0*/  SHF.L.U32 R87, R103, 0x10, RZ ;  /* 0x0000001067577819 */ /* 0x000fe200000006ff */
[----:B------:R-:W-:Y:S01]  /*6d00*/  FFMA R19, R83, R80, R19 ;  /* 0x0000005053137223 */ /* 0x000fe20000000013 */
[----:B------:R-:W-:Y:S01]  /*6d10*/  SHF.L.U32 R80, R100, 0x10, RZ ;  /* 0x0000001064507819 */ /* 0x000fe200000006ff */
[C---:B------:R-:W-:Y:S01]  /*6d20*/  FMUL R16, R76.reuse, R20 ;  /* 0x000000144c107220 */ /* 0x040fe20000400000 */
[----:B------:R-:W-:Y:S01]  /*6d30*/  F2FP.BF16.F32.PACK_AB R122, R13, R12 ;  /* 0x0000000c0d7a723e */ /* 0x000fe200000010ff */
[C---:B------:R-:W-:Y:S01]  /*6d40*/  FMUL R17, R76.reuse, R21 ;  /* 0x000000154c117220 */ /* 0x040fe20000400000 */
[----:B------:R-:W-:Y:S01]  /*6d50*/  F2FP.BF16.F32.PACK_AB R123, R19, R18 ;  /* 0x00000012137b723e */ /* 0x000fe200000010ff */
[----:B------:R-:W-:Y:S01]  /*6d60*/  FFMA R16, R83, R80, R16 ;  /* 0x0000005053107223 */ /* 0x000fe20000000010 */
[----:B------:R-:W-:Y:S01]  /*6d70*/  SHF.L.U32 R80, R101, 0x10, RZ ;  /* 0x0000001065507819 */ /* 0x000fe200000006ff */
[----:B------:R-:W-:Y:S01]  /*6d80*/  FMUL R22, R76, R22 ;  /* 0x000000164c167220 */ /* 0x000fe20000400000 */
[C---:B------:R-:W-:Y:S01]  /*6d90*/  FFMA R17, R83.reuse, R82, R17 ;  /* 0x0000005253117223 */ /* 0x040fe20000000011 */
[----:B------:R-:W-:Y:S01]  /*6da0*/  LOP3.LUT R82, R102, 0xffff0000, RZ, 0xc0, !PT ;  /* 0xffff000066527812 */ /* 0x000fe200078ec0ff */
[C---:B------:R-:W-:Y:S01]  /*6db0*/  FMUL R23, R76.reuse, R23 ;  /* 0x000000174c177220 */ /* 0x040fe20000400000 */
[----:B------:R-:W-:Y:S01]  /*6dc0*/  FFMA R22, R83, R80, R22 ;  /* 0x0000005053167223 */ /* 0x000fe20000000016 */
[----:B------:R-:W-:Y:S01]  /*6dd0*/  LOP3.LUT R80, R101, 0xffff0000, RZ, 0xc0, !PT ;  /* 0xffff000065507812 */ /* 0x000fe200078ec0ff */
[C---:B------:R-:W-:Y:S01]  /*6de0*/  FMUL R20, R76.reuse, R24 ;  /* 0x000000184c147220 */ /* 0x040fe20000400000 */
[----:B------:R-:W-:Y:S01]  /*6df0*/  F2FP.BF16.F32.PACK_AB R128, R17, R16 ;  /* 0x000000101180723e */ /* 0x000fe200000010ff */
[C---:B------:R-:W-:Y:S01]  /*6e00*/  FMUL R21, R76.reuse, R25 ;  /* 0x000000194c157220 */ /* 0x040fe20000400000 */
[----:B------:R-:W-:Y:S01]  /*6e10*/  FMUL R26, R76, R26 ;  /* 0x0000001a4c1a7220 */ /* 0x000fe20000400000 */
[C---:B------:R-:W-:Y:S01]  /*6e20*/  FFMA R23, R83.reuse, R80, R23 ;  /* 0x0000005053177223 */ /* 0x040fe20000000017 */
[----:B------:R-:W-:Y:S01]  /*6e30*/  SHF.L.U32 R80, R108, 0x10, RZ ;  /* 0x000000106c507819 */ /* 0x000fe200000006ff */
[C---:B------:R-:W-:Y:S01]  /*6e40*/  FMUL R27, R76.reuse, R27 ;  /* 0x0000001b4c1b7220 */ /* 0x040fe20000400000 */
[----:B------:R-:W-:Y:S01]  /*6e50*/  FFMA R20, R83, R85, R20 ;  /* 0x0000005553147223 */ /* 0x000fe20000000014 */
[----:B------:R-:W-:Y:S01]  /*6e60*/  SHF.L.U32 R85, R109, 0x10, RZ ;  /* 0x000000106d557819 */ /* 0x000fe200000006ff */
[----:B------:R-:W-:Y:S01]  /*6e70*/  FMUL R24, R76, R28 ;  /* 0x0000001c4c187220 */ /* 0x000fe20000400000 */
[----:B------:R-:W-:Y:S01]  /*6e80*/  F2FP.BF16.F32.PACK_AB R129, R23, R22 ;  /* 0x000000161781723e */ /* 0x000fe200000010ff */
[C---:B------:R-:W-:Y:S01]  /*6e90*/  FFMA R21, R83.reuse, R82, R21 ;  /* 0x0000005253157223 */ /* 0x040fe20000000015 */
[----:B------:R-:W-:Y:S01]  /*6ea0*/  LOP3.LUT R82, R108, 0xffff0000, RZ, 0xc0, !PT ;  /* 0xffff00006c527812 */ /* 0x000fe200078ec0ff */
[----:B------:R-:W-:Y:S01]  /*6eb0*/  FFMA R26, R83, R87, R26 ;  /* 0x00000057531a7223 */ /* 0x000fe2000000001a */
[----:B------:R-:W-:Y:S01]  /*6ec0*/  SHF.L.U32 R87, R111, 0x10, RZ ;  /* 0x000000106f577819 */ /* 0x000fe200000006ff */
[----:B------:R-:W-:Y:S01]  /*6ed0*/  FFMA R27, R83, R84, R27 ;  /* 0x00000054531b7223 */ /* 0x000fe2000000001b */
[----:B------:R-:W-:Y:S01]  /*6ee0*/  F2FP.BF16.F32.PACK_AB R130, R21, R20 ;  /* 0x000000141582723e */ /* 0x000fe200000010ff */
[----:B------:R-:W-:Y:S01]  /*6ef0*/  FFMA R24, R83, R80, R24 ;  /* 0x0000005053187223 */ /* 0x000fe20000000018 */
[----:B------:R-:W-:Y:S01]  /*6f00*/  LOP3.LUT R80, R109, 0xffff0000, RZ, 0xc0, !PT ;  /* 0xffff00006d507812 */ /* 0x000fe200078ec0ff */
[C---:B------:R-:W-:Y:S01]  /*6f10*/  FMUL R25, R76.reuse, R29 ;  /* 0x0000001d4c197220 */ /* 0x040fe20000400000 */
[----:B------:R-:W-:Y:S01]  /*6f20*/  F2FP.BF16.F32.PACK_AB R131, R27, R26 ;  /* 0x0000001a1b83723e */ /* 0x000fe200000010ff */
[C---:B------:R-:W-:Y:S01]  /*6f30*/  FMUL R30, R76.reuse, R30 ;  /* 0x0000001e4c1e7220 */ /* 0x040fe20000400000 */
[----:B------:R-:W-:Y:S01]  /*6f40*/  LOP3.LUT R84, R143, 0xffff0000, RZ, 0xc0, !PT ;  /* 0xffff00008f547812 */ /* 0x000fe200078ec0ff */
[----:B------:R-:W-:Y:S01]  /*6f50*/  FMUL R31, R76, R31 ;  /* 0x0000001f4c1f7220 */ /* 0x000fe20000400000 */
[----:B------:R-:W-:Y:S01]  /*6f60*/  FFMA R25, R83, R82, R25 ;  /* 0x0000005253197223 */ /* 0x000fe20000000019 */
[----:B------:R-:W-:Y:S01]  /*6f70*/  LOP3.LUT R82, R111, 0xffff0000, RZ, 0xc0, !PT ;  /* 0xffff00006f527812 */ /* 0x000fe200078ec0ff */
[C---:B------:R-:W-:Y:S01]  /*6f80*/  FFMA R30, R83.reuse, R85, R30 ;  /* 0x00000055531e7223 */ /* 0x040fe2000000001e */
[C---:B------:R-:W-:Y:S01]  /*6f90*/  SHF.L.U32 R85, R110.reuse, 0x10, RZ ;  /* 0x000000106e557819 */ /* 0x040fe200000006ff */
[C---:B------:R-:W-:Y:S01]  /*6fa0*/  FFMA R31, R83.reuse, R80, R31 ;  /* 0x00000050531f7223 */ /* 0x040fe2000000001f */
[----:B------:R-:W-:Y:S01]  /*6fb0*/  LOP3.LUT R80, R110, 0xffff0000, RZ, 0xc0, !PT ;  /* 0xffff00006e507812 */ /* 0x000fe200078ec0ff */
[C---:B------:R-:W-:Y:S01]  /*6fc0*/  FMUL R28, R76.reuse, R32 ;  /* 0x000000204c1c7220 */ /* 0x040fe20000400000 */
[C---:B------:R-:W-:Y:S01]  /*6fd0*/  FMUL R29, R76.reuse, R33 ;  /* 0x000000214c1d7220 */ /* 0x040fe20000400000 */
[C---:B------:R-:W-:Y:S01]  /*6fe0*/  FMUL R34, R76.reuse, R34 ;  /* 0x000000224c227220 */ /* 0x040fe20000400000 */
[----:B------:R-:W-:Y:S01]  /*6ff0*/  FMUL R35, R76, R35 ;  /* 0x000000234c237220 */ /* 0x000fe20000400000 */
[----:B------:R-:W-:Y:S01]  /*7000*/  FFMA R28, R83, R85, R28 ;  /* 0x00000055531c7223 */ /* 0x000fe2000000001c */
[----:B------:R-:W-:Y:S01]  /*7010*/  SHF.L.U32 R85, R117, 0x10, RZ ;  /* 0x0000001075557819 */ /* 0x000fe200000006ff */
[C---:B------:R-:W-:Y:S01]  /*7020*/  FFMA R29, R83.reuse, R80, R29 ;  /* 0x00000050531d7223 */ /* 0x040fe2000000001d */
[C---:B------:R-:W-:Y:S01]  /*7030*/  SHF.L.U32 R80, R116.reuse, 0x10, RZ ;  /* 0x0000001074507819 */ /* 0x040fe200000006ff */
[----:B------:R-:W-:Y:S01]  /*7040*/  FFMA R34, R83, R87, R34 ;  /* 0x0000005753227223 */ /* 0x000fe20000000022 */
[----:B------:R-:W-:Y:S01]  /*7050*/  SHF.L.U32 R87, R119, 0x10, RZ ;  /* 0x0000001077577819 */ /* 0x000fe200000006ff */
[C---:B------:R-:W-:Y:S01]  /*7060*/  FFMA R35, R83.reuse, R82, R35 ;  /* 0x0000005253237223 */ /* 0x040fe20000000023 */
[----:B------:R-:W-:Y:S01]  /*7070*/  LOP3.LUT R82, R116, 0xffff0000, RZ, 0xc0, !PT ;  /* 0xffff000074527812 */ /* 0x000fe200078ec0ff */
[C---:B------:R-:W-:Y:S01]  /*7080*/  FMUL R32, R76.reuse, R36 ;  /* 0x000000244c207220 */ /* 0x040fe20000400000 */
[C---:B------:R-:W-:Y:S01]  /*7090*/  FMUL R33, R76.reuse, R37 ;  /* 0x000000254c217220 */ /* 0x040fe20000400000 */
[----:B------:R-:W-:Y:S01]  /*70a0*/  FMUL R38, R76, R38 ;  /* 0x000000264c267220 */ /* 0x000fe20000400000 */
[----:B------:R1:W-:Y:S01]  /*70b0*/  STS.128 [R178+UR49+0x400], R96 ;  /* 0x00040060b2007988 */ /* 0x0003e20008000c31 */
[----:B------:R-:W-:Y:S01]  /*70c0*/  FFMA R32, R83, R80, R32 ;  /* 0x0000005053207223 */ /* 0x000fe20000000020 */
[----:B------:R-:W-:Y:S01]  /*70d0*/  LOP3.LUT R80, R117, 0xffff0000, RZ, 0xc0, !PT ;  /* 0xffff000075507812 */ /* 0x000fe200078ec0ff */
[C---:B------:R-:W-:Y:S01]  /*70e0*/  FFMA R33, R83.reuse, R82, R33 ;  /* 0x0000005253217223 */ /* 0x040fe20000000021 */
[----:B------:R-:W-:Y:S01]  /*70f0*/  LOP3.LUT R82, R118, 0xffff0000, RZ, 0xc0, !PT ;  /* 0xffff000076527812 */ /* 0x000fe200078ec0ff */
[----:B------:R-:W-:Y:S01]  /*7100*/  FMUL R39, R76, R39 ;  /* 0x000000274c277220 */ /* 0x000fe20000400000 */
[C---:B------:R-:W-:Y:S01]  /*7110*/  FFMA R38, R83.reuse, R85, R38 ;  /* 0x0000005553267223 */ /* 0x040fe20000000026 */
[----:B------:R-:W-:Y:S01]  /*7120*/  SHF.L.U32 R85, R118, 0x10, RZ ;  /* 0x0000001076557819 */ /* 0x000fe200000006ff */
[C---:B------:R-:W-:Y:S01]  /*7130*/  FMUL R36, R76.reuse, R40 ;  /* 0x000000284c247220 */ /* 0x040fe20000400000 */
[----:B------:R-:W-:Y:S01]  /*7140*/  FFMA R39, R83, R80, R39 ;  /* 0x0000005053277223 */ /* 0x000fe20000000027 */
[----:B------:R-:W-:Y:S01]  /*7150*/  LOP3.LUT R80, R119, 0xffff0000, RZ, 0xc0, !PT ;  /* 0xffff000077507812 */ /* 0x000fe200078ec0ff */
[C---:B------:R-:W-:Y:S01]  /*7160*/  FMUL R37, R76.reuse, R41 ;  /* 0x000000294c257220 */ /* 0x040fe20000400000 */
[C---:B------:R-:W-:Y:S01]  /*7170*/  FMUL R42, R76.reuse, R42 ;  /* 0x0000002a4c2a7220 */ /* 0x040fe20000400000 */
[----:B------:R-:W-:Y:S01]  /*7180*/  FMUL R43, R76, R43 ;  /* 0x0000002b4c2b7220 */ /* 0x000fe20000400000 */
[C---:B------:R-:W-:Y:S01]  /*7190*/  FFMA R36, R83.reuse, R85, R36 ;  /* 0x0000005553247223 */ /* 0x040fe20000000024 */
[C---:B------:R-:W-:Y:S01]  /*71a0*/  SHF.L.U32 R85, R124.reuse, 0x10, RZ ;  /* 0x000000107c557819 */ /* 0x040fe200000006ff */
[----:B------:R2:W-:Y:S01]  /*71b0*/  STS.128 [R177+0x400], R120 ;  /* 0x00040078b1007388 */ /* 0x0005e20000000c00 */
[----:B------:R-:W-:Y:S01]  /*71c0*/  FFMA R37, R83, R82, R37 ;  /* 0x0000005253257223 */ /* 0x000fe20000000025 */
[----:B------:R-:W-:Y:S01]  /*71d0*/  LOP3.LUT R82, R125, 0xffff0000, RZ, 0xc0, !PT ;  /* 0xffff00007d527812 */ /* 0x000fe200078ec0ff */
[----:B------:R-:W-:Y:S01]  /*71e0*/  FFMA R42, R83, R87, R42 ;  /* 0x00000057532a7223 */ /* 0x000fe2000000002a */
[----:B------:R-:W-:Y:S01]  /*71f0*/  SHF.L.U32 R87, R125, 0x10, RZ ;  /* 0x000000107d577819 */ /* 0x000fe200000006ff */
        /* <DEDUP_REMOVED lines=8> */
[----:B------:R4:W-:Y:S01]  /*7280*/  STS.128 [R176+0x400], R128 ;  /* 0x00040080b0007388 */ /* 0x0009e20000000c00 */
[C---:B------:R-:W-:Y:S01]  /*7290*/  FFMA R41, R83.reuse, R80, R41 ;  /* 0x0000005053297223 */ /* 0x040fe20000000029 */
[C---:B------:R-:W-:Y:S01]  /*72a0*/  SHF.L.U32 R80, R126.reuse, 0x10, RZ ;  /* 0x000000107e507819 */ /* 0x040fe200000006ff */
[----:B------:R-:W-:Y:S01]  /*72b0*/  FFMA R46, R83, R87, R46 ;  /* 0x00000057532e7223 */ /* 0x000fe2000000002e */
[----:B------:R-:W-:Y:S01]  /*72c0*/  SHF.L.U32 R87, R133, 0x10, RZ ;  /* 0x0000001085577819 */ /* 0x000fe200000006ff */
[----:B------:R-:W-:Y:S01]  /*72d0*/  FFMA R47, R83, R82, R47 ;  /* 0x00000052532f7223 */ /* 0x000fe2000000002f */
[----:B------:R-:W-:Y:S01]  /*72e0*/  LOP3.LUT R82, R126, 0xffff0000, RZ, 0xc0, !PT ;  /* 0xffff00007e527812 */ /* 0x000fe200078ec0ff */
[C---:B------:R-:W-:Y:S01]  /*72f0*/  FMUL R44, R76.reuse, R48 ;  /* 0x000000304c2c7220 */ /* 0x040fe20000400000 */
[----:B-1----:R-:W-:Y:S01]  /*7300*/  F2FP.BF16.F32.PACK_AB R96, R25, R24 ;  /* 0x000000181960723e */ /* 0x002fe200000010ff */
[C---:B------:R-:W-:Y:S01]  /*7310*/  FMUL R45, R76.reuse, R49 ;  /* 0x000000314c2d7220 */ /* 0x040fe20000400000 */
[----:B------:R-:W-:Y:S01]  /*7320*/  F2FP.BF16.F32.PACK_AB R97, R31, R30 ;  /* 0x0000001e1f61723e */ /* 0x000fe200000010ff */
[----:B------:R-:W-:Y:S01]  /*7330*/  FMUL R50, R76, R50 ;  /* 0x000000324c327220 */ /* 0x000fe20000400000 */
[----:B------:R-:W-:Y:S01]  /*7340*/  F2FP.BF16.F32.PACK_AB R98, R29, R28 ;  /* 0x0000001c1d62723e */ /* 0x000fe200000010ff */
[----:B------:R-:W-:Y:S01]  /*7350*/  FFMA R44, R83, R80, R44 ;  /* 0x00000050532c7223 */ /* 0x000fe2000000002c */
[----:B------:R-:W-:Y:S01]  /*7360*/  LOP3.LUT R80, R127, 0xffff0000, RZ, 0xc0, !PT ;  /* 0xffff00007f507812 */ /* 0x000fe200078ec0ff */
[----:B------:R-:W-:Y:S01]  /*7370*/  FFMA R45, R83, R82, R45 ;  /* 0x00000052532d7223 */ /* 0x000fe2000000002d */
[----:B------:R-:W-:Y:S01]  /*7380*/  LOP3.LUT R82, R132, 0xffff0000, RZ, 0xc0, !PT ;  /* 0xffff000084527812 */ /* 0x000fe200078ec0ff */
[----:B------:R-:W-:Y:S01]  /*7390*/  FMUL R51, R76, R51 ;  /* 0x000000334c337220 */ /* 0x000fe20000400000 */
[----:B------:R-:W-:Y:S01]  /*73a0*/  F2FP.BF16.F32.PACK_AB R99, R35, R34 ;  /* 0x000000222363723e */ /* 0x000fe200000010ff */
[----:B------:R-:W-:Y:S01]  /*73b0*/  FFMA R50, R83, R85, R50 ;  /* 0x0000005553327223 */ /* 0x000fe20000000032 */
[----:B------:R-:W-:Y:S01]  /*73c0*/  SHF.L.U32 R85, R132, 0x10, RZ ;  /* 0x0000001084557819 */ /* 0x000fe200000006ff */
[C---:B------:R-:W-:Y:S01]  /*73d0*/  FMUL R48, R76.reuse, R52 ;  /* 0x000000344c307220 */ /* 0x040fe20000400000 */
[----:B--2---:R-:W-:Y:S01]  /*73e0*/  F2FP.BF16.F32.PACK_AB R120, R33, R32 ;  /* 0x000000202178723e */ /* 0x004fe200000010ff */
[----:B------:R-:W-:Y:S01]  /*73f0*/  FFMA R51, R83, R80, R51 ;  /* 0x0000005053337223 */ /* 0x000fe20000000033 */
[----:B------:R-:W-:Y:S01]  /*7400*/  LOP3.LUT R80, R133, 0xffff0000, RZ, 0xc0, !PT ;  /* 0xffff000085507812 */ /* 0x000fe200078ec0ff */
[----:B------:R1:W-:Y:S01]  /*7410*/  STS.128 [R175+0x400], R96 ;  /* 0x00040060af007388 */ /* 0x0003e20000000c00 */
[----:B------:R-:W-:Y:S01]  /*7420*/  F2FP.BF16.F32.PACK_AB R121, R39, R38 ;  /* 0x000000262779723e */ /* 0x000fe200000010ff */
[C---:B------:R-:W-:Y:S01]  /*7430*/  FMUL R49, R76.reuse, R53 ;  /* 0x000000354c317220 */ /* 0x040fe20000400000 */
[----:B------:R-:W-:Y:S01]  /*7440*/  F2FP.BF16.F32.PACK_AB R122, R37, R36 ;  /* 0x00000024257a723e */ /* 0x000fe200000010ff */
[C---:B------:R-:W-:Y:S01]  /*7450*/  FMUL R54, R76.reuse, R54 ;  /* 0x000000364c367220 */ /* 0x040fe20000400000 */
[----:B------:R-:W-:Y:S01]  /*7460*/  F2FP.BF16.F32.PACK_AB R123, R43, R42 ;  /* 0x0000002a2b7b723e */ /* 0x000fe200000010ff */
[----:B------:R-:W-:Y:S01]  /*7470*/  FMUL R55, R76, R55 ;  /* 0x000000374c377220 */ /* 0x000fe20000400000 */
[----:B----4-:R-:W-:Y:S01]  /*7480*/  F2FP.BF16.F32.PACK_AB R128, R41, R40 ;  /* 0x000000282980723e */ /* 0x010fe200000010ff */
[C---:B------:R-:W-:Y:S01]  /*7490*/  FFMA R48, R83.reuse, R85, R48 ;  /* 0x0000005553307223 */ /* 0x040fe20000000030 */
[C---:B------:R-:W-:Y:S01]  /*74a0*/  FFMA R49, R83.reuse, R82, R49 ;  /* 0x0000005253317223 */ /* 0x040fe20000000031 */
[----:B------:R1:W-:Y:S01]  /*74b0*/  STS.128 [R173+0x400], R120 ;  /* 0x00040078ad007388 */ /* 0x0003e20000000c00 */
[C---:B------:R-:W-:Y:S01]  /*74c0*/  SHF.L.U32 R85, R134.reuse, 0x10, RZ ;  /* 0x0000001086557819 */ /* 0x040fe200000006ff */
[----:B------:R-:W-:Y:S01]  /*74d0*/  FFMA R54, R83, R87, R54 ;  /* 0x0000005753367223 */ /* 0x000fe20000000036 */
[----:B------:R-:W-:Y:S01]  /*74e0*/  SHF.L.U32 R87, R135, 0x10, RZ ;  /* 0x0000001087577819 */ /* 0x000fe200000006ff */
[----:B------:R-:W-:Y:S01]  /*74f0*/  FFMA R55, R83, R80, R55 ;  /* 0x0000005053377223 */ /* 0x000fe20000000037 */
[----:B------:R-:W-:Y:S01]  /*7500*/  LOP3.LUT R80, R134, 0xffff0000, RZ, 0xc0, !PT ;  /* 0xffff000086507812 */ /* 0x000fe200078ec0ff */
[C---:B------:R-:W-:Y:S01]  /*7510*/  FMUL R52, R76.reuse, R56 ;  /* 0x000000384c347220 */ /* 0x040fe20000400000 */
[----:B------:R-:W-:Y:S01]  /*7520*/  LOP3.LUT R82, R135, 0xffff0000, RZ, 0xc0, !PT ;  /* 0xffff000087527812 */ /* 0x000fe200078ec0ff */
[C---:B------:R-:W-:Y:S01]  /*7530*/  FMUL R53, R76.reuse, R57 ;  /* 0x000000394c357220 */ /* 0x040fe20000400000 */
[C---:B------:R-:W-:Y:S01]  /*7540*/  FMUL R58, R76.reuse, R58 ;  /* 0x0000003a4c3a7220 */ /* 0x040fe20000400000 */
[----:B------:R-:W-:Y:S01]  /*7550*/  FMUL R59, R76, R59 ;  /* 0x0000003b4c3b7220 */ /* 0x000fe20000400000 */
[C---:B------:R-:W-:Y:S01]  /*7560*/  FFMA R52, R83.reuse, R85, R52 ;  /* 0x0000005553347223 */ /* 0x040fe20000000034 */
[C---:B------:R-:W-:Y:S01]  /*7570*/  FFMA R53, R83.reuse, R80, R53 ;  /* 0x0000005053357223 */ /* 0x040fe20000000035 */
[C---:B------:R-:W-:Y:S01]  /*7580*/  FFMA R58, R83.reuse, R87, R58 ;  /* 0x00000057533a7223 */ /* 0x040fe2000000003a */
[----:B------:R-:W-:Y:S01]  /*7590*/  FFMA R59, R83, R82, R59 ;  /* 0x00000052533b7223 */ /* 0x000fe2000000003b */
[----:B------:R-:W-:Y:S01]  /*75a0*/  SHF.L.U32 R80, R140, 0x10, RZ ;  /* 0x000000108c507819 */ /* 0x000fe200000006ff */
[----:B------:R-:W-:Y:S01]  /*75b0*/  FMUL R56, R76, R60 ;  /* 0x0000003c4c387220 */ /* 0x000fe20000400000 */
[----:B------:R-:W-:Y:S01]  /*75c0*/  LOP3.LUT R82, R140, 0xffff0000, RZ, 0xc0, !PT ;  /* 0xffff00008c527812 */ /* 0x000fe200078ec0ff */
[C---:B------:R-:W-:Y:S01]  /*75d0*/  FMUL R57, R76.reuse, R61 ;  /* 0x0000003d4c397220 */ /* 0x040fe20000400000 */
[----:B------:R-:W-:Y:S01]  /*75e0*/  SHF.L.U32 R85, R141, 0x10, RZ ;  /* 0x000000108d557819 */ /* 0x000fe200000006ff */
[C---:B------:R-:W-:Y:S01]  /*75f0*/  FMUL R62, R76.reuse, R62 ;  /* 0x0000003e4c3e7220 */ /* 0x040fe20000400000 */
[----:B------:R-:W-:Y:S01]  /*7600*/  F2FP.BF16.F32.PACK_AB R129, R47, R46 ;  /* 0x0000002e2f81723e */ /* 0x000fe200000010ff */
[----:B------:R-:W-:Y:S01]  /*7610*/  FFMA R56, R83, R80, R56 ;  /* 0x0000005053387223 */ /* 0x000fe20000000038 */
[----:B------:R-:W-:Y:S01]  /*7620*/  F2FP.BF16.F32.PACK_AB R130, R45, R44 ;  /* 0x0000002c2d82723e */ /* 0x000fe200000010ff */
[----:B------:R-:W-:Y:S01]  /*7630*/  FFMA R57, R83, R82, R57 ;  /* 0x0000005253397223 */ /* 0x000fe20000000039 */
[----:B------:R-:W-:Y:S01]  /*7640*/  F2FP.BF16.F32.PACK_AB R131, R51, R50 ;  /* 0x000000323383723e */ /* 0x000fe200000010ff */
[----:B------:R-:W-:Y:S01]  /*7650*/  FFMA R62, R83, R85, R62 ;  /* 0x00000055533e7223 */ /* 0x000fe2000000003e */
[----:B------:R-:W-:Y:S01]  /*7660*/  LOP3.LUT R80, R141, 0xffff0000, RZ, 0xc0, !PT ;  /* 0xffff00008d507812 */ /* 0x000fe200078ec0ff */
[----:B------:R-:W-:Y:S01]  /*7670*/  FMUL R63, R76, R63 ;  /* 0x0000003f4c3f7220 */ /* 0x000fe20000400000 */
[----:B------:R-:W-:Y:S01]  /*7680*/  SHF.L.U32 R85, R142, 0x10, RZ ;  /* 0x000000108e557819 */ /* 0x000fe200000006ff */
[----:B------:R1:W-:Y:S01]  /*7690*/  STS.128 [R172+0x400], R128 ;  /* 0x00040080ac007388 */ /* 0x0003e20000000c00 */
[----:B------:R-:W-:Y:S01]  /*76a0*/  FMUL R60, R76, R64 ;  /* 0x000000404c3c7220 */ /* 0x000fe20000400000 */
[----:B------:R-:W-:Y:S01]  /*76b0*/  LOP3.LUT R82, R142, 0xffff0000, RZ, 0xc0, !PT ;  /* 0xffff00008e527812 */ /* 0x000fe200078ec0ff */
[C---:B------:R-:W-:Y:S01]  /*76c0*/  FMUL R61, R76.reuse, R65 ;  /* 0x000000414c3d7220 */ /* 0x040fe20000400000 */
[----:B------:R-:W-:Y:S01]  /*76d0*/  SHF.L.U32 R87, R143, 0x10, RZ ;  /* 0x000000108f577819 */ /* 0x000fe200000006ff */
[C---:B------:R-:W-:Y:S01]  /*76e0*/  FMUL R66, R76.reuse, R66 ;  /* 0x000000424c427220 */ /* 0x040fe20000400000 */
[----:B------:R-:W-:Y:S01]  /*76f0*/  FFMA R63, R83, R80, R63 ;  /* 0x00000050533f7223 */ /* 0x000fe2000000003f */
[----:B------:R-:W-:Y:S01]  /*7700*/  FMUL R67, R76, R67 ;  /* 0x000000434c437220 */ /* 0x000fe20000400000 */
[----:B------:R-:W-:Y:S01]  /*7710*/  F2FP.BF16.F32.PACK_AB R136, R49, R48 ;  /* 0x000000303188723e */ /* 0x000fe200000010ff */
[----:B------:R-:W-:Y:S01]  /*7720*/  FFMA R60, R83, R85, R60 ;  /* 0x00000055533c7223 */ /* 0x000fe2000000003c */
[----:B------:R-:W-:Y:S01]  /*7730*/  F2FP.BF16.F32.PACK_AB R137, R55, R54 ;  /* 0x000000363789723e */ /* 0x000fe200000010ff */
[----:B------:R-:W-:Y:S01]  /*7740*/  FFMA R61, R83, R82, R61 ;  /* 0x00000052533d7223 */ /* 0x000fe2000000003d */
[----:B------:R-:W-:Y:S01]  /*7750*/  F2FP.BF16.F32.PACK_AB R138, R53, R52 ;  /* 0x00000034358a723e */ /* 0x000fe200000010ff */
[----:B------:R-:W-:Y:S01]  /*7760*/  FFMA R66, R83, R87, R66 ;  /* 0x0000005753427223 */ /* 0x000fe20000000042 */
[----:B------:R-:W-:Y:S01]  /*7770*/  F2FP.BF16.F32.PACK_AB R139, R59, R58 ;  /* 0x0000003a3b8b723e */ /* 0x000fe200000010ff */
[----:B------:R-:W-:Y:S01]  /*7780*/  FFMA R67, R83, R84, R67 ;  /* 0x0000005453437223 */ /* 0x000fe20000000043 */
[----:B------:R-:W-:Y:S02]  /*7790*/  F2FP.BF16.F32.PACK_AB R180, R57, R56 ;  /* 0x0000003839b4723e */ /* 0x000fe400000010ff */
[----:B------:R-:W-:Y:S01]  /*77a0*/  F2FP.BF16.F32.PACK_AB R181, R63, R62 ;  /* 0x0000003e3fb5723e */ /* 0x000fe200000010ff */
[----:B------:R1:W-:Y:S01]  /*77b0*/  STS.128 [R171+0x400], R136 ;  /* 0x00040088ab007388 */ /* 0x0003e20000000c00 */
[----:B------:R-:W-:Y:S02]  /*77c0*/  F2FP.BF16.F32.PACK_AB R182, R61, R60 ;  /* 0x0000003c3db6723e */ /* 0x000fe400000010ff */
[----:B------:R-:W-:Y:S05]  /*77d0*/  F2FP.BF16.F32.PACK_AB R183, R67, R66 ;  /* 0x0000004243b7723e */ /* 0x000fea00000010ff */
[----:B------:R1:W-:Y:S01]  /*77e0*/  STS.128 [R170+0x400], R180 ;  /* 0x000400b4aa007388 */ /* 0x0003e20000000c00 */
[----:B------:R-:W-:Y:S01]  /*77f0*/  @!PT LDS RZ, [RZ] ;  /* 0x00000000fffff984 */ /* 0x000fe20000000800 */
[----:B------:R-:W-:Y:S01]  /*7800*/  @!PT LDS RZ, [RZ] ;  /* 0x00000000fffff984 */ /* 0x000fe20000000800 */
[----:B------:R-:W-:Y:S01]  /*7810*/  @!PT LDS RZ, [RZ] ;  /* 0x00000000fffff984 */ /* 0x000fe20000000800 */
[----:B------:R-:W-:Y:S01]  /*7820*/  @!PT LDS RZ, [RZ] ;  /* 0x00000000fffff984 */ /* 0x000fe20000000800 */
[----:B------:R2:W-:Y:S07]  /*7830*/  MEMBAR.ALL.CTA ;  /* 0x0000000000007992 */ /* 0x0005ee0000008000 */
[----:B--2---:R-:W2:Y:S02]  /*7840*/  FENCE.VIEW.ASYNC.S ;  /* 0x00000000000073c6 */ /* 0x004ea40000000000 */
[----:B--2---:R-:W-:Y:S06]  /*7850*/  BAR.SYNC.DEFER_BLOCKING 0x1, 0x80 ;  /* 0x0042000000007b1d */ /* 0x004fec0000010000 */
[----:B------:R-:W-:Y:S05]  /*7860*/  @P0 BRA `(.L_x_111) ;  /* 0x0000000000300947 */ /* 0x000fea0003800000 */
[----:B------:R-:W-:Y:S01]  /*7870*/  UIADD3 UR6, UPT, UPT, UR49, 0x400, URZ ;  /* 0x0000040031067890 */ /* 0x000fe2000fffe0ff */
[----:B------:R-:W-:Y:S01]  /*7880*/  IMAD.IADD R0, R168, 0x1, R81 ;  /* 0x00000001a8007824 */ /* 0x000fe200078e0251 */
[----:B------:R-:W-:Y:S01]  /*7890*/  UIADD3 UR4, UP0, UPT, UR52, 0xa80, URZ ;  /* 0x00000a8034047890 */ /* 0x000fe2000ff1e0ff */
[----:B------:R-:W-:Y:S03]  /*78a0*/  UMOV UR47, UR36 ;  /* 0x00000024002f7c82 */ /* 0x000fe60008000000 */
[----:B------:R-:W-:Y:S01]  /*78b0*/  IMAD.U32 R159, RZ, RZ, UR6 ;  /* 0x00000006ff9f7e24 */ /* 0x000fe2000f8e00ff */
[----:B------:R-:W-:Y:S01]  /*78c0*/  R2UR UR45, R0 ;  /* 0x00000000002d72ca */ /* 0x000fe200000e0000 */
[----:B------:R-:W-:Y:S03]  /*78d0*/  UIADD3.X UR5, UPT, UPT, URZ, UR53, URZ, UP0, !UPT ;  /* 0x00000035ff057290 */ /* 0x000fe600087fe4ff */
[----:B------:R-:W-:Y:S11]  /*78e0*/  R2UR UR44, R159 ;  /* 0x000000009f2c72ca */ /* 0x000ff600000e0000 */
[----:B------:R-:W-:Y:S02]  /*78f0*/  @!UPT UIADD3 URZ, UPT, UPT, URZ, URZ, URZ ;  /* 0x000000fffffff290 */ /* 0x000fe4000fffe0ff */
[----:B------:R2:W-:Y:S01]  /*7900*/  UTMASTG.3D [UR44], [UR4] ;  /* 0x0000002c040073b5 */ /* 0x0005e20008010000 */
[----:B------:R0:W-:Y:S01]  /*7910*/  UTMACMDFLUSH ;  /* 0x00000000000079b7 */ /* 0x0001e20000000000 */
[----:B--2---:R-:W-:Y:S04]  /*7920*/  DEPBAR.LE SB0, 0x1 ;  /* 0x000080400000791a */ /* 0x004fe80000000000 */
.L_x_111:
[----:B------:R-:W-:Y:S05]  /*7930*/  BSYNC.RECONVERGENT B0 ;  /* 0x0000000000007941 */ /* 0x000fea0003800200 */
.L_x_110:
[----:B------:R-:W-:Y:S01]  /*7940*/  BAR.SYNC.DEFER_BLOCKING 0x1, 0x80 ;  /* 0x0042000000007b1d */ /* 0x000fe20000010000 */
[----:B------:R-:W-:Y:S01]  /*7950*/  ISETP.NE.AND P2, PT, R174, RZ, PT ;  /* 0x000000ffae00720c */ /* 0x000fe20003f45270 */
[----:B------:R-:W-:Y:S01]  /*7960*/  UISETP.NE.AND UP0, UPT, UR50, URZ, UPT ;  /* 0x000000ff3200728c */ /* 0x000fe2000bf05270 */
[----:B------:R-:W-:Y:S11]  /*7970*/  LEA R3, R105, UR49, 0x3 ;  /* 0x0000003169037c11 */ /* 0x000ff6000f8e18ff */
[----:B------:R-:W-:Y:S01]  /*7980*/  @P2 SHF.L.U32 R6, R162, 0x1f, RZ ;  /* 0x0000001fa2062819 */ /* 0x000fe200000006ff */
[----:B------:R-:W-:Y:S06]  /*7990*/  BRA.U !UP0, `(.L_x_112) ;  /* 0x0000000108247547 */ /* 0x000fec000b800000 */
[----:B------:R-:W2:Y:S01]  /*79a0*/  S2R R0, SR_CgaCtaId ;  /* 0x0000000000007919 */ /* 0x000ea20000008800 */
[----:B------:R-:W-:Y:S01]  /*79b0*/  IMAD.U32 R4, RZ, RZ, UR51 ;  /* 0x00000033ff047e24 */ /* 0x000fe2000f8e00ff */
[----:B------:R-:W-:Y:S04]  /*79c0*/  UIADD3 UR51, UPT, UPT, UR51, 0x1, URZ ;  /* 0x0000000133337890 */ /* 0x000fe8000fffe0ff */
[----:B------:R-:W-:Y:S01]  /*79d0*/  @P2 LEA R4, R4, UR49, 0x3 ;  /* 0x0000003104042c11 */ /* 0x000fe2000f8e18ff */
[----:B------:R-:W-:Y:S04]  /*79e0*/  UISETP.NE.AND UP0, UPT, UR51, 0x4, UPT ;  /* 0x000000043300788c */ /* 0x000fe8000bf05270 */
[----:B------:R-:W-:Y:S01]  /*79f0*/  @P2 VIADD R5, R4, 0x70 ;  /* 0x0000007004052836 */ /* 0x000fe20000000000 */
[----:B------:R-:W-:Y:S04]  /*7a00*/  USEL UR51, UR51, URZ, UP0 ;  /* 0x000000ff33337287 */ /* 0x000fe80008000000 */
[----:B--2---:R-:W-:Y:S04]  /*7a10*/  @P2 PRMT R0, R0, 0x654, R5 ;  /* 0x0000065400002816 */ /* 0x004fe80000000005 */
[----:B------:R2:W-:Y:S04]  /*7a20*/  @P2 SYNCS.ARRIVE.TRANS64.RED.A1T0 RZ, [R0+URZ], RZ ;  /* 0x000000ff00ff29a7 */ /* 0x0005e800081004ff */
.L_x_112:
[----:B------:R-:W4:Y:S01]  /*7a30*/  @P2 SYNCS.PHASECHK.TRANS64.TRYWAIT P1, [R3+URZ+0x50], R6 ;  /* 0x00005006030025a7 */ /* 0x000f2200080211ff */
[----:B------:R-:W-:Y:S01]  /*7a40*/  ISETP.NE.AND P0, PT, R79, RZ, PT ;  /* 0x000000ff4f00720c */ /* 0x000fe20003f05270 */
[----:B--2---:R-:W-:Y:S01]  /*7a50*/  IMAD.MOV.U32 R0, RZ, RZ, 0x80 ;  /* 0x00000080ff007424 */ /* 0x004fe200078e00ff */
[----:B------:R-:W-:Y:S04]  /*7a60*/  BSSY B1, `(.L_x_113) ;  /* 0x0000020000017945 */ /* 0x000fe80003800000 */
[----:B------:R-:W-:Y:S02]  /*7a70*/  SEL R81, R0, 0x40, !P0 ;  /* 0x0000004000517807 */ /* 0x000fe40004000000 */
[----:B----4-:R-:W-:Y:S01]  /*7a80*/  @P2 SEL R107, RZ, 0x1, !P1 ;  /* 0x00000001ff6b2807 */ /* 0x010fe20004800000 */
[----:B------:R-:W-:Y:S06]  /*7a90*/  @!P2 BRA `(.L_x_114) ;  /* 0x000000000070a947 */ /* 0x000fec0003800000 */
[----:B------:R-:W-:Y:S01]  /*7aa0*/  ISETP.NE.AND P2, PT, R112, RZ, PT ;  /* 0x000000ff7000720c */ /* 0x000fe20003f45270 */
[----:B------:R-:W-:Y:S01]  /*7ab0*/  BSSY B0, `(.L_x_115) ;  /* 0x000000b000007945 */ /* 0x000fe20003800000 */
[----:B------:R-:W-:Y:S11]  /*7ac0*/  ISETP.NE.AND P0, PT, R107, RZ, PT ;  /* 0x000000ff6b00720c */ /* 0x000ff60003f05270 */
[----:B------:R-:W-:Y:S05]  /*7ad0*/  @P2 IMAD R6, R105, 0x4000, R178 ;  /* 0x0000400069062824 */ /* 0x000fea00078e02b2 */
[----:B------:R-:W-:Y:S04]  /*7ae0*/  @P2 IADD3 R9, PT, PT, R6, UR49, RZ ;  /* 0x0000003106092c10 */ /* 0x000fe8000fffe0ff */
[----:B------:R-:W-:Y:S01]  /*7af0*/  @P2 IADD3 R7, PT, PT, R104, R9, RZ ;  /* 0x0000000968072210 */ /* 0x000fe20007ffe0ff */
[--C-:B------:R-:W-:Y:S02]  /*7b00*/  @P2 IMAD.IADD R5, R86, 0x1, R9.reuse ;  /* 0x0000000156052824 */ /* 0x100fe400078e0209 */
[----:B------:R-:W-:Y:S01]  /*7b10*/  @P2 IMAD.IADD R4, R106, 0x1, R9 ;  /* 0x000000016a042824 */ /* 0x000fe200078e0209 */
[----:B------:R-:W-:Y:S06]  /*7b20*/  @P0 BRA `(.L_x_116) ;  /* 0x00000000000c0947 */ /* 0x000fec0003800000 */
[----:B------:R-:W-:Y:S04]  /*7b30*/  SHF.L.U32 R0, R162, 0x1f, RZ ;  /* 0x0000001fa2007819 */ /* 0x000fe800000006ff */
[----:B------:R-:W2:Y:S02]  /*7b40*/  SYNCS.PHASECHK.TRANS64.TRYWAIT P0, [R3+URZ+0x50], R0 ;  /* 0x00005000030075a7 */ /* 0x000ea400080011ff */
[----:B--2---:R-:W-:Y:S05]  /*7b50*/  @!P0 BRA `(.L_x_117) ;  /* 0x0000004800308947 */ /* 0x004fea0003800000 */
.L_x_116:
[----:B------:R-:W-:Y:S05]  /*7b60*/  BSYNC B0 ;  /* 0x0000000000007941 */ /* 0x000fea0003800000 */
.L_x_115:
[----:B------:R-:W-:Y:S01]  /*7b70*/  ISETP.NE.AND P0, PT, R112, RZ, PT ;  /* 0x000000ff7000720c */ /* 0x000fe20003f05270 */
[----:B------:R-:W-:Y:S11]  /*7b80*/  VIADD R105, R105, 0x1 ;  /* 0x0000000169697836 */ /* 0x000ff60000000000 */
[----:B------:R-:W-:Y:S01]  /*7b90*/  @!UPT UIADD3 URZ, UPT, UPT, URZ, URZ, URZ ;  /* 0x000000fffffff290 */ /* 0x000fe2000fffe0ff */
[----:B------:R4:W1:Y:S01]  /*7ba0*/  @P0 LDS.128 R88, [R6+UR49+0x400] ;  /* 0x0004003106580984 */ /* 0x0008620008000c00 */
[--C-:B--2---:R-:W-:Y:S01]  /*7bb0*/  @P0 IMAD.IADD R3, R104, 0x1, R5.reuse ;  /* 0x0000000168030824 */ /* 0x104fe200078e0205 */
[C---:B------:R-:W-:Y:S01]  /*7bc0*/  @P0 IADD3 R0, PT, PT, R106.reuse, R7, RZ ;  /* 0x000000076a000210 */ /* 0x040fe20007ffe0ff */
[C---:B------:R-:W-:Y:S01]  /*7bd0*/  @P0 IMAD.IADD R8, R106.reuse, 0x1, R5 ;  /* 0x000000016a080824 */ /* 0x040fe200078e0205 */
[----:B------:R4:W2:Y:S02]  /*7be0*/  @P0 LDS.128 R92, [R4+0x400] ;  /* 0x00040000045c0984 */ /* 0x0008a40000000c00 */
[----:B------:R-:W-:Y:S02]  /*7bf0*/  @P0 IADD3 R9, PT, PT, R106, R3, RZ ;  /* 0x000000036a090210 */ /* 0x000fe40007ffe0ff */
[----:B------:R4:W1:Y:S04]  /*7c00*/  @P0 LDS.128 R100, [R7+0x400] ;  /* 0x0004000007640984 */ /* 0x0008680000000c00 */
[----:B------:R4:W1:Y:S04]  /*7c10*/  @P0 LDS.128 R108, [R0+0x400] ;  /* 0x00040000006c0984 */ /* 0x0008680000000c00 */
[----:B------:R4:W1:Y:S04]  /*7c20*/  @P0 LDS.128 R116, [R5+0x400] ;  /* 0x0004000005740984 */ /* 0x0008680000000c00 */
[----:B------:R4:W1:Y:S04]  /*7c30*/  @P0 LDS.128 R124, [R8+0x400] ;  /* 0x00040000087c0984 */ /* 0x0008680000000c00 */
[----:B------:R4:W1:Y:S04]  /*7c40*/  @P0 LDS.128 R132, [R3+0x400] ;  /* 0x0004000003840984 */ /* 0x0008680000000c00 */
[----:B------:R4:W1:Y:S02]  /*7c50*/  @P0 LDS.128 R140, [R9+0x400] ;  /* 0x00040000098c0984 */ /* 0x0008640000000c00 */
.L_x_114:
[----:B------:R-:W-:Y:S05]  /*7c60*/  BSYNC B1 ;  /* 0x0000000000017941 */ /* 0x000fea0003800000 */
.L_x_113:
[----:B------:R-:W-:Y:S05]  /*7c70*/  IMAD.IADD R50, R78, 0x1, R81 ;  /* 0x000000014e327824 */ /* 0x000fea00078e0251 */
[----:B----4-:R-:W-:Y:S04]  /*7c80*/  SHF.R.U32.HI R3, RZ, 0x15, R50 ;  /* 0x00000015ff037819 */ /* 0x010fe80000011632 */
[----:B------:R-:W-:Y:S11]  /*7c90*/  LOP3.LUT P0, RZ, R3, 0x3, R158, 0x48, !PT ;  /* 0x0000000303ff7812 */ /* 0x000ff6000780489e */
[----:B------:R-:W-:Y:S02]  /*7ca0*/  @!UPT UIADD3 URZ, UPT, UPT, URZ, URZ, URZ ;  /* 0x000000fffffff290 */ /* 0x000fe4000fffe0ff */
        /* <DEDUP_REMOVED lines=17> */
.L_x_118:
[----:B-1----:R-:W-:Y:S01]  /*7dc0*/  SHF.L.U32 R80, R88, 0x10, RZ ;  /* 0x0000001058507819 */ /* 0x002fe200000006ff */
[----:B------:R-:W-:Y:S05]  /*7dd0*/  WARPSYNC.ALL ;  /* 0x0000000000007948 */ /* 0x000fea0003800000 */
[----:B------:R-:W-:Y:S01]  /*7de0*/  R2UR UR4, R50 ;  /* 0x00000000320472ca */ /* 0x000fe200000e0000 */
[----:B------:R-:W1:Y:S01]  /*7df0*/  S2R R179, SR_CgaCtaId ;  /* 0x0000000000b37919 */ /* 0x000e620000008800 */
[----:B------:R-:W-:Y:S01]  /*7e00*/  LOP3.LUT R82, R88, 0xffff0000, RZ, 0xc0, !PT ;  /* 0xffff000058527812 */ /* 0x000fe200078ec0ff */
[----:B------:R-:W-:Y:S01]  /*7e10*/  BSSY.RECONVERGENT B0, `(.L_x_119) ;  /* 0x0000102000007945 */ /* 0x000fe20003800200 */
[----:B------:R-:W-:Y:S02]  /*7e20*/  SHF.L.U32 R85, R89, 0x10, RZ ;  /* 0x0000001059557819 */ /* 0x000fe400000006ff */
[----:B------:R-:W-:Y:S02]  /*7e30*/  LOP3.LUT R84, R91, 0xffff0000, RZ, 0xc0, !PT ;  /* 0xffff00005b547812 */ /* 0x000fe400078ec0ff */
[----:B------:R-:W-:Y:S02]  /*7e40*/  ISETP.NE.AND P6, PT, R174, RZ, PT ;  /* 0x000000ffae00720c */ /* 0x000fe40003fc5270 */
[----:B------:R-:W-:Y:S03]  /*7e50*/  ISETP.NE.AND P0, PT, R165, RZ, PT ;  /* 0x000000ffa500720c */ /* 0x000fe60003f05270 */
[----:B------:R-:W4:Y:S02]  /*7e60*/  LDTM.x64 R4, tmem[UR4] ;  /* 0x00000004000479ee */ /* 0x000f240008340000 */
[C---:B----4-:R-:W-:Y:S01]  /*7e70*/  FMUL R0, R76.reuse, R4 ;  /* 0x000000044c007220 */ /* 0x050fe20000400000 */
[C---:B------:R-:W-:Y:S01]  /*7e80*/  FMUL R3, R76.reuse, R5 ;  /* 0x000000054c037220 */ /* 0x040fe20000400000 */
[C---:B------:R-:W-:Y:S01]  /*7e90*/  FMUL R6, R76.reuse, R6 ;  /* 0x000000064c067220 */ /* 0x040fe20000400000 */
[----:B------:R-:W-:Y:S01]  /*7ea0*/  FMUL R7, R76, R7 ;  /* 0x000000074c077220 */ /* 0x000fe20000400000 */
[----:B------:R-:W-:Y:S01]  /*7eb0*/  FFMA R0, R83, R80, R0 ;  /* 0x0000005053007223 */ /* 0x000fe20000000000 */
[----:B------:R-:W-:Y:S01]  /*7ec0*/  LOP3.LUT R80, R89, 0xffff0000, RZ, 0xc0, !PT ;  /* 0xffff000059507812 */ /* 0x000fe200078ec0ff */
[----:B------:R-:W-:Y:S01]  /*7ed0*/  FFMA R3, R83, R82, R3 ;  /* 0x0000005253037223 */ /* 0x000fe20000000003 */
[----:B------:R-:W-:Y:S01]  /*7ee0*/  SHF.L.U32 R82, R91, 0x10, RZ ;  /* 0x000000105b527819 */ /* 0x000fe200000006ff */
[C---:B------:R-:W-:Y:S01]  /*7ef0*/  FFMA R6, R83.reuse, R85, R6 ;  /* 0x0000005553067223 */ /* 0x040fe20000000006 */
[----:B------:R-:W-:Y:S01]  /*7f00*/  SHF.L.U32 R85, R90, 0x10, RZ ;  /* 0x000000105a557819 */ /* 0x000fe200000006ff */
[----:B------:R-:W-:Y:S01]  /*7f10*/  FFMA R7, R83, R80, R7 ;  /* 0x0000005053077223 */ /* 0x000fe20000000007 */
[----:B------:R-:W-:Y:S01]  /*7f20*/  F2FP.BF16.F32.PACK_AB R96, R3, R0 ;  /* 0x000000000360723e */ /* 0x000fe200000010ff */
[----:B------:R-:W-:Y:S01]  /*7f30*/  FMUL R4, R76, R8 ;  /* 0x000000084c047220 */ /* 0x000fe20000400000 */
[----:B------:R-:W-:Y:S01]  /*7f40*/  LOP3.LUT R80, R90, 0xffff0000, RZ, 0xc0, !PT ;  /* 0xffff00005a507812 */ /* 0x000fe200078ec0ff */
[C---:B------:R-:W-:Y:S01]  /*7f50*/  FMUL R0, R76.reuse, R9 ;  /* 0x000000094c007220 */ /* 0x040fe20000400000 */
[----:B------:R-:W-:Y:S01]  /*7f60*/  F2FP.BF16.F32.PACK_AB R97, R7, R6 ;  /* 0x000000060761723e */ /* 0x000fe200000010ff */
[----:B------:R-:W-:Y:S01]  /*7f70*/  FMUL R3, R76, R10 ;  /* 0x0000000a4c037220 */ /* 0x000fe20000400000 */
[C---:B------:R-:W-:Y:S01]  /*7f80*/  FFMA R4, R83.reuse, R85, R4 ;  /* 0x0000005553047223 */ /* 0x040fe20000000004 */
[----:B--2---:R-:W-:Y:S01]  /*7f90*/  SHF.L.U32 R85, R94, 0x10, RZ ;  /* 0x000000105e557819 */ /* 0x004fe200000006ff */
[----:B------:R-:W-:Y:S01]  /*7fa0*/  FMUL R5, R76, R11 ;  /* 0x0000000b4c057220 */ /* 0x000fe20000400000 */
[C---:B------:R-:W-:Y:S01]  /*7fb0*/  FFMA R0, R83.reuse, R80, R0 ;  /* 0x0000005053007223 */ /* 0x040fe20000000000 */
[C---:B------:R-:W-:Y:S01]  /*7fc0*/  SHF.L.U32 R80, R92.reuse, 0x10, RZ ;  /* 0x000000105c507819 */ /* 0x040fe200000006ff */
[C---:B------:R-:W-:Y:S01]  /*7fd0*/  FFMA R3, R83.reuse, R82, R3 ;  /* 0x0000005253037223 */ /* 0x040fe20000000003 */
[----:B------:R-:W-:Y:S01]  /*7fe0*/  LOP3.LUT R82, R92, 0xffff0000, RZ, 0xc0, !PT ;  /* 0xffff00005c527812 */ /* 0x000fe200078ec0ff */
[----:B------:R-:W-:Y:S01]  /*7ff0*/  FMUL R6, R76, R12 ;  /* 0x0000000c4c067220 */ /* 0x000fe20000400000 */
[----:B------:R-:W-:Y:S01]  /*8000*/  F2FP.BF16.F32.PACK_AB R98, R0, R4 ;  /* 0x000000040062723e */ /* 0x000fe200000010ff */
[C---:B------:R-:W-:Y:S01]  /*8010*/  FFMA R5, R83.reuse, R84, R5 ;  /* 0x0000005453057223 */ /* 0x040fe20000000005 */
[C---:B------:R-:W-:Y:S01]  /*8020*/  FMUL R7, R76.reuse, R13 ;  /* 0x0000000d4c077220 */ /* 0x040fe20000400000 */
[----:B------:R-:W-:Y:S01]  /*8030*/  FFMA R6, R83, R80, R6 ;  /* 0x0000005053067223 */ /* 0x000fe20000000006 */
[----:B------:R-:W-:Y:S01]  /*8040*/  SHF.L.U32 R80, R93, 0x10, RZ ;  /* 0x000000105d507819 */ /* 0x000fe200000006ff */
[C---:B------:R-:W-:Y:S01]  /*8050*/  FMUL R0, R76.reuse, R14 ;  /* 0x0000000e4c007220 */ /* 0x040fe20000400000 */
[----:B------:R-:W-:Y:S01]  /*8060*/  F2FP.BF16.F32.PACK_AB R99, R5, R3 ;  /* 0x000000030563723e */ /* 0x000fe200000010ff */
[----:B------:R-:W-:Y:S01]  /*8070*/  FFMA R7, R83, R82, R7 ;  /* 0x0000005253077223 */ /* 0x000fe20000000007 */
[----:B------:R-:W-:Y:S01]  /*8080*/  LOP3.LUT R82, R93, 0xffff0000, RZ, 0xc0, !PT ;  /* 0xffff00005d527812 */ /* 0x000fe200078ec0ff */
[C---:B------:R-:W-:Y:S01]  /*8090*/  FMUL R3, R76.reuse, R15 ;  /* 0x0000000f4c037220 */ /* 0x040fe20000400000 */
[----:B------:R-:W-:Y:S01]  /*80a0*/  FMUL R4, R76, R16 ;  /* 0x000000104c047220 */ /* 0x000fe20000400000 */
[C---:B------:R-:W-:Y:S01]  /*80b0*/  FFMA R0, R83.reuse, R80, R0 ;  /* 0x0000005053007223 */ /* 0x040fe20000000000 */
[----:B------:R-:W-:Y:S01]  /*80c0*/  LOP3.LUT R80, R94, 0xffff0000, RZ, 0xc0, !PT ;  /* 0xffff00005e507812 */ /* 0x000fe200078ec0ff */
[----:B------:R-:W-:Y:S01]  /*80d0*/  FFMA R3, R83, R82, R3 ;  /* 0x0000005253037223 */ /* 0x000fe20000000003 */
[----:B------:R-:W-:Y:S01]  /*80e0*/  F2FP.BF16.F32.PACK_AB R120, R7, R6 ;  /* 0x000000060778723e */ /* 0x000fe200000010ff */
[----:B------:R-:W-:Y:S01]  /*80f0*/  FFMA R4, R83, R85, R4 ;  /* 0x0000005553047223 */ /* 0x000fe20000000004 */
[C---:B------:R-:W-:Y:S01]  /*8100*/  SHF.L.U32 R85, R95.reuse, 0x10, RZ ;  /* 0x000000105f557819 */ /* 0x040fe200000006ff */
[C---:B------:R-:W-:Y:S01]  /*8110*/  FMUL R5, R76.reuse, R17 ;  /* 0x000000114c057220 */ /* 0x040fe20000400000 */
[----:B------:R-:W-:Y:S01]  /*8120*/  LOP3.LUT R82, R95, 0xffff0000, RZ, 0xc0, !PT ;  /* 0xffff00005f527812 */ /* 0x000fe200078ec0ff */
[C---:B------:R-:W-:Y:S01]  /*8130*/  FMUL R6, R76.reuse, R18 ;  /* 0x000000124c067220 */ /* 0x040fe20000400000 */
[----:B------:R-:W-:Y:S01]  /*8140*/  F2FP.BF16.F32.PACK_AB R121, R3, R0 ;  /* 0x000000000379723e */ /* 0x000fe200000010ff */
[----:B------:R-:W-:Y:S01]  /*8150*/  FMUL R7, R76, R19 ;  /* 0x000000134c077220 */ /* 0x000fe20000400000 */
        /* <DEDUP_REMOVED lines=11> */
[----:B------:R-:W-:Y:S01]  /*8210*/  SHF.L.U32 R80, R101, 0x10, RZ ;  /* 0x0000001065507819 */ /* 0x000fe200000006ff */
[----:B------:R-:W-:Y:S01]  /*8220*/  FFMA R3, R83, R82, R3 ;  /* 0x0000005253037223 */ /* 0x000fe20000000003 */
[----:B------:R-:W-:Y:S01]  /*8230*/  LOP3.LUT R82, R103, 0xffff0000, RZ, 0xc0, !PT ;  /* 0xffff000067527812 */ /* 0x000fe200078ec0ff */
[C---:B------:R-:W-:Y:S01]  /*8240*/  FMUL R4, R76.reuse, R22 ;  /* 0x000000164c047220 */ /* 0x040fe20000400000 */
[----:B------:R2:W-:Y:S01]  /*8250*/  STS.128 [R178+UR49+0x4400], R96 ;  /* 0x00440060b2007988 */ /* 0x0005e20008000c31 */
[C---:B------:R-:W-:Y:S01]  /*8260*/  FMUL R5, R76.reuse, R23 ;  /* 0x000000174c057220 */ /* 0x040fe20000400000 */
[----:B------:R-:W-:Y:S01]  /*8270*/  F2FP.BF16.F32.PACK_AB R128, R3, R0 ;  /* 0x000000000380723e */ /* 0x000fe200000010ff */
[----:B------:R-:W-:Y:S01]  /*8280*/  FFMA R4, R83, R80, R4 ;  /* 0x0000005053047223 */ /* 0x000fe20000000004 */
[----:B------:R-:W-:Y:S01]  /*8290*/  LOP3.LUT R0, R101, 0xffff0000, RZ, 0xc0, !PT ;  /* 0xffff000065007812 */ /* 0x000fe200078ec0ff */
[----:B------:R-:W-:Y:S01]  /*82a0*/  FMUL R6, R76, R24 ;  /* 0x000000184c067220 */ /* 0x000fe20000400000 */
[----:B------:R-:W-:Y:S01]  /*82b0*/  SHF.L.U32 R3, R102, 0x10, RZ ;  /* 0x0000001066037819 */ /* 0x000fe200000006ff */
[----:B------:R-:W-:Y:S01]  /*82c0*/  FMUL R7, R76, R25 ;  /* 0x000000194c077220 */ /* 0x000fe20000400000 */
[----:B------:R-:W-:Y:S01]  /*82d0*/  LOP3.LUT R80, R102, 0xffff0000, RZ, 0xc0, !PT ;  /* 0xffff000066507812 */ /* 0x000fe200078ec0ff */
[C---:B------:R-:W-:Y:S01]  /*82e0*/  FFMA R5, R83.reuse, R0, R5 ;  /* 0x0000000053057223 */ /* 0x040fe20000000005 */
[----:B------:R-:W-:Y:S01]  /*82f0*/  SHF.L.U32 R0, R108, 0x10, RZ ;  /* 0x000000106c007819 */ /* 0x000fe200000006ff */
[C---:B------:R-:W-:Y:S01]  /*8300*/  FMUL R8, R76.reuse, R26 ;  /* 0x0000001a4c087220 */ /* 0x040fe20000400000 */
        /* <DEDUP_REMOVED lines=18> */
[----:B------:R4:W-:Y:S01]  /*8430*/  STS.128 [R177+0x4400], R120 ;  /* 0x00440078b1007388 */ /* 0x0009e20000000c00 */
[----:B------:R-:W-:Y:S01]  /*8440*/  FFMA R11, R83, R80, R11 ;  /* 0x00000050530b7223 */ /* 0x000fe2000000000b */
[----:B------:R-:W-:Y:S01]  /*8450*/  LOP3.LUT R80, R111, 0xffff0000, RZ, 0xc0, !PT ;  /* 0xffff00006f507812 */ /* 0x000fe200078ec0ff */
[C---:B------:R-:W-:Y:S01]  /*8460*/  FFMA R12, R83.reuse, R3, R12 ;  /* 0x00000003530c7223 */ /* 0x040fe2000000000c */
[C---:B------:R-:W-:Y:S01]  /*8470*/  SHF.L.U32 R3, R110.reuse, 0x10, RZ ;  /* 0x000000106e037819 */ /* 0x040fe200000006ff */
[----:B------:R-:W-:Y:S01]  /*8480*/  FFMA R13, R83, R0, R13 ;  /* 0x00000000530d7223 */ /* 0x000fe2000000000d */
[----:B------:R-:W-:Y:S01]  /*8490*/  LOP3.LUT R0, R110, 0xffff0000, RZ, 0xc0, !PT ;  /* 0xffff00006e007812 */ /* 0x000fe200078ec0ff */
[C---:B------:R-:W-:Y:S01]  /*84a0*/  FMUL R14, R76.reuse, R32 ;  /* 0x000000204c0e7220 */ /* 0x040fe20000400000 */
[----:B--2---:R-:W-:Y:S01]  /*84b0*/  F2FP.BF16.F32.PACK_AB R96, R11, R10 ;  /* 0x0000000a0b60723e */ /* 0x004fe200000010ff */
[C---:B------:R-:W-:Y:S01]  /*84c0*/  FMUL R15, R76.reuse, R33 ;  /* 0x000000214c0f7220 */ /* 0x040fe20000400000 */
[----:B------:R-:W-:Y:S01]  /*84d0*/  F2FP.BF16.F32.PACK_AB R97, R13, R12 ;  /* 0x0000000c0d61723e */ /* 0x000fe200000010ff */
        /* <DEDUP_REMOVED lines=14> */
[----:B------:R-:W-:Y:S01]  /*85c0*/  FMUL R20, R76, R38 ;  /* 0x000000264c147220 */ /* 0x000fe20000400000 */
[----:B------:R-:W-:Y:S01]  /*85d0*/  FFMA R18, R83, R0, R18 ;  /* 0x0000000053127223 */ /* 0x000fe20000000012 */
[----:B------:R-:W-:Y:S01]  /*85e0*/  LOP3.LUT R0, R117, 0xffff0000, RZ, 0xc0, !PT ;  /* 0xffff000075007812 */ /* 0x000fe200078ec0ff */
[C---:B------:R-:W-:Y:S01]  /*85f0*/  FFMA R19, R83.reuse, R80, R19 ;  /* 0x0000005053137223 */ /* 0x040fe20000000013 */
[C---:B------:R-:W-:Y:S01]  /*8600*/  LOP3.LUT R80, R118.reuse, 0xffff0000, RZ, 0xc0, !PT ;  /* 0xffff000076507812 */ /* 0x040fe200078ec0ff */
[----:B------:R-:W-:Y:S01]  /*8610*/  FFMA R20, R83, R3, R20 ;  /* 0x0000000353147223 */ /* 0x000fe20000000014 */
[----:B------:R-:W-:Y:S01]  /*8620*/  SHF.L.U32 R3, R118, 0x10, RZ ;  /* 0x0000001076037819 */ /* 0x000fe200000006ff */
[C---:B------:R-:W-:Y:S01]  /*8630*/  FMUL R21, R76.reuse, R39 ;  /* 0x000000274c157220 */ /* 0x040fe20000400000 */
[----:B----4-:R-:W-:Y:S01]  /*8640*/  F2FP.BF16.F32.PACK_AB R120, R19, R18 ;  /* 0x000000121378723e */ /* 0x010fe200000010ff */
[C---:B------:R-:W-:Y:S01]  /*8650*/  FMUL R22, R76.reuse, R40 ;  /* 0x000000284c167220 */ /* 0x040fe20000400000 */
[----:B------:R-:W-:Y:S01]  /*8660*/  STS.128 [R176+0x4400], R128 ;  /* 0x00440080b0007388 */ /* 0x000fe20000000c00 */
[C---:B------:R-:W-:Y:S01]  /*8670*/  FMUL R23, R76.reuse, R41 ;  /* 0x000000294c177220 */ /* 0x040fe20000400000 */
[----:B------:R-:W-:Y:S01]  /*8680*/  FMUL R24, R76, R42 ;  /* 0x0000002a4c187220 */ /* 0x000fe20000400000 */
[C---:B------:R-:W-:Y:S01]  /*8690*/  FFMA R21, R83.reuse, R0, R21 ;  /* 0x0000000053157223 */ /* 0x040fe20000000015 */
[----:B------:R-:W-:Y:S01]  /*86a0*/  SHF.L.U32 R0, R124, 0x10, RZ ;  /* 0x000000107c007819 */ /* 0x000fe200000006ff */
[----:B------:R-:W-:Y:S01]  /*86b0*/  FMUL R25, R76, R43 ;  /* 0x0000002b4c197220 */ /* 0x000fe20000400000 */
[----:B------:R-:W-:Y:S01]  /*86c0*/  FFMA R22, R83, R3, R22 ;  /* 0x0000000353167223 */ /* 0x000fe20000000016 */
[----:B------:R-:W-:Y:S01]  /*86d0*/  SHF.L.U32 R3, R125, 0x10, RZ ;  /* 0x000000107d037819 */ /* 0x000fe200000006ff */
[----:B------:R-:W-:Y:S01]  /*86e0*/  FFMA R23, R83, R80, R23 ;  /* 0x0000005053177223 */ /* 0x000fe20000000017 */
[----:B------:R-:W-:Y:S01]  /*86f0*/  LOP3.LUT R80, R124, 0xffff0000, RZ, 0xc0, !PT ;  /* 0xffff00007c507812 */ /* 0x000fe200078ec0ff */
[C---:B------:R-:W-:Y:S01]  /*8700*/  FMUL R26, R76.reuse, R44 ;  /* 0x0000002c4c1a7220 */ /* 0x040fe20000400000 */
[----:B------:R-:W-:Y:S01]  /*8710*/  F2FP.BF16.F32.PACK_AB R121, R21, R20 ;  /* 0x000000141579723e */ /* 0x000fe200000010ff */
[----:B------:R-:W-:Y:S01]  /*8720*/  FFMA R24, R83, R85, R24 ;  /* 0x0000005553187223 */ /* 0x000fe20000000018 */
[----:B------:R-:W-:Y:S01]  /*8730*/  F2FP.BF16.F32.PACK_AB R122, R23, R22 ;  /* 0x00000016177a723e */ /* 0x000fe200000010ff */
[----:B------:R-:W-:Y:S01]  /*8740*/  FFMA R25, R83, R82, R25 ;  /* 0x0000005253197223 */ /* 0x000fe20000000019 */
[----:B------:R-:W-:Y:S01]  /*8750*/  SHF.L.U32 R85, R127, 0x10, RZ ;  /* 0x000000107f557819 */ /* 0x000fe200000006ff */
[C---:B------:R-:W-:Y:S01]  /*8760*/  FMUL R27, R76.reuse, R45 ;  /* 0x0000002d4c1b7220 */ /* 0x040fe20000400000 */
[----:B------:R-:W-:Y:S01]  /*8770*/  LOP3.LUT R82, R143, 0xffff0000, RZ, 0xc0, !PT ;  /* 0xffff00008f527812 */ /* 0x000fe200078ec0ff */
[----:B------:R-:W-:Y:S01]  /*8780*/  FMUL R28, R76, R46 ;  /* 0x0000002e4c1c7220 */ /* 0x000fe20000400000 */
[----:B------:R-:W-:Y:S01]  /*8790*/  F2FP.BF16.F32.PACK_AB R123, R25, R24 ;  /* 0x00000018197b723e */ /* 0x000fe200000010ff */
[----:B------:R2:W-:Y:S01]  /*87a0*/  STS.128 [R175+0x4400], R96 ;  /* 0x00440060af007388 */ /* 0x0005e20000000c00 */
        /* <DEDUP_REMOVED lines=12> */
[----:B------:R4:W-:Y:S01]  /*8870*/  STS.128 [R173+0x4400], R120 ;  /* 0x00440078ad007388 */ /* 0x0009e20000000c00 */
[----:B------:R-:W-:Y:S01]  /*8880*/  FMUL R33, R76, R51 ;  /* 0x000000334c217220 */ /* 0x000fe20000400000 */
[C---:B------:R-:W-:Y:S01]  /*8890*/  FFMA R30, R83.reuse, R3, R30 ;  /* 0x00000003531e7223 */ /* 0x040fe2000000001e */
[C---:B------:R-:W-:Y:S01]  /*88a0*/  SHF.L.U32 R3, R132.reuse, 0x10, RZ ;  /* 0x0000001084037819 */ /* 0x040fe200000006ff */
[C---:B------:R-:W-:Y:S01]  /*88b0*/  FFMA R31, R83.reuse, R80, R31 ;  /* 0x00000050531f7223 */ /* 0x040fe2000000001f */
[----:B------:R-:W-:Y:S01]  /*88c0*/  LOP3.LUT R80, R132, 0xffff0000, RZ, 0xc0, !PT ;  /* 0xffff000084507812 */ /* 0x000fe200078ec0ff */
[----:B------:R-:W-:Y:S01]  /*88d0*/  FFMA R32, R83, R85, R32 ;  /* 0x0000005553207223 */ /* 0x000fe20000000020 */
        /* <DEDUP_REMOVED lines=9> */
[----:B------:R-:W-:Y:S01]  /*8970*/  FFMA R35, R83, R80, R35 ;  /* 0x0000005053237223 */ /* 0x000fe20000000023 */
[----:B------:R-:W-:Y:S01]  /*8980*/  LOP3.LUT R80, R135, 0xffff0000, RZ, 0xc0, !PT ;  /* 0xffff000087507812 */ /* 0x000fe200078ec0ff */
[----:B------:R-:W-:Y:S01]  /*8990*/  FFMA R36, R83, R85, R36 ;  /* 0x0000005553247223 */ /* 0x000fe20000000024 */
[----:B------:R-:W-:Y:S01]  /*89a0*/  SHF.L.U32 R85, R135, 0x10, RZ ;  /* 0x0000001087557819 */ /* 0x000fe200000006ff */
[----:B------:R-:W-:Y:S01]  /*89b0*/  FFMA R37, R83, R0, R37 ;  /* 0x0000000053257223 */ /* 0x000fe20000000025 */
[----:B------:R-:W-:Y:S01]  /*89c0*/  LOP3.LUT R0, R134, 0xffff0000, RZ, 0xc0, !PT ;  /* 0xffff000086007812 */ /* 0x000fe200078ec0ff */
[C---:B------:R-:W-:Y:S01]  /*89d0*/  FMUL R38, R76.reuse, R56 ;  /* 0x000000384c267220 */ /* 0x040fe20000400000 */
[----:B--2---:R-:W-:Y:S01]  /*89e0*/  F2FP.BF16.F32.PACK_AB R96, R27, R26 ;  /* 0x0000001a1b60723e */ /* 0x004fe200000010ff */
[C---:B------:R-:W-:Y:S01]  /*89f0*/  FMUL R39, R76.reuse, R57 ;  /* 0x000000394c277220 */ /* 0x040fe20000400000 */
[----:B------:R-:W-:Y:S01]  /*8a00*/  F2FP.BF16.F32.PACK_AB R97, R29, R28 ;  /* 0x0000001c1d61723e */ /* 0x000fe200000010ff */
[C---:B------:R-:W-:Y:S01]  /*8a10*/  FMUL R40, R76.reuse, R58 ;  /* 0x0000003a4c287220 */ /* 0x040fe20000400000 */
[----:B------:R-:W-:Y:S01]  /*8a20*/  F2FP.BF16.F32.PACK_AB R98, R31, R30 ;  /* 0x0000001e1f62723e */ /* 0x000fe200000010ff */
[----:B------:R-:W-:Y:S01]  /*8a30*/  FMUL R41, R76, R59 ;  /* 0x0000003b4c297220 */ /* 0x000fe20000400000 */
[----:B------:R-:W-:Y:S01]  /*8a40*/  F2FP.BF16.F32.PACK_AB R99, R33, R32 ;  /* 0x000000202163723e */ /* 0x000fe200000010ff */
[----:B------:R-:W-:Y:S01]  /*8a50*/  FFMA R38, R83, R3, R38 ;  /* 0x0000000353267223 */ /* 0x000fe20000000026 */
[----:B------:R-:W-:Y:S01]  /*8a60*/  SHF.L.U32 R3, R141, 0x10, RZ ;  /* 0x000000108d037819 */ /* 0x000fe200000006ff */
[C---:B------:R-:W-:Y:S01]  /*8a70*/  FFMA R39, R83.reuse, R0, R39 ;  /* 0x0000000053277223 */ /* 0x040fe20000000027 */
[C---:B------:R-:W-:Y:S01]  /*8a80*/  SHF.L.U32 R0, R140.reuse, 0x10, RZ ;  /* 0x000000108c007819 */ /* 0x040fe200000006ff */
[----:B------:R-:W-:Y:S01]  /*8a90*/  FFMA R40, R83, R85, R40 ;  /* 0x0000005553287223 */ /* 0x000fe20000000028 */
[----:B------:R-:W-:Y:S01]  /*8aa0*/  SHF.L.U32 R85, R143, 0x10, RZ ;  /* 0x000000108f557819 */ /* 0x000fe200000006ff */
[----:B------:R2:W-:Y:S01]  /*8ab0*/  STS.128 [R172+0x4400], R96 ;  /* 0x00440060ac007388 */ /* 0x0005e20000000c00 */
[----:B----4-:R-:W-:Y:S01]  /*8ac0*/  F2FP.BF16.F32.PACK_AB R120, R35, R34 ;  /* 0x000000222378723e */ /* 0x010fe200000010ff */
[----:B------:R-:W-:Y:S01]  /*8ad0*/  FFMA R41, R83, R80, R41 ;  /* 0x0000005053297223 */ /* 0x000fe20000000029 */
[----:B------:R-:W-:Y:S01]  /*8ae0*/  LOP3.LUT R80, R140, 0xffff0000, RZ, 0xc0, !PT ;  /* 0xffff00008c507812 */ /* 0x000fe200078ec0ff */
[C---:B------:R-:W-:Y:S01]  /*8af0*/  FMUL R42, R76.reuse, R60 ;  /* 0x0000003c4c2a7220 */ /* 0x040fe20000400000 */
[----:B------:R-:W-:Y:S01]  /*8b00*/  F2FP.BF16.F32.PACK_AB R121, R37, R36 ;  /* 0x000000242579723e */ /* 0x000fe200000010ff */
[C---:B------:R-:W-:Y:S01]  /*8b10*/  FMUL R43, R76.reuse, R61 ;  /* 0x0000003d4c2b7220 */ /* 0x040fe20000400000 */
[----:B------:R-:W-:Y:S01]  /*8b20*/  F2FP.BF16.F32.PACK_AB R122, R39, R38 ;  /* 0x00000026277a723e */ /* 0x000fe200000010ff */
[C---:B------:R-:W-:Y:S01]  /*8b30*/  FMUL R44, R76.reuse, R62 ;  /* 0x0000003e4c2c7220 */ /* 0x040fe20000400000 */
[C---:B------:R-:W-:Y:S01]  /*8b40*/  FFMA R42, R83.reuse, R0, R42 ;  /* 0x00000000532a7223 */ /* 0x040fe2000000002a */
[----:B------:R-:W-:Y:S01]  /*8b50*/  FFMA R43, R83, R80, R43 ;  /* 0x00000050532b7223 */ /* 0x000fe2000000002b */
[----:B------:R-:W-:Y:S01]  /*8b60*/  LOP3.LUT R0, R141, 0xffff0000, RZ, 0xc0, !PT ;  /* 0xffff00008d007812 */ /* 0x000fe200078ec0ff */
[C---:B------:R-:W-:Y:S01]  /*8b70*/  FFMA R44, R83.reuse, R3, R44 ;  /* 0x00000003532c7223 */ /* 0x040fe2000000002c */
[----:B------:R-:W-:Y:S01]  /*8b80*/  FMUL R45, R76, R63 ;  /* 0x0000003f4c2d7220 */ /* 0x000fe20000400000 */
[----:B------:R-:W-:Y:S01]  /*8b90*/  SHF.L.U32 R3, R142, 0x10, RZ ;  /* 0x000000108e037819 */ /* 0x000fe200000006ff */
[----:B------:R-:W-:Y:S01]  /*8ba0*/  FMUL R46, R76, R64 ;  /* 0x000000404c2e7220 */ /* 0x000fe20000400000 */
[----:B------:R-:W-:Y:S01]  /*8bb0*/  LOP3.LUT R80, R142, 0xffff0000, RZ, 0xc0, !PT ;  /* 0xffff00008e507812 */ /* 0x000fe200078ec0ff */
[C---:B------:R-:W-:Y:S01]  /*8bc0*/  FMUL R47, R76.reuse, R65 ;  /* 0x000000414c2f7220 */ /* 0x040fe20000400000 */
[C---:B------:R-:W-:Y:S01]  /*8bd0*/  FMUL R48, R76.reuse, R66 ;  /* 0x000000424c307220 */ /* 0x040fe20000400000 */
[----:B------:R-:W-:Y:S01]  /*8be0*/  FFMA R45, R83, R0, R45 ;  /* 0x00000000532d7223 */ /* 0x000fe2000000002d */
[----:B------:R-:W-:Y:S01]  /*8bf0*/  FMUL R49, R76, R67 ;  /* 0x000000434c317220 */ /* 0x000fe20000400000 */
[----:B------:R-:W-:Y:S01]  /*8c00*/  F2FP.BF16.F32.PACK_AB R123, R41, R40 ;  /* 0x00000028297b723e */ /* 0x000fe200000010ff */
[C---:B------:R-:W-:Y:S01]  /*8c10*/  FFMA R46, R83.reuse, R3, R46 ;  /* 0x00000003532e7223 */ /* 0x040fe2000000002e */
[C---:B------:R-:W-:Y:S01]  /*8c20*/  FFMA R47, R83.reuse, R80, R47 ;  /* 0x00000050532f7223 */ /* 0x040fe2000000002f */
[C---:B------:R-:W-:Y:S01]  /*8c30*/  FFMA R48, R83.reuse, R85, R48 ;  /* 0x0000005553307223 */ /* 0x040fe20000000030 */
[----:B------:R-:W-:Y:S01]  /*8c40*/  FFMA R49, R83, R82, R49 ;  /* 0x0000005253317223 */ /* 0x000fe20000000031 */
[----:B------:R2:W-:Y:S01]  /*8c50*/  STS.128 [R171+0x4400], R120 ;  /* 0x00440078ab007388 */ /* 0x0005e20000000c00 */
[----:B------:R-:W-:Y:S02]  /*8c60*/  F2FP.BF16.F32.PACK_AB R128, R43, R42 ;  /* 0x0000002a2b80723e */ /* 0x000fe400000010ff */
[----:B------:R-:W-:Y:S02]  /*8c70*/  F2FP.BF16.F32.PACK_AB R129, R45, R44 ;  /* 0x0000002c2d81723e */ /* 0x000fe400000010ff */
[----:B------:R-:W-:Y:S02]  /*8c80*/  F2FP.BF16.F32.PACK_AB R130, R47, R46 ;  /* 0x0000002e2f82723e */ /* 0x000fe400000010ff */
[----:B------:R-:W-:Y:S02]  /*8c90*/  F2FP.BF16.F32.PACK_AB R131, R49, R48 ;  /* 0x000000303183723e */ /* 0x000fe400000010ff */
[----:B------:R-:W-:Y:S02]  /*8ca0*/  MOV R0, UR51 ;  /* 0x0000003300007c02 */ /* 0x000fe40008000f00 */
[----:B------:R-:W-:Y:S01]  /*8cb0*/  LEA R3, R105, UR49, 0x3 ;  /* 0x0000003169037c11 */ /* 0x000fe2000f8e18ff */
[----:B------:R2:W-:Y:S01]  /*8cc0*/  STS.128 [R170+0x4400], R128 ;  /* 0x00440080aa007388 */ /* 0x0005e20000000c00 */
[----:B------:R-:W-:Y:S02]  /*8cd0*/  @P6 LEA R0, R0, UR49, 0x3 ;  /* 0x0000003100006c11 */ /* 0x000fe4000f8e18ff */
[----:B------:R-:W-:Y:S02]  /*8ce0*/  @P6 SHF.L.U32 R80, R162, 0x1f, RZ ;  /* 0x0000001fa2506819 */ /* 0x000fe400000006ff */
[----:B------:R-:W-:Y:S01]  /*8cf0*/  @P6 IADD3 R0, PT, PT, R0, 0x70, RZ ;  /* 0x0000007000006810 */ /* 0x000fe20007ffe0ff */
[----:B------:R-:W-:Y:S01]  /*8d00*/  @!PT LDS RZ, [RZ] ;  /* 0x00000000fffff984 */ /* 0x000fe20000000800 */
[----:B------:R-:W-:Y:S01]  /*8d10*/  @!PT LDS RZ, [RZ] ;  /* 0x00000000fffff984 */ /* 0x000fe20000000800 */
[----:B------:R-:W-:Y:S01]  /*8d20*/  @!PT LDS RZ, [RZ] ;  /* 0x00000000fffff984 */ /* 0x000fe20000000800 */
[----:B------:R-:W-:Y:S01]  /*8d30*/  @!PT LDS RZ, [RZ] ;  /* 0x00000000fffff984 */ /* 0x000fe20000000800 */
[----:B------:R4:W-:Y:S06]  /*8d40*/  MEMBAR.ALL.CTA ;  /* 0x0000000000007992 */ /* 0x0009ec0000008000 */
[----:B----4-:R-:W4:Y:S01]  /*8d50*/  FENCE.VIEW.ASYNC.S ;  /* 0x00000000000073c6 */ /* 0x010f220000000000 */
[----:B-1----:R-:W-:Y:S01]  /*8d60*/  @P6 PRMT R0, R179, 0x654, R0 ;  /* 0x00000654b3006816 */ /* 0x002fe20000000000 */
[----:B----4-:R-:W-:Y:S06]  /*8d70*/  BAR.SYNC.DEFER_BLOCKING 0x1, 0x80 ;  /* 0x0042000000007b1d */ /* 0x010fec0000010000 */
[----:B------:R-:W-:Y:S05]  /*8d80*/  @P0 BRA `(.L_x_120) ;  /* 0x0000000000280947 */ /* 0x000fea0003800000 */
[----:B------:R-:W-:Y:S01]  /*8d90*/  R2UR UR4, R81 ;  /* 0x00000000510472ca */ /* 0x000fe200000e0000 */
[----:B------:R-:W-:Y:S01]  /*8da0*/  UIADD3 UR6, UP0, UPT, UR52, 0xa80, URZ ;  /* 0x00000a8034067890 */ /* 0x000fe2000ff1e0ff */
[----:B------:R-:W-:Y:S01]  /*8db0*/  R2UR UR5, R168 ;  /* 0x00000000a80572ca */ /* 0x000fe200000e0000 */
[----:B------:R-:W-:Y:S02]  /*8dc0*/  UIADD3 UR44, UPT, UPT, UR49, 0x4400, URZ ;  /* 0x00004400312c7890 */ /* 0x000fe4000fffe0ff */
[----:B------:R-:W-:Y:S01]  /*8dd0*/  UIADD3.X UR7, UPT, UPT, URZ, UR53, URZ, UP0, !UPT ;  /* 0x00000035ff077290 */ /* 0x000fe200087fe4ff */
[----:B------:R-:W-:Y:S09]  /*8de0*/  UMOV UR47, UR36 ;  /* 0x00000024002f7c82 */ /* 0x000ff20008000000 */
[----:B------:R-:W-:Y:S09]  /*8df0*/  UIADD3 UR45, UPT, UPT, UR5, UR4, URZ ;  /* 0x00000004052d7290 */ /* 0x000ff2000fffe0ff */
[----:B------:R1:W-:Y:S01]  /*8e00*/  UTMASTG.3D [UR44], [UR6] ;  /* 0x0000002c060073b5 */ /* 0x0003e20008010000 */
[----:B------:R0:W-:Y:S01]  /*8e10*/  UTMACMDFLUSH ;  /* 0x00000000000079b7 */ /* 0x0001e20000000000 */
[----:B-1----:R-:W-:Y:S04]  /*8e20*/  DEPBAR.LE SB0, 0x1 ;  /* 0x000080400000791a */ /* 0x002fe80000000000 */
.L_x_120:
[----:B------:R-:W-:Y:S05]  /*8e30*/  BSYNC.RECONVERGENT B0 ;  /* 0x0000000000007941 */ /* 0x000fea0003800200 */
.L_x_119:
[----:B------:R-:W-:Y:S01]  /*8e40*/  BAR.SYNC.DEFER_BLOCKING 0x1, 0x80 ;  /* 0x0042000000007b1d */ /* 0x000fe20000010000 */
[----:B------:R-:W-:Y:S01]  /*8e50*/  UIADD3 UR54, UPT, UPT, UR51, 0x1, URZ ;  /* 0x0000000133367890 */ /* 0x000fe2000fffe0ff */
[----:B------:R-:W-:Y:S03]  /*8e60*/  ISETP.NE.AND P0, PT, R79, RZ, PT ;  /* 0x000000ff4f00720c */ /* 0x000fe60003f05270 */
[----:B------:R-:W-:Y:S04]  /*8e70*/  UISETP.NE.AND UP0, UPT, UR54, 0x4, UPT ;  /* 0x000000043600788c */ /* 0x000fe8000bf05270 */
[----:B------:R-:W-:Y:S01]  /*8e80*/  USEL UR54, UR54, URZ, UP0 ;  /* 0x000000ff36367287 */ /* 0x000fe20008000000 */
[----:B------:R1:W-:Y:S01]  /*8e90*/  @P6 SYNCS.ARRIVE.TRANS64.RED.A1T0 RZ, [R0+URZ], RZ ;  /* 0x000000ff00ff69a7 */ /* 0x0003e200081004ff */
[----:B------:R-:W-:Y:S01]  /*8ea0*/  BSSY B1, `(.L_x_121) ;  /* 0x0000022000017945 */ /* 0x000fe20003800000 */
[----:B------:R-:W4:Y:S01]  /*8eb0*/  @P6 SYNCS.PHASECHK.TRANS64.TRYWAIT P1, [R3+URZ+0x50], R80 ;  /* 0x00005050030065a7 */ /* 0x000f2200080211ff */
[----:B-1----:R-:W-:Y:S05]  /*8ec0*/  IMAD.MOV.U32 R0, RZ, RZ, 0x40 ;  /* 0x00000040ff007424 */ /* 0x002fea00078e00ff */
        /* <DEDUP_REMOVED lines=13> */
[----:B------:R-:W1:Y:S02]  /*8fa0*/  SYNCS.PHASECHK.TRANS64.TRYWAIT P0, [R3+URZ+0x50], R6 ;  /* 0x00005006030075a7 */ /* 0x000e6400080011ff */
[----:B-1----:R-:W-:Y:S05]  /*8fb0*/  @!P0 BRA `(.L_x_125) ;  /* 0x00000034002c8947 */ /* 0x002fea0003800000 */
.L_x_124:
[----:B------:R-:W-:Y:S05]  /*8fc0*/  BSYNC B0 ;  /* 0x0000000000007941 */ /* 0x000fea0003800000 */
.L_x_123:
[----:B------:R-:W-:Y:S01]  /*8fd0*/  ISETP.NE.AND P0, PT, R112, RZ, PT ;  /* 0x000000ff7000720c */ /* 0x000fe20003f05270 */
[----:B------:R-:W-:Y:S11]  /*8fe0*/  VIADD R105, R105, 0x1 ;  /* 0x0000000169697836 */ /* 0x000ff60000000000 */
[----:B------:R-:W-:Y:S01]  /*8ff0*/  @!UPT UIADD3 URZ, UPT, UPT, URZ, URZ, URZ ;  /* 0x000000fffffff290 */ /* 0x000fe2000fffe0ff */
[----:B------:R4:W2:Y:S01]  /*9000*/  @P0 LDS.128 R88, [R4+UR49+0x400] ;  /* 0x0004003104580984 */ /* 0x0008a20008000c00 */
[--C-:B-1----:R-:W-:Y:S01]  /*9010*/  @P0 IMAD.IADD R3, R104, 0x1, R5.reuse ;  /* 0x0000000168030824 */ /* 0x102fe200078e0205 */
[C---:B------:R-:W-:Y:S01]  /*9020*/  @P0 IADD3 R6, PT, PT, R106.reuse, R7, RZ ;  /* 0x000000076a060210 */ /* 0x040fe20007ffe0ff */
[C---:B------:R-:W-:Y:S01]  /*9030*/  @P0 IMAD.IADD R8, R106.reuse, 0x1, R5 ;  /* 0x000000016a080824 */ /* 0x040fe200078e0205 */
[----:B------:R4:W1:Y:S02]  /*9040*/  @P0 LDS.128 R92, [R0+0x400] ;  /* 0x00040000005c0984 */ /* 0x0008640000000c00 */
[----:B------:R-:W-:Y:S02]  /*9050*/  @P0 IADD3 R9, PT, PT, R106, R3, RZ ;  /* 0x000000036a090210 */ /* 0x000fe40007ffe0ff */
[----:B------:R4:W1:Y:S04]  /*9060*/  @P0 LDS.128 R100, [R7+0x400] ;  /* 0x0004000007640984 */ /* 0x0008680000000c00 */
[----:B------:R4:W1:Y:S04]  /*9070*/  @P0 LDS.128 R108, [R6+0x400] ;  /* 0x00040000066c0984 */ /* 0x0008680000000c00 */
[----:B------:R4:W1:Y:S04]  /*9080*/  @P0 LDS.128 R116, [R5+0x400] ;  /* 0x0004000005740984 */ /* 0x0008680000000c00 */
[----:B------:R4:W1:Y:S04]  /*9090*/  @P0 LDS.128 R124, [R8+0x400] ;  /* 0x00040000087c0984 */ /* 0x0008680000000c00 */
[----:B------:R4:W1:Y:S04]  /*90a0*/  @P0 LDS.128 R132, [R3+0x400] ;  /* 0x0004000003840984 */ /* 0x0008680000000c00 */
[----:B------:R4:W1:Y:S02]  /*90b0*/  @P0 LDS.128 R140, [R9+0x400] ;  /* 0x00040000098c0984 */ /* 0x0008640000000c00 */
.L_x_122:
[----:B------:R-:W-:Y:S05]  /*90c0*/  BSYNC B1 ;  /* 0x0000000000017941 */ /* 0x000fea0003800000 */
.L_x_121:
        /* <DEDUP_REMOVED lines=21> */
.L_x_126:
[----:B--2---:R-:W-:Y:S01]  /*9220*/  SHF.L.U32 R80, R88, 0x10, RZ ;  /* 0x0000001058507819 */ /* 0x004fe200000006ff */
[----:B------:R-:W-:Y:S05]  /*9230*/  WARPSYNC.ALL ;  /* 0x0000000000007948 */ /* 0x000fea0003800000 */
[----:B------:R-:W-:Y:S01]  /*9240*/  R2UR UR4, R16 ;  /* 0x00000000100472ca */ /* 0x000fe200000e0000 */
[----:B------:R-:W-:Y:S01]  /*9250*/  BSSY.RECONVERGENT B0, `(.L_x_127) ;  /* 0x0000103000007945 */ /* 0x000fe20003800200 */
[----:B------:R-:W-:Y:S02]  /*9260*/  LOP3.LUT R82, R91, 0xffff0000, RZ, 0xc0, !PT ;  /* 0xffff00005b527812 */ /* 0x000fe400078ec0ff */
[----:B------:R-:W-:Y:S02]  /*9270*/  ISETP.NE.AND P6, PT, R174, RZ, PT ;  /* 0x000000ffae00720c */ /* 0x000fe40003fc5270 */
[----:B------:R-:W-:Y:S07]  /*9280*/  ISETP.NE.AND P0, PT, R165, RZ, PT ;  /* 0x000000ffa500720c */ /* 0x000fee0003f05270 */
[----:B------:R-:W2:Y:S02]  /*9290*/  LDTM.x64 R4, tmem[UR4] ;  /* 0x00000004000479ee */ /* 0x000ea40008340000 */
[----:B--2---:R-:W-:Y:S01]  /*92a0*/  FMUL R0, R76, R4 ;  /* 0x000000044c007220 */ /* 0x004fe20000400000 */
[----:B------:R-:W-:Y:S01]  /*92b0*/  LOP3.LUT R4, R88, 0xffff0000, RZ, 0xc0, !PT ;  /* 0xffff000058047812 */ /* 0x000fe200078ec0ff */
[C---:B------:R-:W-:Y:S01]  /*92c0*/  FMUL R3, R76.reuse, R5 ;  /* 0x000000054c037220 */ /* 0x040fe20000400000 */
[----:B------:R-:W-:Y:S01]  /*92d0*/  SHF.L.U32 R5, R89, 0x10, RZ ;  /* 0x0000001059057819 */ /* 0x000fe200000006ff */
[----:B------:R-:W-:Y:S01]  /*92e0*/  FFMA R0, R83, R80, R0 ;  /* 0x0000005053007223 */ /* 0x000fe20000000000 */
[----:B------:R-:W-:Y:S01]  /*92f0*/  LOP3.LUT R80, R89, 0xffff0000, RZ, 0xc0, !PT ;  /* 0xffff000059507812 */ /* 0x000fe200078ec0ff */
[C---:B------:R-:W-:Y:S01]  /*9300*/  FMUL R6, R76.reuse, R6 ;  /* 0x000000064c067220 */ /* 0x040fe20000400000 */
[C---:B------:R-:W-:Y:S01]  /*9310*/  FFMA R3, R83.reuse, R4, R3 ;  /* 0x0000000453037223 */ /* 0x040fe20000000003 */
[C---:B------:R-:W-:Y:S01]  /*9320*/  FMUL R7, R76.reuse, R7 ;  /* 0x000000074c077220 */ /* 0x040fe20000400000 */
[----:B------:R-:W-:Y:S01]  /*9330*/  FMUL R4, R76, R8 ;  /* 0x000000084c047220 */ /* 0x000fe20000400000 */
[C---:B------:R-:W-:Y:S01]  /*9340*/  LOP3.LUT R8, R90.reuse, 0xffff0000, RZ, 0xc0, !PT ;  /* 0xffff00005a087812 */ /* 0x040fe200078ec0ff */
[C---:B------:R-:W-:Y:S01]  /*9350*/  FFMA R6, R83.reuse, R5, R6 ;  /* 0x0000000553067223 */ /* 0x040fe20000000006 */
[----:B------:R-:W-:Y:S01]  /*9360*/  SHF.L.U32 R5, R90, 0x10, RZ ;  /* 0x000000105a057819 */ /* 0x000fe200000006ff */
[----:B------:R-:W-:Y:S01]  /*9370*/  FFMA R7, R83, R80, R7 ;  /* 0x0000005053077223 */ /* 0x000fe20000000007 */
[----:B------:R-:W-:Y:S01]  /*9380*/  F2FP.BF16.F32.PACK_AB R96, R3, R0 ;  /* 0x000000000360723e */ /* 0x000fe200000010ff */
[----:B------:R-:W-:Y:S01]  /*9390*/  FMUL R0, R76, R9 ;  /* 0x000000094c007220 */ /* 0x000fe20000400000 */
[----:B------:R-:W-:Y:S01]  /*93a0*/  SHF.L.U32 R80, R91, 0x10, RZ ;  /* 0x000000105b507819 */ /* 0x000fe200000006ff */
[----:B------:R-:W-:Y:S01]  /*93b0*/  FFMA R4, R83, R5, R4 ;  /* 0x0000000553047223 */ /* 0x000fe20000000004 */
[----:B------:R-:W-:Y:S01]  /*93c0*/  F2FP.BF16.F32.PACK_AB R97, R7, R6 ;  /* 0x000000060761723e */ /* 0x000fe200000010ff */
[C---:B------:R-:W-:Y:S01]  /*93d0*/  FFMA R0, R83.reuse, R8, R0 ;  /* 0x0000000853007223 */ /* 0x040fe20000000000 */
[----:B-1----:R-:W-:Y:S01]  /*93e0*/  SHF.L.U32 R8, R92, 0x10, RZ ;  /* 0x000000105c087819 */ /* 0x002fe200000006ff */
[----:B------:R-:W-:Y:S01]  /*93f0*/  FMUL R3, R76, R10 ;  /* 0x0000000a4c037220 */ /* 0x000fe20000400000 */
[----:B------:R-:W-:Y:S01]  /*9400*/  LOP3.LUT R10, R92, 0xffff0000, RZ, 0xc0, !PT ;  /* 0xffff00005c0a7812 */ /* 0x000fe200078ec0ff */
[----:B------:R-:W-:Y:S01]  /*9410*/  FMUL R5, R76, R11 ;  /* 0x0000000b4c057220 */ /* 0x000fe20000400000 */
[----:B------:R-:W-:Y:S01]  /*9420*/  F2FP.BF16.F32.PACK_AB R98, R0, R4 ;  /* 0x000000040062723e */ /* 0x000fe200000010ff */
[C---:B------:R-:W-:Y:S01]  /*9430*/  FMUL R6, R76.reuse, R12 ;  /* 0x0000000c4c067220 */ /* 0x040fe20000400000 */
[C---:B------:R-:W-:Y:S01]  /*9440*/  FMUL R7, R76.reuse, R13 ;  /* 0x0000000d4c077220 */ /* 0x040fe20000400000 */
[----:B------:R-:W-:Y:S01]  /*9450*/  FFMA R3, R83, R80, R3 ;  /* 0x0000005053037223 */ /* 0x000fe20000000003 */
[----:B------:R-:W-:Y:S01]  /*9460*/  SHF.L.U32 R80, R93, 0x10, RZ ;  /* 0x000000105d507819 */ /* 0x000fe200000006ff */
[C---:B------:R-:W-:Y:S01]  /*9470*/  FFMA R5, R83.reuse, R82, R5 ;  /* 0x0000005253057223 */ /* 0x040fe20000000005 */
[C---:B------:R-:W-:Y:S01]  /*9480*/  FFMA R6, R83.reuse, R8, R6 ;  /* 0x0000000853067223 */ /* 0x040fe20000000006 */
[C---:B------:R-:W-:Y:S01]  /*9490*/  FMUL R0, R76.reuse, R14 ;  /* 0x0000000e4c007220 */ /* 0x040fe20000400000 */
[----:B------:R-:W-:Y:S01]  /*94a0*/  FFMA R7, R83, R10, R7 ;  /* 0x0000000a53077223 */ /* 0x000fe20000000007 */
[C---:B------:R-:W-:Y:S01]  /*94b0*/  FMUL R14, R76.reuse, R24 ;  /* 0x000000184c0e7220 */ /* 0x040fe20000400000 */
[----:B------:R-:W-:Y:S01]  /*94c0*/  F2FP.BF16.F32.PACK_AB R99, R5, R3 ;  /* 0x000000030563723e */ /* 0x000fe200000010ff */
[C---:B------:R-:W-:Y:S01]  /*94d0*/  FMUL R24, R76.reuse, R34 ;  /* 0x000000224c187220 */ /* 0x040fe20000400000 */
[C---:B------:R-:W-:Y:S01]  /*94e0*/  FMUL R34, R76.reuse, R44 ;  /* 0x0000002c4c227220 */ /* 0x040fe20000400000 */
[C---:B------:R-:W-:Y:S01]  /*94f0*/  FMUL R44, R76.reuse, R54 ;  /* 0x000000364c2c7220 */ /* 0x040fe20000400000 */
[C---:B------:R-:W-:Y:S01]  /*9500*/  FMUL R54, R76.reuse, R64 ;  /* 0x000000404c367220 */ /* 0x040fe20000400000 */
[----:B------:R-:W-:Y:S01]  /*9510*/  F2FP.BF16.F32.PACK_AB R64, R7, R6 ;  /* 0x000000060740723e */ /* 0x000fe200000010ff */
[----:B------:R-:W-:Y:S01]  /*9520*/  STS.128 [R178+UR49+0x8400], R96 ;  /* 0x00840060b2007988 */ /* 0x000fe20008000c31 */
[----:B------:R-:W-:Y:S01]  /*9530*/  LOP3.LUT R6, R93, 0xffff0000, RZ, 0xc0, !PT ;  /* 0xffff00005d067812 */ /* 0x000fe200078ec0ff */
[----:B------:R-:W-:Y:S01]  /*9540*/  FMUL R3, R76, R15 ;  /* 0x0000000f4c037220 */ /* 0x000fe20000400000 */
[----:B------:R-:W-:Y:S01]  /*9550*/  SHF.L.U32 R7, R94, 0x10, RZ ;  /* 0x000000105e077819 */ /* 0x000fe200000006ff */
[C---:B------:R-:W-:Y:S01]  /*9560*/  FMUL R8, R76.reuse, R18 ;  /* 0x000000124c087220 */ /* 0x040fe20000400000 */
[C---:B------:R-:W-:Y:S01]  /*9570*/  FFMA R0, R83.reuse, R80, R0 ;  /* 0x0000005053007223 */ /* 0x040fe20000000000 */
[C---:B------:R-:W-:Y:S01]  /*9580*/  FMUL R9, R76.reuse, R19 ;  /* 0x000000134c097220 */ /* 0x040fe20000400000 */
[----:B------:R-:W-:Y:S01]  /*9590*/  FMUL R18, R76, R28 ;  /* 0x0000001c4c127220 */ /* 0x000fe20000400000 */
[----:B------:R-:W-:Y:S01]  /*95a0*/  FFMA R3, R83, R6, R3 ;  /* 0x0000000653037223 */ /* 0x000fe20000000003 */
[----:B------:R-:W-:Y:S01]  /*95b0*/  LOP3.LUT R6, R100, 0xffff0000, RZ, 0xc0, !PT ;  /* 0xffff000064067812 */ /* 0x000fe200078ec0ff */
[C---:B------:R-:W-:Y:S01]  /*95c0*/  FMUL R10, R76.reuse, R20 ;  /* 0x000000144c0a7220 */ /* 0x040fe20000400000 */
        /* <DEDUP_REMOVED lines=10> */
[----:B------:R-:W-:Y:S01]  /*9670*/  FMUL R48, R76, R58 ;  /* 0x0000003a4c307220 */ /* 0x000fe20000400000 */
[----:B------:R-:W-:Y:S01]  /*9680*/  LOP3.LUT R58, R94, 0xffff0000, RZ, 0xc0, !PT ;  /* 0xffff00005e3a7812 */ /* 0x000fe200078ec0ff */
[C---:B------:R-:W-:Y:S01]  /*9690*/  FMUL R4, R76.reuse, R16 ;  /* 0x000000104c047220 */ /* 0x040fe20000400000 */
[C---:B------:R-:W-:Y:S01]  /*96a0*/  FMUL R40, R76.reuse, R50 ;  /* 0x000000324c287220 */ /* 0x040fe20000400000 */
[C---:B------:R-:W-:Y:S01]  /*96b0*/  FMUL R45, R76.reuse, R55 ;  /* 0x000000374c2d7220 */ /* 0x040fe20000400000 */
[C---:B------:R-:W-:Y:S01]  /*96c0*/  FMUL R49, R76.reuse, R59 ;  /* 0x0000003b4c317220 */ /* 0x040fe20000400000 */
[----:B------:R-:W-:Y:S01]  /*96d0*/  SHF.L.U32 R59, R95, 0x10, RZ ;  /* 0x000000105f3b7819 */ /* 0x000fe200000006ff */
[C---:B------:R-:W-:Y:S01]  /*96e0*/  FMUL R55, R76.reuse, R65 ;  /* 0x000000414c377220 */ /* 0x040fe20000400000 */
[----:B------:R-:W-:Y:S01]  /*96f0*/  F2FP.BF16.F32.PACK_AB R65, R3, R0 ;  /* 0x000000000341723e */ /* 0x000fe200000010ff */
[----:B------:R-:W-:Y:S01]  /*9700*/  FMUL R5, R76, R17 ;  /* 0x000000114c057220 */ /* 0x000fe20000400000 */
[----:B------:R-:W-:Y:S01]  /*9710*/  SHF.L.U32 R0, R100, 0x10, RZ ;  /* 0x0000001064007819 */ /* 0x000fe200000006ff */
[C---:B------:R-:W-:Y:S01]  /*9720*/  FMUL R50, R76.reuse, R60 ;  /* 0x0000003c4c327220 */ /* 0x040fe20000400000 */
[----:B------:R-:W-:Y:S01]  /*9730*/  LOP3.LUT R60, R95, 0xffff0000, RZ, 0xc0, !PT ;  /* 0xffff00005f3c7812 */ /* 0x000fe200078ec0ff */
[----:B------:R-:W-:Y:S01]  /*9740*/  FFMA R4, R83, R7, R4 ;  /* 0x0000000753047223 */ /* 0x000fe20000000004 */
[----:B------:R-:W-:Y:S01]  /*9750*/  SHF.L.U32 R3, R101, 0x10, RZ ;  /* 0x0000001065037819 */ /* 0x000fe200000006ff */
[C---:B------:R-:W-:Y:S01]  /*9760*/  FFMA R5, R83.reuse, R58, R5 ;  /* 0x0000003a53057223 */ /* 0x040fe20000000005 */
[C---:B------:R-:W-:Y:S01]  /*9770*/  FFMA R8, R83.reuse, R59, R8 ;  /* 0x0000003b53087223 */ /* 0x040fe20000000008 */
[C---:B------:R-:W-:Y:S01]  /*9780*/  FFMA R9, R83.reuse, R60, R9 ;  /* 0x0000003c53097223 */ /* 0x040fe20000000009 */
[----:B------:R-:W-:Y:S01]  /*9790*/  FFMA R10, R83, R0, R10 ;  /* 0x00000000530a7223 */ /* 0x000fe2000000000a */
[----:B------:R-:W-:Y:S01]  /*97a0*/  LOP3.LUT R0, R101, 0xffff0000, RZ, 0xc0, !PT ;  /* 0xffff000065007812 */ /* 0x000fe200078ec0ff */
[C---:B------:R-:W-:Y:S01]  /*97b0*/  FMUL R11, R76.reuse, R21 ;  /* 0x000000154c0b7220 */ /* 0x040fe20000400000 */
[C---:B------:R-:W-:Y:S01]  /*97c0*/  FMUL R12, R76.reuse, R22 ;  /* 0x000000164c0c7220 */ /* 0x040fe20000400000 */
[C---:B------:R-:W-:Y:S01]  /*97d0*/  FMUL R13, R76.reuse, R23 ;  /* 0x000000174c0d7220 */ /* 0x040fe20000400000 */
[C---:B------:R-:W-:Y:S01]  /*97e0*/  FMUL R16, R76.reuse, R26 ;  /* 0x0000001a4c107220 */ /* 0x040fe20000400000 */
[C---:B------:R-:W-:Y:S01]  /*97f0*/  FMUL R26, R76.reuse, R36 ;  /* 0x000000244c1a7220 */ /* 0x040fe20000400000 */
[----:B------:R-:W-:Y:S01]  /*9800*/  FFMA R11, R83, R6, R11 ;  /* 0x00000006530b7223 */ /* 0x000fe2000000000b */
[----:B------:R-:W-:Y:S01]  /*9810*/  LOP3.LUT R6, R111, 0xffff0000, RZ, 0xc0, !PT ;  /* 0xffff00006f067812 */ /* 0x000fe200078ec0ff */
[----:B------:R-:W-:Y:S01]  /*9820*/  FMUL R36, R76, R46 ;  /* 0x0000002e4c247220 */ /* 0x000fe20000400000 */
[----:B------:R-:W-:Y:S01]  /*9830*/  FFMA R12, R83, R3, R12 ;  /* 0x00000003530c7223 */ /* 0x000fe2000000000c */
[----:B------:R-:W-:Y:S01]  /*9840*/  SHF.L.U32 R3, R102, 0x10, RZ ;  /* 0x0000001066037819 */ /* 0x000fe200000006ff */
[C---:B------:R-:W-:Y:S01]  /*9850*/  FMUL R46, R76.reuse, R56 ;  /* 0x000000384c2e7220 */ /* 0x040fe20000400000 */
[----:B------:R-:W-:Y:S01]  /*9860*/  FMUL R56, R76, R66 ;  /* 0x000000424c387220 */ /* 0x000fe20000400000 */
[----:B------:R-:W-:Y:S01]  /*9870*/  F2FP.BF16.F32.PACK_AB R66, R5, R4 ;  /* 0x000000040542723e */ /* 0x000fe200000010ff */
[C---:B------:R-:W-:Y:S01]  /*9880*/  FFMA R13, R83.reuse, R0, R13 ;  /* 0x00000000530d7223 */ /* 0x040fe2000000000d */
[----:B------:R-:W-:Y:S01]  /*9890*/  LOP3.LUT R0, R102, 0xffff0000, RZ, 0xc0, !PT ;  /* 0xffff000066007812 */ /* 0x000fe200078ec0ff */
[----:B------:R-:W-:Y:S01]  /*98a0*/  FFMA R14, R83, R3, R14 ;  /* 0x00000003530e7223 */ /* 0x000fe2000000000e */
[C---:B------:R-:W-:Y:S01]  /*98b0*/  SHF.L.U32 R5, R103.reuse, 0x10, RZ ;  /* 0x0000001067057819 */ /* 0x040fe200000006ff */
[----:B------:R-:W-:Y:S01]  /*98c0*/  FMUL R17, R76, R27 ;  /* 0x0000001b4c117220 */ /* 0x000fe20000400000 */
        /* <DEDUP_REMOVED lines=8> */
[----:B------:R-:W-:Y:S01]  /*9950*/  SHF.L.U32 R5, R111, 0x10, RZ ;  /* 0x000000106f057819 */ /* 0x000fe200000006ff */
[C---:B------:R-:W-:Y:S01]  /*9960*/  FMUL R37, R76.reuse, R47 ;  /* 0x0000002f4c257220 */ /* 0x040fe20000400000 */
[C---:B------:R-:W-:Y:S01]  /*9970*/  FMUL R47, R76.reuse, R57 ;  /* 0x000000394c2f7220 */ /* 0x040fe20000400000 */
[----:B------:R-:W-:Y:S01]  /*9980*/  FMUL R57, R76, R67 ;  /* 0x000000434c397220 */ /* 0x000fe20000400000 */
[----:B------:R-:W-:Y:S01]  /*9990*/  F2FP.BF16.F32.PACK_AB R67, R9, R8 ;  /* 0x000000080943723e */ /* 0x000fe200000010ff */
[----:B------:R-:W-:Y:S01]  /*99a0*/  FFMA R18, R83, R0, R18 ;  /* 0x0000000053127223 */ /* 0x000fe20000000012 */
[----:B------:R-:W-:Y:S01]  /*99b0*/  LOP3.LUT R0, R109, 0xffff0000, RZ, 0xc0, !PT ;  /* 0xffff00006d007812 */ /* 0x000fe200078ec0ff */
[C---:B------:R-:W-:Y:S01]  /*99c0*/  FFMA R19, R83.reuse, R4, R19 ;  /* 0x0000000453137223 */ /* 0x040fe20000000013 */
[C---:B------:R-:W-:Y:S01]  /*99d0*/  LOP3.LUT R4, R110.reuse, 0xffff0000, RZ, 0xc0, !PT ;  /* 0xffff00006e047812 */ /* 0x040fe200078ec0ff */
[----:B------:R-:W-:Y:S01]  /*99e0*/  FFMA R20, R83, R3, R20 ;  /* 0x0000000353147223 */ /* 0x000fe20000000014 */
[----:B------:R-:W-:Y:S01]  /*99f0*/  SHF.L.U32 R3, R110, 0x10, RZ ;  /* 0x000000106e037819 */ /* 0x000fe200000006ff */
[C---:B------:R-:W-:Y:S01]  /*9a00*/  FMUL R21, R76.reuse, R31 ;  /* 0x0000001f4c157220 */ /* 0x040fe20000400000 */
[----:B------:R-:W-:Y:S01]  /*9a10*/  F2FP.BF16.F32.PACK_AB R8, R11, R10 ;  /* 0x0000000a0b08723e */ /* 0x000fe200000010ff */
[C---:B------:R-:W-:Y:S01]  /*9a20*/  FMUL R22, R76.reuse, R32 ;  /* 0x000000204c167220 */ /* 0x040fe20000400000 */
[----:B------:R-:W-:Y:S01]  /*9a30*/  F2FP.BF16.F32.PACK_AB R9, R13, R12 ;  /* 0x0000000c0d09723e */ /* 0x000fe200000010ff */
[----:B------:R-:W-:Y:S01]  /*9a40*/  STS.128 [R177+0x8400], R64 ;  /* 0x00840040b1007388 */ /* 0x000fe20000000c00 */
[----:B------:R-:W-:Y:S01]  /*9a50*/  F2FP.BF16.F32.PACK_AB R10, R15, R14 ;  /* 0x0000000e0f0a723e */ /* 0x000fe200000010ff */
[----:B------:R-:W-:Y:S01]  /*9a60*/  FMUL R23, R76, R33 ;  /* 0x000000214c177220 */ /* 0x000fe20000400000 */
[----:B------:R-:W-:Y:S01]  /*9a70*/  F2FP.BF16.F32.PACK_AB R11, R17, R16 ;  /* 0x00000010110b723e */ /* 0x000fe200000010ff */
[----:B------:R-:W-:Y:S01]  /*9a80*/  FFMA R21, R83, R0, R21 ;  /* 0x0000000053157223 */ /* 0x000fe20000000015 */
[----:B------:R-:W-:Y:S01]  /*9a90*/  F2FP.BF16.F32.PACK_AB R12, R19, R18 ;  /* 0x00000012130c723e */ /* 0x000fe200000010ff */
[C---:B------:R-:W-:Y:S01]  /*9aa0*/  FFMA R22, R83.reuse, R3, R22 ;  /* 0x0000000353167223 */ /* 0x040fe20000000016 */
[C---:B------:R-:W-:Y:S01]  /*9ab0*/  SHF.L.U32 R0, R116.reuse, 0x10, RZ ;  /* 0x0000001074007819 */ /* 0x040fe200000006ff */
[----:B------:R-:W-:Y:S01]  /*9ac0*/  FFMA R23, R83, R4, R23 ;  /* 0x0000000453177223 */ /* 0x000fe20000000017 */
[----:B------:R-:W-:Y:S01]  /*9ad0*/  F2FP.BF16.F32.PACK_AB R13, R21, R20 ;  /* 0x00000014150d723e */ /* 0x000fe200000010ff */
[C---:B------:R-:W-:Y:S01]  /*9ae0*/  FFMA R24, R83.reuse, R5, R24 ;  /* 0x0000000553187223 */ /* 0x040fe20000000018 */
[----:B------:R-:W-:Y:S01]  /*9af0*/  LOP3.LUT R4, R116, 0xffff0000, RZ, 0xc0, !PT ;  /* 0xffff000074047812 */ /* 0x000fe200078ec0ff */
[----:B------:R-:W-:Y:S01]  /*9b00*/  FFMA R25, R83, R6, R25 ;  /* 0x0000000653197223 */ /* 0x000fe20000000019 */
[----:B------:R-:W-:Y:S01]  /*9b10*/  F2FP.BF16.F32.PACK_AB R14, R23, R22 ;  /* 0x00000016170e723e */ /* 0x000fe200000010ff */
[----:B------:R1:W-:Y:S01]  /*9b20*/  STS.128 [R176+0x8400], R8 ;  /* 0x00840008b0007388 */ /* 0x0003e20000000c00 */
[----:B------:R-:W-:Y:S01]  /*9b30*/  SHF.L.U32 R3, R117, 0x10, RZ ;  /* 0x0000001075037819 */ /* 0x000fe200000006ff */
[----:B------:R-:W-:Y:S01]  /*9b40*/  FFMA R26, R83, R0, R26 ;  /* 0x00000000531a7223 */ /* 0x000fe2000000001a */
[----:B------:R-:W-:Y:S01]  /*9b50*/  F2FP.BF16.F32.PACK_AB R15, R25, R24 ;  /* 0x00000018190f723e */ /* 0x000fe200000010ff */
[----:B------:R-:W-:Y:S01]  /*9b60*/  FFMA R27, R83, R4, R27 ;  /* 0x00000004531b7223 */ /* 0x000fe2000000001b */
[----:B------:R-:W-:Y:S01]  /*9b70*/  LOP3.LUT R0, R117, 0xffff0000, RZ, 0xc0, !PT ;  /* 0xffff000075007812 */ /* 0x000fe200078ec0ff */
[C---:B------:R-:W-:Y:S01]  /*9b80*/  FFMA R28, R83.reuse, R3, R28 ;  /* 0x00000003531c7223 */ /* 0x040fe2000000001c */
[C---:B------:R-:W-:Y:S01]  /*9b90*/  SHF.L.U32 R3, R118.reuse, 0x10, RZ ;  /* 0x0000001076037819 */ /* 0x040fe200000006ff */
[----:B------:R2:W-:Y:S01]  /*9ba0*/  STS.128 [R175+0x8400], R12 ;  /* 0x0084000caf007388 */ /* 0x0005e20000000c00 */
[----:B------:R-:W-:Y:S01]  /*9bb0*/  LOP3.LUT R4, R118, 0xffff0000, RZ, 0xc0, !PT ;  /* 0xffff000076047812 */ /* 0x000fe200078ec0ff */
[----:B------:R-:W-:Y:S01]  /*9bc0*/  FFMA R29, R83, R0, R29 ;  /* 0x00000000531d7223 */ /* 0x000fe2000000001d */
[C---:B------:R-:W-:Y:S01]  /*9bd0*/  SHF.L.U32 R5, R119.reuse, 0x10, RZ ;  /* 0x0000001077057819 */ /* 0x040fe200000006ff */
[C---:B------:R-:W-:Y:S01]  /*9be0*/  FMUL R31, R76.reuse, R41 ;  /* 0x000000294c1f7220 */ /* 0x040fe20000400000 */
[----:B------:R-:W-:Y:S01]  /*9bf0*/  LOP3.LUT R6, R119, 0xffff0000, RZ, 0xc0, !PT ;  /* 0xffff000077067812 */ /* 0x000fe200078ec0ff */
[----:B------:R-:W-:Y:S01]  /*9c00*/  FMUL R32, R76, R42 ;  /* 0x0000002a4c207220 */ /* 0x000fe20000400000 */
[----:B------:R-:W-:Y:S01]  /*9c10*/  SHF.L.U32 R0, R124, 0x10, RZ ;  /* 0x000000107c007819 */ /* 0x000fe200000006ff */
[----:B------:R-:W-:Y:S01]  /*9c20*/  FMUL R33, R76, R43 ;  /* 0x0000002b4c217220 */ /* 0x000fe20000400000 */
[----:B------:R-:W-:Y:S01]  /*9c30*/  @P6 SHF.L.U32 R16, R162, 0x1f, RZ ;  /* 0x0000001fa2106819 */ /* 0x000fe200000006ff */
[----:B------:R-:W-:Y:S01]  /*9c40*/  FFMA R30, R83, R3, R30 ;  /* 0x00000003531e7223 */ /* 0x000fe2000000001e */
[----:B------:R-:W-:Y:S01]  /*9c50*/  SHF.L.U32 R3, R125, 0x10, RZ ;  /* 0x000000107d037819 */ /* 0x000fe200000006ff */
[C---:B------:R-:W-:Y:S01]  /*9c60*/  FFMA R31, R83.reuse, R4, R31 ;  /* 0x00000004531f7223 */ /* 0x040fe2000000001f */
[----:B------:R-:W-:Y:S01]  /*9c70*/  LOP3.LUT R4, R124, 0xffff0000, RZ, 0xc0, !PT ;  /* 0xffff00007c047812 */ /* 0x000fe200078ec0ff */
[----:B------:R-:W-:Y:S01]  /*9c80*/  FFMA R32, R83, R5, R32 ;  /* 0x0000000553207223 */ /* 0x000fe20000000020 */
[----:B------:R-:W-:Y:S01]  /*9c90*/  SHF.L.U32 R5, R127, 0x10, RZ ;  /* 0x000000107f057819 */ /* 0x000fe200000006ff */
[----:B------:R-:W-:Y:S01]  /*9ca0*/  FFMA R33, R83, R6, R33 ;  /* 0x0000000653217223 */ /* 0x000fe20000000021 */
[----:B------:R-:W-:Y:S01]  /*9cb0*/  LOP3.LUT R6, R143, 0xffff0000, RZ, 0xc0, !PT ;  /* 0xffff00008f067812 */ /* 0x000fe200078ec0ff */
[----:B------:R-:W-:Y:S01]  /*9cc0*/  FFMA R34, R83, R0, R34 ;  /* 0x0000000053227223 */ /* 0x000fe20000000022 */
[----:B------:R-:W-:Y:S01]  /*9cd0*/  LOP3.LUT R0, R125, 0xffff0000, RZ, 0xc0, !PT ;  /* 0xffff00007d007812 */ /* 0x000fe200078ec0ff */
[C---:B------:R-:W-:Y:S01]  /*9ce0*/  FFMA R35, R83.reuse, R4, R35 ;  /* 0x0000000453237223 */ /* 0x040fe20000000023 */
[----:B------:R-:W-:Y:S01]  /*9cf0*/  LOP3.LUT R4, R132, 0xffff0000, RZ, 0xc0, !PT ;  /* 0xffff000084047812 */ /* 0x000fe200078ec0ff */
[C---:B------:R-:W-:Y:S01]  /*9d00*/  FFMA R36, R83.reuse, R3, R36 ;  /* 0x0000000353247223 */ /* 0x040fe20000000024 */
[C---:B------:R-:W-:Y:S01]  /*9d10*/  SHF.L.U32 R3, R126.reuse, 0x10, RZ ;  /* 0x000000107e037819 */ /* 0x040fe200000006ff */
[----:B------:R-:W-:Y:S01]  /*9d20*/  FFMA R37, R83, R0, R37 ;  /* 0x0000000053257223 */ /* 0x000fe20000000025 */
[----:B------:R-:W-:Y:S01]  /*9d30*/  LOP3.LUT R0, R126, 0xffff0000, RZ, 0xc0, !PT ;  /* 0xffff00007e007812 */ /* 0x000fe200078ec0ff */
[----:B------:R-:W-:Y:S01]  /*9d40*/  FMUL R41, R76, R51 ;  /* 0x000000334c297220 */ /* 0x000fe20000400000 */
[----:B-1----:R-:W-:Y:S01]  /*9d50*/  F2FP.BF16.F32.PACK_AB R8, R35, R34 ;  /* 0x000000222308723e */ /* 0x002fe200000010ff */
[C---:B------:R-:W-:Y:S01]  /*9d60*/  FFMA R38, R83.reuse, R3, R38 ;  /* 0x0000000353267223 */ /* 0x040fe20000000026 */
[----:B------:R-:W-:Y:S01]  /*9d70*/  SHF.L.U32 R3, R132, 0x10, RZ ;  /* 0x0000001084037819 */ /* 0x000fe200000006ff */
[----:B------:R-:W-:Y:S01]  /*9d80*/  FFMA R39, R83, R0, R39 ;  /* 0x0000000053277223 */ /* 0x000fe20000000027 */
[----:B--2---:R-:W-:Y:S01]  /*9d90*/  F2FP.BF16.F32.PACK_AB R12, R27, R26 ;  /* 0x0000001a1b0c723e */ /* 0x004fe200000010ff */
[----:B------:R-:W-:Y:S01]  /*9da0*/  FFMA R40, R83, R5, R40 ;  /* 0x0000000553287223 */ /* 0x000fe20000000028 */
[----:B------:R-:W-:Y:S01]  /*9db0*/  F2FP.BF16.F32.PACK_AB R13, R29, R28 ;  /* 0x0000001c1d0d723e */ /* 0x000fe200000010ff */
[C---:B------:R-:W-:Y:S01]  /*9dc0*/  FMUL R42, R76.reuse, R52 ;  /* 0x000000344c2a7220 */ /* 0x040fe20000400000 */
[----:B------:R-:W-:Y:S01]  /*9dd0*/  F2FP.BF16.F32.PACK_AB R14, R31, R30 ;  /* 0x0000001e1f0e723e */ /* 0x000fe200000010ff */
[C---:B------:R-:W-:Y:S01]  /*9de0*/  FMUL R43, R76.reuse, R53 ;  /* 0x000000354c2b7220 */ /* 0x040fe20000400000 */
[----:B------:R-:W-:Y:S01]  /*9df0*/  F2FP.BF16.F32.PACK_AB R15, R33, R32 ;  /* 0x00000020210f723e */ /* 0x000fe200000010ff */
[C---:B------:R-:W-:Y:S01]  /*9e00*/  FMUL R51, R76.reuse, R61 ;  /* 0x0000003d4c337220 */ /* 0x040fe20000400000 */
[----:B------:R-:W-:Y:S01]  /*9e10*/  LOP3.LUT R0, R127, 0xffff0000, RZ, 0xc0, !PT ;  /* 0xffff00007f007812 */ /* 0x000fe200078ec0ff */
[----:B------:R-:W-:Y:S01]  /*9e20*/  FMUL R52, R76, R62 ;  /* 0x0000003e4c347220 */ /* 0x000fe20000400000 */
[----:B------:R-:W-:Y:S01]  /*9e30*/  SHF.L.U32 R5, R133, 0x10, RZ ;  /* 0x0000001085057819 */ /* 0x000fe200000006ff */
[----:B------:R1:W-:Y:S01]  /*9e40*/  STS.128 [R173+0x8400], R12 ;  /* 0x0084000cad007388 */ /* 0x0003e20000000c00 */
[----:B------:R-:W-:Y:S01]  /*9e50*/  F2FP.BF16.F32.PACK_AB R9, R37, R36 ;  /* 0x000000242509723e */ /* 0x000fe200000010ff */
[----:B------:R-:W-:Y:S01]  /*9e60*/  FFMA R41, R83, R0, R41 ;  /* 0x0000000053297223 */ /* 0x000fe20000000029 */
[----:B------:R-:W-:Y:S01]  /*9e70*/  LOP3.LUT R0, R133, 0xffff0000, RZ, 0xc0, !PT ;  /* 0xffff000085007812 */ /* 0x000fe200078ec0ff */
[C---:B------:R-:W-:Y:S01]  /*9e80*/  FFMA R42, R83.reuse, R3, R42 ;  /* 0x00000003532a7223 */ /* 0x040fe2000000002a */
[C---:B------:R-:W-:Y:S01]  /*9e90*/  SHF.L.U32 R3, R134.reuse, 0x10, RZ ;  /* 0x0000001086037819 */ /* 0x040fe200000006ff */
[----:B------:R-:W-:Y:S01]  /*9ea0*/  FFMA R43, R83, R4, R43 ;  /* 0x00000004532b7223 */ /* 0x000fe2000000002b */
[----:B------:R-:W-:Y:S01]  /*9eb0*/  LOP3.LUT R4, R135, 0xffff0000, RZ, 0xc0, !PT ;  /* 0xffff000087047812 */ /* 0x000fe200078ec0ff */
[----:B------:R-:W-:Y:S01]  /*9ec0*/  FFMA R44, R83, R5, R44 ;  /* 0x00000005532c7223 */ /* 0x000fe2000000002c */
[----:B------:R-:W-:Y:S01]  /*9ed0*/  SHF.L.U32 R5, R135, 0x10, RZ ;  /* 0x0000001087057819 */ /* 0x000fe200000006ff */
[C---:B------:R-:W-:Y:S01]  /*9ee0*/  FFMA R45, R83.reuse, R0, R45 ;  /* 0x00000000532d7223 */ /* 0x040fe2000000002d */
[----:B------:R-:W-:Y:S01]  /*9ef0*/  LOP3.LUT R0, R134, 0xffff0000, RZ, 0xc0, !PT ;  /* 0xffff000086007812 */ /* 0x000fe200078ec0ff */
[----:B------:R-:W-:Y:S01]  /*9f00*/  FFMA R46, R83, R3, R46 ;  /* 0x00000003532e7223 */ /* 0x000fe2000000002e */
[----:B------:R-:W-:Y:S01]  /*9f10*/  SHF.L.U32 R3, R141, 0x10, RZ ;  /* 0x000000108d037819 */ /* 0x000fe200000006ff */
[----:B------:R-:W-:Y:S01]  /*9f20*/  FMUL R53, R76, R63 ;  /* 0x0000003f4c357220 */ /* 0x000fe20000400000 */
        /* <DEDUP_REMOVED lines=8> */
[----:B------:R-:W-:Y:S01]  /*9fb0*/  LOP3.LUT R0, R141, 0xffff0000, RZ, 0xc0, !PT ;  /* 0xffff00008d007812 */ /* 0x000fe200078ec0ff */
[----:B------:R2:W-:Y:S01]  /*9fc0*/  STS.128 [R172+0x8400], R8 ;  /* 0x00840008ac007388 */ /* 0x0005e20000000c00 */
[----:B------:R-:W-:Y:S01]  /*9fd0*/  SHF.L.U32 R5, R143, 0x10, RZ ;  /* 0x000000108f057819 */ /* 0x000fe200000006ff */
[C---:B------:R-:W-:Y:S01]  /*9fe0*/  FFMA R51, R83.reuse, R4, R51 ;  /* 0x0000000453337223 */ /* 0x040fe20000000033 */
[C---:B------:R-:W-:Y:S01]  /*9ff0*/  LOP3.LUT R4, R142.reuse, 0xffff0000, RZ, 0xc0, !PT ;  /* 0xffff00008e047812 */ /* 0x040fe200078ec0ff */
[C---:B------:R-:W-:Y:S01]  /*a000*/  FFMA R52, R83.reuse, R3, R52 ;  /* 0x0000000353347223 */ /* 0x040fe20000000034 */
[----:B------:R-:W-:Y:S01]  /*a010*/  SHF.L.U32 R3, R142, 0x10, RZ ;  /* 0x000000108e037819 */ /* 0x000fe200000006ff */
[----:B------:R-:W-:Y:S01]  /*a020*/  FFMA R53, R83, R0, R53 ;  /* 0x0000000053357223 */ /* 0x000fe20000000035 */
[----:B-1----:R-:W-:Y:S02]  /*a030*/  F2FP.BF16.F32.PACK_AB R12, R43, R42 ;  /* 0x0000002a2b0c723e */ /* 0x002fe400000010ff */
[----:B------:R-:W-:Y:S01]  /*a040*/  F2FP.BF16.F32.PACK_AB R13, R45, R44 ;  /* 0x0000002c2d0d723e */ /* 0x000fe200000010ff */
[----:B------:R-:W-:Y:S01]  /*a050*/  FFMA R54, R83, R3, R54 ;  /* 0x0000000353367223 */ /* 0x000fe20000000036 */
[----:B------:R-:W-:Y:S01]  /*a060*/  F2FP.BF16.F32.PACK_AB R14, R47, R46 ;  /* 0x0000002e2f0e723e */ /* 0x000fe200000010ff */
[----:B------:R-:W-:Y:S01]  /*a070*/  FFMA R55, R83, R4, R55 ;  /* 0x0000000453377223 */ /* 0x000fe20000000037 */
[----:B------:R-:W-:Y:S01]  /*a080*/  F2FP.BF16.F32.PACK_AB R15, R49, R48 ;  /* 0x00000030310f723e */ /* 0x000fe200000010ff */
[C---:B------:R-:W-:Y:S01]  /*a090*/  FFMA R56, R83.reuse, R5, R56 ;  /* 0x0000000553387223 */ /* 0x040fe20000000038 */
[----:B------:R-:W-:Y:S01]  /*a0a0*/  FFMA R57, R83, R6, R57 ;  /* 0x0000000653397223 */ /* 0x000fe20000000039 */
[----:B------:R-:W-:Y:S02]  /*a0b0*/  F2FP.BF16.F32.PACK_AB R4, R51, R50 ;  /* 0x000000323304723e */ /* 0x000fe400000010ff */
[----:B------:R2:W-:Y:S01]  /*a0c0*/  STS.128 [R171+0x8400], R12 ;  /* 0x0084000cab007388 */ /* 0x0005e20000000c00 */
[----:B------:R-:W-:Y:S02]  /*a0d0*/  F2FP.BF16.F32.PACK_AB R5, R53, R52 ;  /* 0x000000343505723e */ /* 0x000fe400000010ff */
[----:B------:R-:W-:Y:S02]  /*a0e0*/  F2FP.BF16.F32.PACK_AB R6, R55, R54 ;  /* 0x000000363706723e */ /* 0x000fe400000010ff */
[----:B------:R-:W-:Y:S02]  /*a0f0*/  F2FP.BF16.F32.PACK_AB R7, R57, R56 ;  /* 0x000000383907723e */ /* 0x000fe400000010ff */
[----:B------:R-:W-:Y:S02]  /*a100*/  MOV R0, UR54 ;  /* 0x0000003600007c02 */ /* 0x000fe40008000f00 */
[----:B------:R-:W-:Y:S01]  /*a110*/  LEA R3, R105, UR49, 0x3 ;  /* 0x0000003169037c11 */ /* 0x000fe2000f8e18ff */
[----:B------:R2:W-:Y:S01]  /*a120*/  STS.128 [R170+0x8400], R4 ;  /* 0x00840004aa007388 */ /* 0x0005e20000000c00 */
[----:B------:R-:W-:Y:S04]  /*a130*/  @P6 LEA R0, R0, UR49, 0x3 ;  /* 0x0000003100006c11 */ /* 0x000fe8000f8e18ff */
[----:B------:R-:W-:Y:S01]  /*a140*/  @P6 IADD3 R0, PT, PT, R0, 0x70, RZ ;  /* 0x0000007000006810 */ /* 0x000fe20007ffe0ff */
[----:B------:R-:W-:Y:S01]  /*a150*/  @!PT LDS RZ, [RZ] ;  /* 0x00000000fffff984 */ /* 0x000fe20000000800 */
[----:B------:R-:W-:Y:S01]  /*a160*/  @!PT LDS RZ, [RZ] ;  /* 0x00000000fffff984 */ /* 0x000fe20000000800 */
[----:B------:R-:W-:Y:S01]  /*a170*/  @!PT LDS RZ, [RZ] ;  /* 0x00000000fffff984 */ /* 0x000fe20000000800 */
[----:B------:R-:W-:Y:S01]  /*a180*/  @!PT LDS RZ, [RZ] ;  /* 0x00000000fffff984 */ /* 0x000fe20000000800 */
[----:B------:R1:W-:Y:S06]  /*a190*/  MEMBAR.ALL.CTA ;  /* 0x0000000000007992 */ /* 0x0003ec0000008000 */
[----:B-1----:R-:W1:Y:S01]  /*a1a0*/  FENCE.VIEW.ASYNC.S ;  /* 0x00000000000073c6 */ /* 0x002e620000000000 */
[----:B------:R-:W-:Y:S01]  /*a1b0*/  @P6 PRMT R0, R179, 0x654, R0 ;  /* 0x00000654b3006816 */ /* 0x000fe20000000000 */
[----:B-1----:R-:W-:Y:S06]  /*a1c0*/  BAR.SYNC.DEFER_BLOCKING 0x1, 0x80 ;  /* 0x0042000000007b1d */ /* 0x002fec0000010000 */
        /* <DEDUP_REMOVED lines=11> */
.L_x_128:
[----:B------:R-:W-:Y:S05]  /*a280*/  BSYNC.RECONVERGENT B0 ;  /* 0x0000000000007941 */ /* 0x000fea0003800200 */
.L_x_127:
[----:B------:R-:W-:Y:S01]  /*a290*/  BAR.SYNC.DEFER_BLOCKING 0x1, 0x80 ;  /* 0x0042000000007b1d */ /* 0x000fe20000010000 */
[----:B------:R-:W-:Y:S01]  /*a2a0*/  UIADD3 UR51, UPT, UPT, UR54, 0x1, URZ ;  /* 0x0000000136337890 */ /* 0x000fe2000fffe0ff */
[----:B------:R-:W-:Y:S03]  /*a2b0*/  ISETP.NE.AND P0, PT, R79, RZ, PT ;  /* 0x000000ff4f00720c */ /* 0x000fe60003f05270 */
[----:B------:R-:W-:Y:S01]  /*a2c0*/  UISETP.NE.AND UP0, UPT, UR51, 0x4, UPT ;  /* 0x000000043300788c */ /* 0x000fe2000bf05270 */
[----:B------:R-:W-:Y:S03]  /*a2d0*/  SEL R81, RZ, 0xc0, !P0 ;  /* 0x000000c0ff517807 */ /* 0x000fe60004000000 */
[----:B------:R-:W-:Y:S01]  /*a2e0*/  USEL UR51, UR51, URZ, UP0 ;  /* 0x000000ff33337287 */ /* 0x000fe20008000000 */
[----:B------:R1:W-:Y:S01]  /*a2f0*/  @P6 SYNCS.ARRIVE.TRANS64.RED.A1T0 RZ, [R0+URZ], RZ ;  /* 0x000000ff00ff69a7 */ /* 0x0003e200081004ff */
[----:B------:R-:W-:Y:S01]  /*a300*/  BSSY B1, `(.L_x_129) ;  /* 0x000001f000017945 */ /* 0x000fe20003800000 */
[----:B------:R-:W4:Y:S02]  /*a310*/  @P6 SYNCS.PHASECHK.TRANS64.TRYWAIT P1, [R3+URZ+0x50], R16 ;  /* 0x00005010030065a7 */ /* 0x000f2400080211ff */
[----:B----4-:R-:W-:Y:S01]  /*a320*/  @P6 SEL R107, RZ, 0x1, !P1 ;  /* 0x00000001ff6b6807 */ /* 0x010fe20004800000 */
[----:B-1----:R-:W-:Y:S06]  /*a330*/  @!P6 BRA `(.L_x_130) ;  /* 0x00000000006ce947 */ /* 0x002fec0003800000 */
[----:B------:R-:W-:Y:S01]  /*a340*/  ISETP.NE.AND P2, PT, R112, RZ, PT ;  /* 0x000000ff7000720c */ /* 0x000fe20003f45270 */
[----:B------:R-:W-:Y:S01]  /*a350*/  BSSY B0, `(.L_x_131) ;  /* 0x000000b000007945 */ /* 0x000fe20003800000 */
[----:B------:R-:W-:Y:S11]  /*a360*/  ISETP.NE.AND P0, PT, R107, RZ, PT ;  /* 0x000000ff6b00720c */ /* 0x000ff60003f05270 */
[----:B------:R-:W-:Y:S05]  /*a370*/  @P2 IMAD R105, R105, 0x4000, R178 ;  /* 0x0000400069692824 */ /* 0x000fea00078e02b2 */
[----:B--2---:R-:W-:Y:S04]  /*a380*/  @P2 IADD3 R9, PT, PT, R105, UR49, RZ ;  /* 0x0000003169092c10 */ /* 0x004fe8000fffe0ff */
[----:B------:R-:W-:Y:S01]  /*a390*/  @P2 IADD3 R7, PT, PT, R104, R9, RZ ;  /* 0x0000000968072210 */ /* 0x000fe20007ffe0ff */
[--C-:B------:R-:W-:Y:S02]  /*a3a0*/  @P2 IMAD.IADD R5, R86, 0x1, R9.reuse ;  /* 0x0000000156052824 */ /* 0x100fe400078e0209 */
[----:B------:R-:W-:Y:S01]  /*a3b0*/  @P2 IMAD.IADD R4, R106, 0x1, R9 ;  /* 0x000000016a042824 */ /* 0x000fe200078e0209 */
[----:B------:R-:W-:Y:S06]  /*a3c0*/  @P0 BRA `(.L_x_132) ;  /* 0x00000000000c0947 */ /* 0x000fec0003800000 */
[----:B------:R-:W-:Y:S04]  /*a3d0*/  SHF.L.U32 R0, R162, 0x1f, RZ ;  /* 0x0000001fa2007819 */ /* 0x000fe800000006ff */
[----:B------:R-:W1:Y:S02]  /*a3e0*/  SYNCS.PHASECHK.TRANS64.TRYWAIT P0, [R3+URZ+0x50], R0 ;  /* 0x00005000030075a7 */ /* 0x000e6400080011ff */
[----:B-1----:R-:W-:Y:S05]  /*a3f0*/  @!P0 BRA `(.L_x_133) ;  /* 0x0000002000308947 */ /* 0x002fea0003800000 */
.L_x_132:
[----:B------:R-:W-:Y:S05]  /*a400*/  BSYNC B0 ;  /* 0x0000000000007941 */ /* 0x000fea0003800000 */
.L_x_131:
[----:B------:R-:W-:Y:S11]  /*a410*/  ISETP.NE.AND P0, PT, R112, RZ, PT ;  /* 0x000000ff7000720c */ /* 0x000ff60003f05270 */
[----:B------:R-:W-:Y:S02]  /*a420*/  @!UPT UIADD3 URZ, UPT, UPT, URZ, URZ, URZ ;  /* 0x000000fffffff290 */ /* 0x000fe4000fffe0ff */
[----:B------:R4:W2:Y:S01]  /*a430*/  @P0 LDS.128 R88, [R105+UR49+0x400] ;  /* 0x0004003169580984 */ /* 0x0008a20008000c00 */
[----:B-1----:R-:W-:Y:S01]  /*a440*/  @P0 IMAD.IADD R3, R104, 0x1, R5 ;  /* 0x0000000168030824 */ /* 0x002fe200078e0205 */
        /* <DEDUP_REMOVED lines=10> */
.L_x_130:
[----:B------:R-:W-:Y:S05]  /*a4f0*/  BSYNC B1 ;  /* 0x0000000000017941 */ /* 0x000fea0003800000 */
.L_x_129:
[----:B------:R-:W-:Y:S01]  /*a500*/  IMAD.IADD R16, R78, 0x1, R81 ;  /* 0x000000014e107824 */ /* 0x000fe200078e0251 */
[----:B------:R-:W-:Y:S04]  /*a510*/  BSSY.RECONVERGENT B6, `(.L_x_134) ;  /* 0x0000015000067945 */ /* 0x000fe80003800200 */
[----:B----4-:R-:W-:Y:S04]  /*a520*/  SHF.R.U32.HI R3, RZ, 0x15, R16 ;  /* 0x00000015ff037819 */ /* 0x010fe80000011610 */
[----:B------:R-:W-:Y:S11]  /*a530*/  LOP3.LUT P0, RZ, R3, 0x3, R158, 0x48, !PT ;  /* 0x0000000303ff7812 */ /* 0x000ff6000780489e */
[----:B------:R-:W-:Y:S02]  /*a540*/  @!UPT UIADD3 URZ, UPT, UPT, URZ, URZ, URZ ;  /* 0x000000fffffff290 */ /* 0x000fe4000fffe0ff */
[----:B------:R-:W-:Y:S05]  /*a550*/  @!P0 BRA `(.L_x_135) ;  /* 0x0000000000408947 */ /* 0x000fea0003800000 */
[----:B------:R-:W4:Y:S01]  /*a560*/  LDCU.64 UR8, c[0x4][0x70] ;  /* 0x01000e00ff0877ac */ /* 0x000f220008000a00 */
[----:B--2---:R-:W-:Y:S01]  /*a570*/  MOV R15, 0x0 ;  /* 0x00000000000f7802 */ /* 0x004fe20000000f00 */
[----:B------:R-:W-:Y:S02]  /*a580*/  HFMA2 R12, -RZ, RZ, 0, 5.9604644775390625e-08 ;  /* 0x00000001ff0c7431 */ /* 0x000fe400000001ff */
[----:B------:R-:W-:Y:S02]  /*a590*/  IMAD.MOV.U32 R8, RZ, RZ, 0x192 ;  /* 0x00000192ff087424 */ /* 0x000fe400078e00ff */
[----:B------:R-:W-:Y:S01]  /*a5a0*/  IMAD.MOV.U32 R13, RZ, RZ, RZ ;  /* 0x000000ffff0d7224 */ /* 0x000fe200078e00ff */
[----:B------:R-:W2:Y:S01]  /*a5b0*/  LDCU.64 UR6, c[0x4][0x78] ;  /* 0x01000f00ff0677ac */ /* 0x000ea20008000a00 */
[----:B------:R-:W1:Y:S01]  /*a5c0*/  LDC.64 R14, c[0x4][R15] ;  /* 0x010000000f0e7b82 */ /* 0x000e620000000a00 */
[----:B------:R-:W5:Y:S01]  /*a5d0*/  LDCU.64 UR4, c[0x4][0x10] ;  /* 0x01000200ff0477ac */ /* 0x000f620008000a00 */
[----:B----4-:R-:W-:Y:S01]  /*a5e0*/  MOV R5, UR9 ;  /* 0x0000000900057c02 */ /* 0x010fe20008000f00 */
[----:B------:R-:W-:Y:S01]  /*a5f0*/  IMAD.U32 R4, RZ, RZ, UR8 ;  /* 0x00000008ff047e24 */ /* 0x000fe2000f8e00ff */
[----:B--2---:R-:W-:Y:S01]  /*a600*/  MOV R7, UR7 ;  /* 0x0000000700077c02 */ /* 0x004fe20008000f00 */
[----:B------:R-:W-:Y:S01]  /*a610*/  IMAD.U32 R6, RZ, RZ, UR6 ;  /* 0x00000006ff067e24 */ /* 0x000fe2000f8e00ff */
[----:B-----5:R-:W-:Y:S01]  /*a620*/  MOV R11, UR5 ;  /* 0x00000005000b7c02 */ /* 0x020fe20008000f00 */
[----:B------:R-:W-:Y:S02]  /*a630*/  IMAD.U32 R10, RZ, RZ, UR4 ;  /* 0x00000004ff0a7e24 */ /* 0x000fe4000f8e00ff */
[----:B------:R-:W-:Y:S07]  /*a640*/  LEPC R20, `(.L_x_135) ;  /* 0x000000001014794e */ /* 0x000fee0000000000 */
[----:B-1-3--:R-:W-:Y:S05]  /*a650*/  CALL.ABS.NOINC R14 ;  /* 0x000000000e007343 */ /* 0x00afea0003c00000 */
.L_x_135:
[----:B------:R-:W-:Y:S05]  /*a660*/  BSYNC.RECONVERGENT B6 ;  /* 0x0000000000067941 */ /* 0x000fea0003800200 */
.L_x_134:
[----:B--2---:R-:W-:Y:S01]  /*a670*/  SHF.L.U32 R78, R88, 0x10, RZ ;  /* 0x00000010584e7819 */ /* 0x004fe200000006ff */
[----:B------:R-:W-:Y:S05]  /*a680*/  WARPSYNC.ALL ;  /* 0x0000000000007948 */ /* 0x000fea0003800000 */
[----:B------:R-:W-:Y:S01]  /*a690*/  R2UR UR4, R16 ;  /* 0x00000000100472ca */ /* 0x000fe200000e0000 */
[----:B------:R-:W-:Y:S01]  /*a6a0*/  BSSY.RECONVERGENT B0, `(.L_x_136) ;  /* 0x00000fc000007945 */ /* 0x000fe20003800200 */
[----:B------:R-:W-:Y:S02]  /*a6b0*/  LOP3.LUT R0, R88, 0xffff0000, RZ, 0xc0, !PT ;  /* 0xffff000058007812 */ /* 0x000fe400078ec0ff */
[C---:B------:R-:W-:Y:S02]  /*a6c0*/  SHF.L.U32 R3, R89.reuse, 0x10, RZ ;  /* 0x0000001059037819 */ /* 0x040fe400000006ff */
[----:B------:R-:W-:Y:S02]  /*a6d0*/  LOP3.LUT R80, R89, 0xffff0000, RZ, 0xc0, !PT ;  /* 0xffff000059507812 */ /* 0x000fe400078ec0ff */
[C---:B------:R-:W-:Y:S02]  /*a6e0*/  SHF.L.U32 R82, R90.reuse, 0x10, RZ ;  /* 0x000000105a527819 */ /* 0x040fe400000006ff */
[----:B------:R-:W-:Y:S02]  /*a6f0*/  LOP3.LUT R84, R90, 0xffff0000, RZ, 0xc0, !PT ;  /* 0xffff00005a547812 */ /* 0x000fe400078ec0ff */
[C---:B------:R-:W-:Y:S01]  /*a700*/  SHF.L.U32 R85, R91.reuse, 0x10, RZ ;  /* 0x000000105b557819 */ /* 0x040fe200000006ff */
[----:B------:R-:W2:Y:S01]  /*a710*/  LDTM.x64 R4, tmem[UR4] ;  /* 0x00000004000479ee */ /* 0x000ea20008340000 */
[----:B------:R-:W-:Y:S02]  /*a720*/  LOP3.LUT R86, R91, 0xffff0000, RZ, 0xc0, !PT ;  /* 0xffff00005b567812 */ /* 0x000fe400078ec0ff */
[C---:B-1----:R-:W-:Y:S02]  /*a730*/  SHF.L.U32 R87, R92.reuse, 0x10, RZ ;  /* 0x000000105c577819 */ /* 0x042fe400000006ff */
[----:B------:R-:W-:Y:S02]  /*a740*/  LOP3.LUT R88, R92, 0xffff0000, RZ, 0xc0, !PT ;  /* 0xffff00005c587812 */ /* 0x000fe400078ec0ff */
[C---:B------:R-:W-:Y:S02]  /*a750*/  SHF.L.U32 R89, R93.reuse, 0x10, RZ ;  /* 0x000000105d597819 */ /* 0x040fe400000006ff */
[----:B------:R-:W-:Y:S02]  /*a760*/  LOP3.LUT R90, R93, 0xffff0000, RZ, 0xc0, !PT ;  /* 0xffff00005d5a7812 */ /* 0x000fe400078ec0ff */
[C---:B------:R-:W-:Y:S02]  /*a770*/  SHF.L.U32 R91, R94.reuse, 0x10, RZ ;  /* 0x000000105e5b7819 */ /* 0x040fe400000006ff */
[----:B------:R-:W-:Y:S02]  /*a780*/  LOP3.LUT R92, R94, 0xffff0000, RZ, 0xc0, !PT ;  /* 0xffff00005e5c7812 */ /* 0x000fe400078ec0ff */
[C---:B------:R-:W-:Y:S02]  /*a790*/  SHF.L.U32 R93, R95.reuse, 0x10, RZ ;  /* 0x000000105f5d7819 */ /* 0x040fe400000006ff */
[----:B------:R-:W-:Y:S02]  /*a7a0*/  LOP3.LUT R94, R95, 0xffff0000, RZ, 0xc0, !PT ;  /* 0xffff00005f5e7812 */ /* 0x000fe400078ec0ff */
[C---:B------:R-:W-:Y:S02]  /*a7b0*/  SHF.L.U32 R95, R100.reuse, 0x10, RZ ;  /* 0x00000010645f7819 */ /* 0x040fe400000006ff */
[----:B------:R-:W-:Y:S02]  /*a7c0*/  LOP3.LUT R96, R100, 0xffff0000, RZ, 0xc0, !PT ;  /* 0xffff000064607812 */ /* 0x000fe400078ec0ff */
[C---:B------:R-:W-:Y:S01]  /*a7d0*/  SHF.L.U32 R97, R101.reuse, 0x10, RZ ;  /* 0x0000001065617819 */ /* 0x040fe200000006ff */
[C---:B--2---:R-:W-:Y:S01]  /*a7e0*/  FMUL R4, R76.reuse, R4 ;  /* 0x000000044c047220 */ /* 0x044fe20000400000 */
[----:B------:R-:W-:Y:S01]  /*a7f0*/  LOP3.LUT R98, R101, 0xffff0000, RZ, 0xc0, !PT ;  /* 0xffff000065627812 */ /* 0x000fe200078ec0ff */
[----:B------:R-:W-:Y:S01]  /*a800*/  FMUL R5, R76, R5 ;  /* 0x000000054c057220 */ /* 0x000fe20000400000 */
[C---:B------:R-:W-:Y:S01]  /*a810*/  SHF.L.U32 R99, R102.reuse, 0x10, RZ ;  /* 0x0000001066637819 */ /* 0x040fe200000006ff */
[C---:B------:R-:W-:Y:S01]  /*a820*/  FFMA R4, R83.reuse, R78, R4 ;  /* 0x0000004e53047223 */ /* 0x040fe20000000004 */
[----:B------:R-:W-:Y:S01]  /*a830*/  LOP3.LUT R100, R102, 0xffff0000, RZ, 0xc0, !PT ;  /* 0xffff000066647812 */ /* 0x000fe200078ec0ff */
[----:B------:R-:W-:Y:S01]  /*a840*/  FFMA R5, R83, R0, R5 ;  /* 0x0000000053057223 */ /* 0x000fe20000000005 */
[C---:B------:R-:W-:Y:S01]  /*a850*/  SHF.L.U32 R101, R103.reuse, 0x10, RZ ;  /* 0x0000001067657819 */ /* 0x040fe200000006ff */
[C---:B------:R-:W-:Y:S01]  /*a860*/  FMUL R6, R76.reuse, R6 ;  /* 0x000000064c067220 */ /* 0x040fe20000400000 */
[----:B------:R-:W-:Y:S01]  /*a870*/  LOP3.LUT R102, R103, 0xffff0000, RZ, 0xc0, !PT ;  /* 0xffff000067667812 */ /* 0x000fe200078ec0ff */
[----:B------:R-:W-:Y:S01]  /*a880*/  FMUL R7, R76, R7 ;  /* 0x000000074c077220 */ /* 0x000fe20000400000 */
[----:B------:R-:W-:Y:S01]  /*a890*/  F2FP.BF16.F32.PACK_AB R4, R5, R4 ;  /* 0x000000040504723e */ /* 0x000fe200000010ff */
[C---:B------:R-:W-:Y:S01]  /*a8a0*/  FFMA R6, R83.reuse, R3, R6 ;  /* 0x0000000353067223 */ /* 0x040fe20000000006 */
[C---:B------:R-:W-:Y:S01]  /*a8b0*/  SHF.L.U32 R103, R108.reuse, 0x10, RZ ;  /* 0x000000106c677819 */ /* 0x040fe200000006ff */
[----:B------:R-:W-:Y:S01]  /*a8c0*/  FFMA R7, R83, R80, R7 ;  /* 0x0000005053077223 */ /* 0x000fe20000000007 */
[----:B------:R-:W-:Y:S01]  /*a8d0*/  LOP3.LUT R104, R108, 0xffff0000, RZ, 0xc0, !PT ;  /* 0xffff00006c687812 */ /* 0x000fe200078ec0ff */
[C---:B------:R-:W-:Y:S01]  /*a8e0*/  FMUL R8, R76.reuse, R8 ;  /* 0x000000084c087220 */ /* 0x040fe20000400000 */
[----:B------:R-:W-:Y:S01]  /*a8f0*/  SHF.L.U32 R105, R109, 0x10, RZ ;  /* 0x000000106d697819 */ /* 0x000fe200000006ff */
[----:B------:R-:W-:Y:S01]  /*a900*/  FMUL R9, R76, R9 ;  /* 0x000000094c097220 */ /* 0x000fe20000400000 */
[----:B------:R-:W-:Y:S01]  /*a910*/  F2FP.BF16.F32.PACK_AB R5, R7, R6 ;  /* 0x000000060705723e */ /* 0x000fe200000010ff */
[----:B------:R-:W-:Y:S01]  /*a920*/  FFMA R8, R83, R82, R8 ;  /* 0x0000005253087223 */ /* 0x000fe20000000008 */
[----:B------:R-:W-:Y:S01]  /*a930*/  LOP3.LUT R106, R109, 0xffff0000, RZ, 0xc0, !PT ;  /* 0xffff00006d6a7812 */ /* 0x000fe200078ec0ff */
[----:B------:R-:W-:Y:S01]  /*a940*/  FFMA R9, R83, R84, R9 ;  /* 0x0000005453097223 */ /* 0x000fe20000000009 */
[----:B------:R-:W-:Y:S01]  /*a950*/  SHF.L.U32 R107, R110, 0x10, RZ ;  /* 0x000000106e6b7819 */ /* 0x000fe200000006ff */
[----:B------:R-:W-:Y:S01]  /*a960*/  FMUL R10, R76, R10 ;  /* 0x0000000a4c0a7220 */ /* 0x000fe20000400000 */
[----:B------:R-:W-:Y:S01]  /*a970*/  LOP3.LUT R108, R110, 0xffff0000, RZ, 0xc0, !PT ;  /* 0xffff00006e6c7812 */ /* 0x000fe200078ec0ff */
[C---:B------:R-:W-:Y:S01]  /*a980*/  FMUL R11, R76.reuse, R11 ;  /* 0x0000000b4c0b7220 */ /* 0x040fe20000400000 */
[----:B------:R-:W-:Y:S01]  /*a990*/  F2FP.BF16.F32.PACK_AB R6, R9, R8 ;  /* 0x000000080906723e */ /* 0x000fe200000010ff */
[----:B------:R-:W-:Y:S01]  /*a9a0*/  FFMA R10, R83, R85, R10 ;  /* 0x00000055530a7223 */ /* 0x000fe2000000000a */
[----:B------:R-:W-:Y:S01]  /*a9b0*/  SHF.L.U32 R109, R111, 0x10, RZ ;  /* 0x000000106f6d7819 */ /* 0x000fe200000006ff */
[----:B------:R-:W-:Y:S01]  /*a9c0*/  FFMA R11, R83, R86, R11 ;  /* 0x00000056530b7223 */ /* 0x000fe2000000000b */
[----:B------:R-:W-:Y:S01]  /*a9d0*/  LOP3.LUT R110, R111, 0xffff0000, RZ, 0xc0, !PT ;  /* 0xffff00006f6e7812 */ /* 0x000fe200078ec0ff */
[----:B------:R-:W-:Y:S01]  /*a9e0*/  FMUL R0, R76, R12 ;  /* 0x0000000c4c007220 */ /* 0x000fe20000400000 */
[----:B------:R-:W-:Y:S01]  /*a9f0*/  SHF.L.U32 R111, R116, 0x10, RZ ;  /* 0x00000010746f7819 */ /* 0x000fe200000006ff */
[C---:B------:R-:W-:Y:S01]  /*aa00*/  FMUL R3, R76.reuse, R13 ;  /* 0x0000000d4c037220 */ /* 0x040fe20000400000 */
[----:B------:R-:W-:Y:S01]  /*aa10*/  F2FP.BF16.F32.PACK_AB R7, R11, R10 ;  /* 0x0000000a0b07723e */ /* 0x000fe200000010ff */
[----:B------:R-:W-:Y:S01]  /*aa20*/  FMUL R14, R76, R14 ;  /* 0x0000000e4c0e7220 */ /* 0x000fe20000400000 */
[----:B------:R-:W-:Y:S01]  /*aa30*/  LOP3.LUT R112, R116, 0xffff0000, RZ, 0xc0, !PT ;  /* 0xffff000074707812 */ /* 0x000fe200078ec0ff */
[C---:B------:R-:W-:Y:S01]  /*aa40*/  FMUL R15, R76.reuse, R15 ;  /* 0x0000000f4c0f7220 */ /* 0x040fe20000400000 */
[----:B------:R-:W-:Y:S01]  /*aa50*/  SHF.L.U32 R113, R117, 0x10, RZ ;  /* 0x0000001075717819 */ /* 0x000fe200000006ff */
[----:B------:R-:W-:Y:S01]  /*aa60*/  FFMA R0, R83, R87, R0 ;  /* 0x0000005753007223 */ /* 0x000fe20000000000 */
[----:B------:R-:W-:Y:S01]  /*aa70*/  LOP3.LUT R114, R117, 0xffff0000, RZ, 0xc0, !PT ;  /* 0xffff000075727812 */ /* 0x000fe200078ec0ff */
[----:B------:R-:W-:Y:S01]  /*aa80*/  FMUL R12, R76, R16 ;  /* 0x000000104c0c7220 */ /* 0x000fe20000400000 */
[C---:B------:R-:W-:Y:S01]  /*aa90*/  SHF.L.U32 R115, R118.reuse, 0x10, RZ ;  /* 0x0000001076737819 */ /* 0x040fe200000006ff */
[----:B------:R-:W-:Y:S01]  /*aaa0*/  FFMA R3, R83, R88, R3 ;  /* 0x0000005853037223 */ /* 0x000fe20000000003 */
[----:B------:R-:W-:Y:S01]  /*aab0*/  LOP3.LUT R116, R118, 0xffff0000, RZ, 0xc0, !PT ;  /* 0xffff000076747812 */ /* 0x000fe200078ec0ff */
[C---:B------:R-:W-:Y:S01]  /*aac0*/  FMUL R13, R76.reuse, R17 ;  /* 0x000000114c0d7220 */ /* 0x040fe20000400000 */
[----:B------:R-:W-:Y:S01]  /*aad0*/  SHF.L.U32 R117, R119, 0x10, RZ ;  /* 0x0000001077757819 */ /* 0x000fe200000006ff */
[----:B------:R-:W-:Y:S01]  /*aae0*/  FFMA R14, R83, R89, R14 ;  /* 0x00000059530e7223 */ /* 0x000fe2000000000e */
[----:B------:R-:W-:Y:S01]  /*aaf0*/  F2FP.BF16.F32.PACK_AB R8, R3, R0 ;  /* 0x000000000308723e */ /* 0x000fe200000010ff */
[----:B------:R-:W-:Y:S01]  /*ab00*/  FMUL R18, R76, R18 ;  /* 0x000000124c127220 */ /* 0x000fe20000400000 */
[----:B------:R-:W-:Y:S01]  /*ab10*/  LOP3.LUT R118, R119, 0xffff0000, RZ, 0xc0, !PT ;  /* 0xffff000077767812 */ /* 0x000fe200078ec0ff */
[----:B------:R-:W-:Y:S01]  /*ab20*/  FFMA R15, R83, R90, R15 ;  /* 0x0000005a530f7223 */ /* 0x000fe2000000000f */
[----:B------:R-:W-:Y:S01]  /*ab30*/  SHF.L.U32 R119, R124, 0x10, RZ ;  /* 0x000000107c777819 */ /* 0x000fe200000006ff */
[----:B------:R-:W-:Y:S01]  /*ab40*/  FMUL R19, R76, R19 ;  /* 0x000000134c137220 */ /* 0x000fe20000400000 */
[----:B------:R-:W-:Y:S01]  /*ab50*/  LOP3.LUT R120, R124, 0xffff0000, RZ, 0xc0, !PT ;  /* 0xffff00007c787812 */ /* 0x000fe200078ec0ff */
[----:B------:R1:W-:Y:S01]  /*ab60*/  STS.128 [R178+UR49+0xc400], R4 ;  /* 0x00c40004b2007988 */ /* 0x0003e20008000c31 */
[----:B------:R-:W-:Y:S01]  /*ab70*/  F2FP.BF16.F32.PACK_AB R9, R15, R14 ;  /* 0x0000000e0f09723e */ /* 0x000fe200000010ff */
[C---:B------:R-:W-:Y:S01]  /*ab80*/  FFMA R12, R83.reuse, R91, R12 ;  /* 0x0000005b530c7223 */ /* 0x040fe2000000000c */
[C---:B------:R-:W-:Y:S01]  /*ab90*/  FFMA R13, R83.reuse, R92, R13 ;  /* 0x0000005c530d7223 */ /* 0x040fe2000000000d */
[----:B------:R-:W-:Y:S01]  /*aba0*/  FFMA R18, R83, R93, R18 ;  /* 0x0000005d53127223 */ /* 0x000fe20000000012 */
[----:B------:R-:W-:Y:S01]  /*abb0*/  SHF.L.U32 R121, R125, 0x10, RZ ;  /* 0x000000107d797819 */ /* 0x000fe200000006ff */
[----:B------:R-:W-:Y:S01]  /*abc0*/  FFMA R19, R83, R94, R19 ;  /* 0x0000005e53137223 */ /* 0x000fe20000000013 */
[C---:B------:R-:W-:Y:S01]  /*abd0*/  FMUL R16, R76.reuse, R20 ;  /* 0x000000144c107220 */ /* 0x040fe20000400000 */
[----:B------:R-:W-:Y:S01]  /*abe0*/  F2FP.BF16.F32.PACK_AB R10, R13, R12 ;  /* 0x0000000c0d0a723e */ /* 0x000fe200000010ff */
[C---:B------:R-:W-:Y:S01]  /*abf0*/  FMUL R17, R76.reuse, R21 ;  /* 0x000000154c117220 */ /* 0x040fe20000400000 */
[C---:B------:R-:W-:Y:S01]  /*ac00*/  FMUL R22, R76.reuse, R22 ;  /* 0x000000164c167220 */ /* 0x040fe20000400000 */
[----:B------:R-:W-:Y:S01]  /*ac10*/  F2FP.BF16.F32.PACK_AB R11, R19, R18 ;  /* 0x00000012130b723e */ /* 0x000fe200000010ff */
[C---:B------:R-:W-:Y:S01]  /*ac20*/  FFMA R16, R83.reuse, R95, R16 ;  /* 0x0000005f53107223 */ /* 0x040fe20000000010 */
[----:B------:R-:W-:Y:S01]  /*ac30*/  FFMA R17, R83, R96, R17 ;  /* 0x0000006053117223 */ /* 0x000fe20000000011 */
[----:B------:R-:W-:Y:S01]  /*ac40*/  LOP3.LUT R122, R125, 0xffff0000, RZ, 0xc0, !PT ;  /* 0xffff00007d7a7812 */ /* 0x000fe200078ec0ff */
[----:B------:R-:W-:Y:S01]  /*ac50*/  FFMA R22, R83, R97, R22 ;  /* 0x0000006153167223 */ /* 0x000fe20000000016 */
[----:B------:R1:W-:Y:S01]  /*ac60*/  STS.128 [R177+0xc400], R8 ;  /* 0x00c40008b1007388 */ /* 0x0003e20000000c00 */
[C---:B------:R-:W-:Y:S01]  /*ac70*/  FMUL R23, R76.reuse, R23 ;  /* 0x000000174c177220 */ /* 0x040fe20000400000 */
[----:B------:R-:W-:Y:S01]  /*ac80*/  F2FP.BF16.F32.PACK_AB R16, R17, R16 ;  /* 0x000000101110723e */ /* 0x000fe200000010ff */
[C---:B------:R-:W-:Y:S01]  /*ac90*/  FMUL R20, R76.reuse, R24 ;  /* 0x000000184c147220 */ /* 0x040fe20000400000 */
[----:B------:R-:W-:Y:S01]  /*aca0*/  FMUL R21, R76, R25 ;  /* 0x000000194c157220 */ /* 0x000fe20000400000 */
[C---:B------:R-:W-:Y:S01]  /*acb0*/  SHF.L.U32 R123, R126.reuse, 0x10, RZ ;  /* 0x000000107e7b7819 */ /* 0x040fe200000006ff */
[C---:B------:R-:W-:Y:S01]  /*acc0*/  FFMA R23, R83.reuse, R98, R23 ;  /* 0x0000006253177223 */ /* 0x040fe20000000017 */
[C---:B------:R-:W-:Y:S01]  /*acd0*/  FFMA R20, R83.reuse, R99, R20 ;  /* 0x0000006353147223 */ /* 0x040fe20000000014 */
[----:B------:R-:W-:Y:S01]  /*ace0*/  LOP3.LUT R124, R126, 0xffff0000, RZ, 0xc0, !PT ;  /* 0xffff00007e7c7812 */ /* 0x000fe200078ec0ff */
        /* <DEDUP_REMOVED lines=8> */
[----:B------:R-:W-:Y:S01]  /*ad70*/  SHF.L.U32 R125, R127, 0x10, RZ ;  /* 0x000000107f7d7819 */ /* 0x000fe200000006ff */
[----:B------:R-:W-:Y:S01]  /*ad80*/  FFMA R24, R83, R103, R24 ;  /* 0x0000006753187223 */ /* 0x000fe20000000018 */
[C---:B------:R-:W-:Y:S01]  /*ad90*/  FMUL R25, R76.reuse, R29 ;  /* 0x0000001d4c197220 */ /* 0x040fe20000400000 */
[----:B------:R-:W-:Y:S01]  /*ada0*/  LOP3.LUT R126, R127, 0xffff0000, RZ, 0xc0, !PT ;  /* 0xffff00007f7e7812 */ /* 0x000fe200078ec0ff */
[C---:B------:R-:W-:Y:S01]  /*adb0*/  FMUL R30, R76.reuse, R30 ;  /* 0x0000001e4c1e7220 */ /* 0x040fe20000400000 */
[----:B------:R-:W-:Y:S01]  /*adc0*/  F2FP.BF16.F32.PACK_AB R19, R27, R26 ;  /* 0x0000001a1b13723e */ /* 0x000fe200000010ff */
[C---:B------:R-:W-:Y:S01]  /*add0*/  FFMA R25, R83.reuse, R104, R25 ;  /* 0x0000006853197223 */ /* 0x040fe20000000019 */
[----:B------:R-:W-:Y:S01]  /*ade0*/  FMUL R31, R76, R31 ;  /* 0x0000001f4c1f7220 */ /* 0x000fe20000400000 */
[----:B------:R-:W-:Y:S01]  /*adf0*/  FFMA R30, R83, R105, R30 ;  /* 0x00000069531e7223 */ /* 0x000fe2000000001e */
[----:B------:R-:W-:Y:S01]  /*ae00*/  SHF.L.U32 R127, R132, 0x10, RZ ;  /* 0x00000010847f7819 */ /* 0x000fe200000006ff */
[----:B------:R1:W-:Y:S01]  /*ae10*/  STS.128 [R176+0xc400], R16 ;  /* 0x00c40010b0007388 */ /* 0x0003e20000000c00 */
[----:B------:R-:W-:Y:S01]  /*ae20*/  F2FP.BF16.F32.PACK_AB R24, R25, R24 ;  /* 0x000000181918723e */ /* 0x000fe200000010ff */
[C---:B------:R-:W-:Y:S01]  /*ae30*/  FFMA R31, R83.reuse, R106, R31 ;  /* 0x0000006a531f7223 */ /* 0x040fe2000000001f */
[C---:B------:R-:W-:Y:S01]  /*ae40*/  FMUL R28, R76.reuse, R32 ;  /* 0x000000204c1c7220 */ /* 0x040fe20000400000 */
[C---:B------:R-:W-:Y:S01]  /*ae50*/  FMUL R29, R76.reuse, R33 ;  /* 0x000000214c1d7220 */ /* 0x040fe20000400000 */
[----:B------:R-:W-:Y:S01]  /*ae60*/  FMUL R34, R76, R34 ;  /* 0x000000224c227220 */ /* 0x000fe20000400000 */
[----:B------:R-:W-:Y:S01]  /*ae70*/  LOP3.LUT R128, R132, 0xffff0000, RZ, 0xc0, !PT ;  /* 0xffff000084807812 */ /* 0x000fe200078ec0ff */
[----:B------:R-:W-:Y:S01]  /*ae80*/  FFMA R28, R83, R107, R28 ;  /* 0x0000006b531c7223 */ /* 0x000fe2000000001c */
[----:B------:R-:W-:Y:S01]  /*ae90*/  F2FP.BF16.F32.PACK_AB R25, R31, R30 ;  /* 0x0000001e1f19723e */ /* 0x000fe200000010ff */
[C---:B------:R-:W-:Y:S01]  /*aea0*/  FFMA R29, R83.reuse, R108, R29 ;  /* 0x0000006c531d7223 */ /* 0x040fe2000000001d */
[----:B------:R-:W-:Y:S01]  /*aeb0*/  FFMA R34, R83, R109, R34 ;  /* 0x0000006d53227223 */ /* 0x000fe20000000022 */
[C---:B------:R-:W-:Y:S01]  /*aec0*/  FMUL R35, R76.reuse, R35 ;  /* 0x000000234c237220 */ /* 0x040fe20000400000 */
[----:B------:R-:W-:Y:S01]  /*aed0*/  SHF.L.U32 R129, R133, 0x10, RZ ;  /* 0x0000001085817819 */ /* 0x000fe200000006ff */
[C---:B------:R-:W-:Y:S01]  /*aee0*/  FMUL R32, R76.reuse, R36 ;  /* 0x000000244c207220 */ /* 0x040fe20000400000 */
[----:B------:R-:W-:Y:S01]  /*aef0*/  F2FP.BF16.F32.PACK_AB R26, R29, R28 ;  /* 0x0000001c1d1a723e */ /* 0x000fe200000010ff */
[C---:B------:R-:W-:Y:S01]  /*af00*/  FFMA R35, R83.reuse, R110, R35 ;  /* 0x0000006e53237223 */ /* 0x040fe20000000023 */
[C---:B------:R-:W-:Y:S01]  /*af10*/  FMUL R33, R76.reuse, R37 ;  /* 0x000000254c217220 */ /* 0x040fe20000400000 */
[----:B------:R-:W-:Y:S01]  /*af20*/  FFMA R32, R83, R111, R32 ;  /* 0x0000006f53207223 */ /* 0x000fe20000000020 */
        /* <DEDUP_REMOVED lines=29> */
[C---:B------:R-:W-:Y:S01]  /*b100*/  FMUL R47, R76.reuse, R47 ;  /* 0x0000002f4c2f7220 */ /* 0x040fe20000400000 */
[C---:B------:R-:W-:Y:S01]  /*b110*/  FMUL R44, R76.reuse, R48 ;  /* 0x000000304c2c7220 */ /* 0x040fe20000400000 */
[----:B------:R-:W-:Y:S01]  /*b120*/  FMUL R45, R76, R49 ;  /* 0x000000314c2d7220 */ /* 0x000fe20000400000 */
[----:B------:R1:W-:Y:S01]  /*b130*/  STS.128 [R173+0xc400], R32 ;  /* 0x00c40020ad007388 */ /* 0x0003e20000000c00 */
[C---:B------:R-:W-:Y:S01]  /*b140*/  SHF.L.U32 R135, R140.reuse, 0x10, RZ ;  /* 0x000000108c877819 */ /* 0x040fe200000006ff */
[----:B------:R-:W-:Y:S01]  /*b150*/  FFMA R46, R83, R121, R46 ;  /* 0x00000079532e7223 */ /* 0x000fe2000000002e */
[----:B------:R-:W-:Y:S01]  /*b160*/  F2FP.BF16.F32.PACK_AB R40, R41, R40 ;  /* 0x000000282928723e */ /* 0x000fe200000010ff */
[C---:B------:R-:W-:Y:S01]  /*b170*/  FFMA R47, R83.reuse, R122, R47 ;  /* 0x0000007a532f7223 */ /* 0x040fe2000000002f */
[C---:B------:R-:W-:Y:S01]  /*b180*/  FFMA R44, R83.reuse, R123, R44 ;  /* 0x0000007b532c7223 */ /* 0x040fe2000000002c */
[----:B------:R-:W-:Y:S01]  /*b190*/  LOP3.LUT R136, R140, 0xffff0000, RZ, 0xc0, !PT ;  /* 0xffff00008c887812 */ /* 0x000fe200078ec0ff */
[C---:B------:R-:W-:Y:S01]  /*b1a0*/  FFMA R45, R83.reuse, R124, R45 ;  /* 0x0000007c532d7223 */ /* 0x040fe2000000002d */
[C---:B------:R-:W-:Y:S01]  /*b1b0*/  FMUL R50, R76.reuse, R50 ;  /* 0x000000324c327220 */ /* 0x040fe20000400000 */
[C---:B------:R-:W-:Y:S01]  /*b1c0*/  FMUL R51, R76.reuse, R51 ;  /* 0x000000334c337220 */ /* 0x040fe20000400000 */
[C---:B------:R-:W-:Y:S01]  /*b1d0*/  FMUL R48, R76.reuse, R52 ;  /* 0x000000344c307220 */ /* 0x040fe20000400000 */
[C---:B------:R-:W-:Y:S01]  /*b1e0*/  FMUL R49, R76.reuse, R53 ;  /* 0x000000354c317220 */ /* 0x040fe20000400000 */
[C---:B------:R-:W-:Y:S01]  /*b1f0*/  FFMA R50, R83.reuse, R125, R50 ;  /* 0x0000007d53327223 */ /* 0x040fe20000000032 */
        /* <DEDUP_REMOVED lines=9> */
[----:B------:R-:W-:Y:S01]  /*b290*/  FFMA R55, R83, R130, R55 ;  /* 0x0000008253377223 */ /* 0x000fe20000000037 */
[C---:B------:R-:W-:Y:S01]  /*b2a0*/  FMUL R59, R76.reuse, R59 ;  /* 0x0000003b4c3b7220 */ /* 0x040fe20000400000 */
[----:B------:R-:W-:Y:S01]  /*b2b0*/  F2FP.BF16.F32.PACK_AB R41, R47, R46 ;  /* 0x0000002e2f29723e */ /* 0x000fe200000010ff */
[----:B------:R-:W-:Y:S01]  /*b2c0*/  FFMA R52, R83, R131, R52 ;  /* 0x0000008353347223 */ /* 0x000fe20000000034 */
[----:B------:R-:W-:Y:S01]  /*b2d0*/  F2FP.BF16.F32.PACK_AB R42, R45, R44 ;  /* 0x0000002c2d2a723e */ /* 0x000fe200000010ff */
[C---:B------:R-:W-:Y:S01]  /*b2e0*/  FMUL R56, R76.reuse, R60 ;  /* 0x0000003c4c387220 */ /* 0x040fe20000400000 */
[----:B------:R-:W-:Y:S01]  /*b2f0*/  F2FP.BF16.F32.PACK_AB R43, R51, R50 ;  /* 0x00000032332b723e */ /* 0x000fe200000010ff */
[----:B------:R-:W-:Y:S01]  /*b300*/  FFMA R53, R83, R132, R53 ;  /* 0x0000008453357223 */ /* 0x000fe20000000035 */
[----:B------:R-:W-:Y:S01]  /*b310*/  SHF.L.U32 R137, R141, 0x10, RZ ;  /* 0x000000108d897819 */ /* 0x000fe200000006ff */
[C---:B------:R-:W-:Y:S01]  /*b320*/  FMUL R57, R76.reuse, R61 ;  /* 0x0000003d4c397220 */ /* 0x040fe20000400000 */
[----:B------:R-:W-:Y:S01]  /*b330*/  FFMA R58, R83, R133, R58 ;  /* 0x00000085533a7223 */ /* 0x000fe2000000003a */
[----:B------:R1:W-:Y:S01]  /*b340*/  STS.128 [R172+0xc400], R40 ;  /* 0x00c40028ac007388 */ /* 0x0003e20000000c00 */
[----:B------:R-:W-:Y:S01]  /*b350*/  LOP3.LUT R138, R141, 0xffff0000, RZ, 0xc0, !PT ;  /* 0xffff00008d8a7812 */ /* 0x000fe200078ec0ff */
[----:B------:R-:W-:Y:S01]  /*b360*/  FMUL R62, R76, R62 ;  /* 0x0000003e4c3e7220 */ /* 0x000fe20000400000 */
[C---:B------:R-:W-:Y:S01]  /*b370*/  FFMA R59, R83.reuse, R134, R59 ;  /* 0x00000086533b7223 */ /* 0x040fe2000000003b */
[----:B------:R-:W-:Y:S01]  /*b380*/  SHF.L.U32 R139, R142, 0x10, RZ ;  /* 0x000000108e8b7819 */ /* 0x000fe200000006ff */
[----:B------:R-:W-:Y:S01]  /*b390*/  FMUL R63, R76, R63 ;  /* 0x0000003f4c3f7220 */ /* 0x000fe20000400000 */
[C---:B------:R-:W-:Y:S01]  /*b3a0*/  FFMA R56, R83.reuse, R135, R56 ;  /* 0x0000008753387223 */ /* 0x040fe20000000038 */
[----:B------:R-:W-:Y:S01]  /*b3b0*/  LOP3.LUT R140, R142, 0xffff0000, RZ, 0xc0, !PT ;  /* 0xffff00008e8c7812 */ /* 0x000fe200078ec0ff */
[C---:B------:R-:W-:Y:S01]  /*b3c0*/  FMUL R60, R76.reuse, R64 ;  /* 0x000000404c3c7220 */ /* 0x040fe20000400000 */
[----:B------:R-:W-:Y:S01]  /*b3d0*/  FFMA R57, R83, R136, R57 ;  /* 0x0000008853397223 */ /* 0x000fe20000000039 */
[----:B------:R-:W-:Y:S01]  /*b3e0*/  SHF.L.U32 R141, R143, 0x10, RZ ;  /* 0x000000108f8d7819 */ /* 0x000fe200000006ff */
[C---:B------:R-:W-:Y:S01]  /*b3f0*/  FMUL R61, R76.reuse, R65 ;  /* 0x000000414c3d7220 */ /* 0x040fe20000400000 */
[----:B------:R-:W-:Y:S01]  /*b400*/  FFMA R62, R83, R137, R62 ;  /* 0x00000089533e7223 */ /* 0x000fe2000000003e */
[----:B------:R-:W-:Y:S01]  /*b410*/  LOP3.LUT R142, R143, 0xffff0000, RZ, 0xc0, !PT ;  /* 0xffff00008f8e7812 */ /* 0x000fe200078ec0ff */
[C---:B------:R-:W-:Y:S01]  /*b420*/  FMUL R66, R76.reuse, R66 ;  /* 0x000000424c427220 */ /* 0x040fe20000400000 */
[----:B------:R-:W-:Y:S01]  /*b430*/  F2FP.BF16.F32.PACK_AB R48, R49, R48 ;  /* 0x000000303130723e */ /* 0x000fe200000010ff */
[----:B------:R-:W-:Y:S01]  /*b440*/  FFMA R63, R83, R138, R63 ;  /* 0x0000008a533f7223 */ /* 0x000fe2000000003f */
[----:B------:R-:W-:Y:S01]  /*b450*/  FMUL R67, R76, R67 ;  /* 0x000000434c437220 */ /* 0x000fe20000400000 */
        /* <DEDUP_REMOVED lines=12> */
[----:B------:R-:W-:Y:S03]  /*b520*/  ISETP.NE.AND P0, PT, R165, RZ, PT ;  /* 0x000000ffa500720c */ /* 0x000fe60003f05270 */
        /* <DEDUP_REMOVED lines=18> */
[----:B--2---:R-:W-:Y:S04]  /*b650*/  DEPBAR.LE SB0, 0x1 ;  /* 0x000080400000791a */ /* 0x004fe80000000000 */
.L_x_137:
[----:B------:R-:W-:Y:S05]  /*b660*/  BSYNC.RECONVERGENT B0 ;  /* 0x0000000000007941 */ /* 0x000fea0003800200 */
.L_x_136:
[----:B------:R-:W-:Y:S01]  /*b670*/  BAR.SYNC.DEFER_BLOCKING 0x1, 0x80 ;  /* 0x0042000000007b1d */ /* 0x000fe20000010000 */
[----:B------:R-:W-:Y:S09]  /*b680*/  UISETP.NE.AND UP0, UPT, UR50, -0x4, UPT ;  /* 0xfffffffc3200788c */ /* 0x000ff2000bf05270 */
[----:B------:R-:W-:Y:S05]  /*b690*/  BRA.U !UP0, `(.L_x_138) ;  /* 0x0000000108247547 */ /* 0x000fea000b800000 */
[----:B------:R-:W-:Y:S01]  /*b6a0*/  ISETP.NE.AND P0, PT, R174, RZ, PT ;  /* 0x000000ffae00720c */ /* 0x000fe20003f05270 */
[----:B------:R-:W-:Y:S01]  /*b6b0*/  IMAD.U32 R0, RZ, RZ, UR51 ;  /* 0x00000033ff007e24 */ /* 0x000fe2000f8e00ff */
[----:B------:R-:W-:Y:S04]  /*b6c0*/  UIADD3 UR51, UPT, UPT, UR51, 0x1, URZ ;  /* 0x0000000133337890 */ /* 0x000fe8000fffe0ff */
[----:B------:R-:W-:Y:S04]  /*b6d0*/  UISETP.NE.AND UP0, UPT, UR51, 0x4, UPT ;  /* 0x000000043300788c */ /* 0x000fe8000bf05270 */
[----:B------:R-:W-:Y:S03]  /*b6e0*/  USEL UR51, UR51, URZ, UP0 ;  /* 0x000000ff33337287 */ /* 0x000fe60008000000 */
[----:B------:R-:W-:Y:S05]  /*b6f0*/  @P0 LEA R0, R0, UR49, 0x3 ;  /* 0x0000003100000c11 */ /* 0x000fea000f8e18ff */
[----:B------:R-:W-:Y:S05]  /*b700*/  @P0 VIADD R0, R0, 0x70 ;  /* 0x0000007000000836 */ /* 0x000fea0000000000 */
[----:B------:R-:W-:Y:S04]  /*b710*/  @P0 PRMT R0, R179, 0x654, R0 ;  /* 0x00000654b3000816 */ /* 0x000fe80000000000 */
[----:B------:R2:W-:Y:S03]  /*b720*/  @P0 SYNCS.ARRIVE.TRANS64.RED.A1T0 RZ, [R0+URZ], RZ ;  /* 0x000000ff00ff09a7 */ /* 0x0005e600081004ff */
.L_x_138:
[----:B------:R-:W-:Y:S01]  /*b730*/  ISETP.NE.AND P1, PT, R166, RZ, PT ;  /* 0x000000ffa600720c */ /* 0x000fe20003f25270 */
[----:B--2---:R-:W-:Y:S01]  /*b740*/  IMAD.IADD R0, R77, 0x1, R152 ;  /* 0x000000014d007824 */ /* 0x004fe200078e0298 */
[----:B------:R-:W-:Y:S01]  /*b750*/  ISETP.NE.AND P0, PT, R169, 0x2, PT ;  /* 0x00000002a900780c */ /* 0x000fe20003f05270 */
[----:B------:R-:W-:Y:S01]  /*b760*/  UIADD3 UR50, UPT, UPT, UR50, 0x4, URZ ;  /* 0x0000000432327890 */ /* 0x000fe2000fffe0ff */
[----:B------:R-:W-:Y:S01]  /*b770*/  LOP3.LUT R79, R79, 0x1, RZ, 0x3c, !PT ;  /* 0x000000014f4f7812 */ /* 0x000fe200078e3cff */
[----:B------:R-:W-:Y:S01]  /*b780*/  IMAD.IADD R20, R75, 0x1, R150 ;  /* 0x000000014b147824 */ /* 0x000fe200078e0296 */
[----:B------:R-:W-:Y:S02]  /*b790*/  R2UR UR20, R0 ;  /* 0x00000000001472ca */ /* 0x000fe400000e0000 */
[----:B------:R-:W-:Y:S02]  /*b7a0*/  SEL R0, RZ, 0x1, P0 ;  /* 0x00000001ff007807 */ /* 0x000fe40000000000 */
[----:B------:R-:W-:Y:S02]  /*b7b0*/  SEL R169, R169, RZ, P0 ;  /* 0x000000ffa9a97207 */ /* 0x000fe40000000000 */
[----:B------:R-:W-:Y:S02]  /*b7c0*/  LOP3.LUT R161, R161, R0, RZ, 0x3c, !PT ;  /* 0x00000000a1a17212 */ /* 0x000fe400078e3cff */
[----:B------:R-:W-:Y:S01]  /*b7d0*/  @P1 R2UR UR36, R160 ;  /* 0x00000000a02412ca */ /* 0x000fe200000e0000 */
[----:B------:R-:W-:Y:S03]  /*b7e0*/  @!UPT UIADD3 URZ, UPT, UPT, URZ, URZ, URZ ;  /* 0x000000fffffff290 */ /* 0x000fe6000fffe0ff */
[----:B------:R-:W-:Y:S11]  /*b7f0*/  @P1 BRA `(.L_x_139) ;  /* 0xffffff9c00fc1947 */ /* 0x000ff6000383ffff */
[----:B------:R-:W-:Y:S01]  /*b800*/  SYNCS.ARRIVE.TRANS64.A1T0 RZ, [UR49+0xf0], RZ ;  /* 0x0000f0ffffff79a7 */ /* 0x000fe20008100031 */
[----:B------:R-:W-:-:S09]  /*b810*/  UISETP.NE.AND UP0, UPT, UR48, URZ, UPT ;  /* 0x000000ff3000728c */ /* 0x000fd2000bf05270 */
[----:B------:R-:W-:Y:S05]  /*b820*/  BRA.U !UP0, `(.L_x_140) ;  /* 0x0000000108487547 */ /* 0x000fea000b800000 */
[----:B------:R-:W2:Y:S02]  /*b830*/  LDCU.64 UR4, c[0x0][0xc90] ;  /* 0x00019200ff0477ac */ /* 0x000ea40008000a00 */
[----:B--2---:R-:W-:-:S04]  /*b840*/  UISETP.NE.U32.AND UP0, UPT, UR4, URZ, UPT ;  /* 0x000000ff0400728c */ /* 0x004fc8000bf05070 */
[----:B------:R-:W-:-:S09]  /*b850*/  UISETP.NE.AND.EX UP0, UPT, UR5, URZ, UPT, UP0 ;  /* 0x000000ff0500728c */ /* 0x000fd2000bf05300 */
[----:B------:R-:W-:Y:S05]  /*b860*/  BRA.U UP0, `(.L_x_141) ;  /* 0x00000001000c7547 */ /* 0x000fea000b800000 */
[----:B------:R-:W-:-:S13]  /*b870*/  FSETP.NEU.AND P0, PT, R83, RZ, PT ;  /* 0x000000ff5300720b */ /* 0x000fda0003f0d000 */
[----:B------:R-:W-:Y:S05]  /*b880*/  @!P0 EXIT ;  /* 0x000000000000894d */ /* 0x000fea0003800000 */
[----:B------:R-:W-:Y:S05]  /*b890*/  BRA `(.L_x_140) ;  /* 0x00000000002c7947 */ /* 0x000fea0003800000 */
.L_x_141:
[----:B------:R-:W-:Y:S01]  /*b8a0*/  ISETP.NE.AND P0, PT, R167, RZ, PT ;  /* 0x000000ffa700720c */ /* 0x000fe20003f05270 */
[----:B------:R-:W-:-:S12]  /*b8b0*/  BSSY.RECONVERGENT B0, `(.L_x_140) ;  /* 0x0000009000007945 */ /* 0x000fd80003800200 */
[----:B------:R-:W-:Y:S05]  /*b8c0*/  @P0 BRA `(.L_x_142) ;  /* 0x0000000000140947 */ /* 0x000fea0003800000 */
[----:B------:R-:W2:Y:S02]  /*b8d0*/  LDCU.64 UR4, c[0x0][0xc88] ;  /* 0x00019100ff0477ac */ /* 0x000ea40008000a00 */
[----:B--2---:R-:W-:-:S04]  /*b8e0*/  ISETP.NE.U32.AND P0, PT, RZ, UR4, PT ;  /* 0x00000004ff007c0c */ /* 0x004fc8000bf05070 */
[----:B------:R-:W-:-:S13]  /*b8f0*/  ISETP.NE.AND.EX P0, PT, RZ, UR5, PT, P0 ;  /* 0x00000005ff007c0c */ /* 0x000fda000bf05300 */
[----:B------:R-:W-:Y:S05]  /*b900*/  @!P0 EXIT ;  /* 0x000000000000894d */ /* 0x000fea0003800000 */
[----:B------:R-:W-:Y:S05]  /*b910*/  BRA `(.L_x_143) ;  /* 0x0000000000087947 */ /* 0x000fea0003800000 */
.L_x_142:
[----:B------:R-:W-:-:S13]  /*b920*/  FSETP.NEU.AND P0, PT, R83, RZ, PT ;  /* 0x000000ff5300720b */ /* 0x000fda0003f0d000 */
[----:B------:R-:W-:Y:S05]  /*b930*/  @!P0 EXIT ;  /* 0x000000000000894d */ /* 0x000fea0003800000 */
.L_x_143:
[----:B------:R-:W-:Y:S05]  /*b940*/  BSYNC.RECONVERGENT B0 ;  /* 0x0000000000007941 */ /* 0x000fea0003800200 */
.L_x_140:
[----:B------:R-:W-:Y:S01]  /*b950*/  ULEA UR4, UR51, UR49, 0x3 ;  /* 0x0000003133047291 */ /* 0x000fe2000f8e18ff */
[----:B------:R-:W-:-:S04]  /*b960*/  DEPBAR.LE SB0, 0x0 ;  /* 0x000080000000791a */ /* 0x000fc80000000000 */
[----:B------:R-:W-:-:S04]  /*b970*/  UIADD3 UR4, UPT, UPT, UR4, 0x70, URZ ;  /* 0x0000007004047890 */ /* 0x000fc8000fffe0ff */
[----:B------:R-:W-:-:S09]  /*b980*/  UPRMT UR4, UR37, 0x654, UR4 ;  /* 0x0000065425047896 */ /* 0x000fd20008000004 */
[----:B------:R-:W-:Y:S01]  /*b990*/  SYNCS.ARRIVE.TRANS64.RED.A1T0 RZ, [UR4], RZ ;  /* 0x000000ffffff79a7 */ /* 0x000fe20008100404 */
[----:B------:R-:W-:Y:S05]  /*b9a0*/  EXIT ;  /* 0x000000000000794d */ /* 0x000fea0003800000 */
.L_x_24:
[----:B------:R1:W1:Y:S02]  /*b9b0*/  SYNCS.PHASECHK.TRANS64.TRYWAIT P0, [R2+URZ+0xe0], R3 ;  /* 0x0000e003020075a7 */ /* 0x00026400080011ff */
[----:B-1----:R-:W-:Y:S05]  /*b9c0*/  @!P0 NANOSLEEP.SYNCS 0x989680 ;  /* 0x009896800000895d */ /* 0x002fea0003900000 */
[----:B------:R-:W1:Y:S02]  /*b9d0*/  @!P0 SYNCS.PHASECHK.TRANS64 P0, [R2+URZ+0xe0], R3 ;  /* 0x0000e003020085a7 */ /* 0x000e6400080010ff */
[----:B-1----:R-:W-:Y:S05]  /*b9e0*/  @!P0 BRA `(.L_x_24) ;  /* 0xfffffffc00f08947 */ /* 0x002fea000383ffff */
[----:B------:R-:W-:Y:S05]  /*b9f0*/  BRA `(.L_x_144) ;  /* 0xffffff5c00dc7947 */ /* 0x000fea000383ffff */
.L_x_27:
[----:B------:R-:W-:-:S07]  /*ba00*/  MOV R2, UR33 ;  /* 0x0000002100027c02 */ /* 0x000fce0008000f00 */
.L_x_145:
[----:B------:R1:W1:Y:S02]  /*ba10*/  SYNCS.PHASECHK.TRANS64.TRYWAIT P0, [R2+URZ+0x28], R5 ;  /* 0x00002805020075a7 */ /* 0x00026400080011ff */
[----:B-1----:R-:W-:Y:S05]  /*ba20*/  @!P0 NANOSLEEP.SYNCS 0x989680 ;  /* 0x009896800000895d */ /* 0x002fea0003900000 */
[----:B------:R-:W1:Y:S02]  /*ba30*/  @!P0 SYNCS.PHASECHK.TRANS64 P0, [R2+URZ+0x28], R5 ;  /* 0x00002805020085a7 */ /* 0x000e6400080010ff */
[----:B-1----:R-:W-:Y:S05]  /*ba40*/  @!P0 BRA `(.L_x_145) ;  /* 0xfffffffc00f08947 */ /* 0x002fea000383ffff */
[----:B------:R-:W-:Y:S05]  /*ba50*/  BRA `(.L_x_26) ;  /* 0xffffff6000287947 */ /* 0x000fea000383ffff */
.L_x_36:
[----:B-1----:R-:W-:-:S07]  /*ba60*/  MOV R2, UR33 ;  /* 0x0000002100027c02 */ /* 0x002fce0008000f00 */
.L_x_146:
[----:B-1----:R1:W2:Y:S02]  /*ba70*/  SYNCS.PHASECHK.TRANS64.TRYWAIT P0, [R2+URZ+0x28], R5 ;  /* 0x00002805020075a7 */ /* 0x0022a400080011ff */
[----:B--2---:R-:W-:Y:S05]  /*ba80*/  @!P0 NANOSLEEP.SYNCS 0x989680 ;  /* 0x009896800000895d */ /* 0x004fea0003900000 */
[----:B------:R-:W2:Y:S02]  /*ba90*/  @!P0 SYNCS.PHASECHK.TRANS64 P0, [R2+URZ+0x28], R5 ;  /* 0x00002805020085a7 */ /* 0x000ea400080010ff */
[----:B--2---:R-:W-:Y:S05]  /*baa0*/  @!P0 BRA `(.L_x_146) ;  /* 0xfffffffc00f08947 */ /* 0x004fea000383ffff */
[----:B------:R-:W-:Y:S05]  /*bab0*/  BRA `(.L_x_35) ;  /* 0xffffff64003c7947 */ /* 0x000fea000383ffff */
.L_x_43:
[----:B-1----:R1:W2:Y:S02]  /*bac0*/  SYNCS.PHASECHK.TRANS64.TRYWAIT P0, [R2+URZ+0xa0], R3 ;  /* 0x0000a003020075a7 */ /* 0x0022a400080011ff */
[----:B--2---:R-:W-:Y:S05]  /*bad0*/  @!P0 NANOSLEEP.SYNCS 0x989680 ;  /* 0x009896800000895d */ /* 0x004fea0003900000 */
[----:B------:R-:W2:Y:S02]  /*bae0*/  @!P0 SYNCS.PHASECHK.TRANS64 P0, [R2+URZ+0xa0], R3 ;  /* 0x0000a003020085a7 */ /* 0x000ea400080010ff */
[----:B--2---:R-:W-:Y:S05]  /*baf0*/  @!P0 BRA `(.L_x_43) ;  /* 0xfffffffc00f08947 */ /* 0x004fea000383ffff */
[----:B------:R-:W-:Y:S05]  /*bb00*/  BRA `(.L_x_147) ;  /* 0xffffff68002c7947 */ /* 0x000fea000383ffff */
.L_x_47:
[----:B----4-:R-:W-:-:S07]  /*bb10*/  MOV R0, UR4 ;  /* 0x0000000400007c02 */ /* 0x010fce0008000f00 */
.L_x_148:
[----:B-1----:R1:W2:Y:S02]  /*bb20*/  SYNCS.PHASECHK.TRANS64.TRYWAIT P0, [R0+URZ], R3 ;  /* 0x00000003000075a7 */ /* 0x0022a400080011ff */
[----:B--2---:R-:W-:Y:S05]  /*bb30*/  @!P0 NANOSLEEP.SYNCS 0x989680 ;  /* 0x009896800000895d */ /* 0x004fea0003900000 */
[----:B------:R-:W2:Y:S02]  /*bb40*/  @!P0 SYNCS.PHASECHK.TRANS64 P0, [R0+URZ], R3 ;  /* 0x00000003000085a7 */ /* 0x000ea400080010ff */
[----:B--2---:R-:W-:Y:S05]  /*bb50*/  @!P0 BRA `(.L_x_148) ;  /* 0xfffffffc00f08947 */ /* 0x004fea000383ffff */
[----:B------:R-:W-:Y:S05]  /*bb60*/  BRA `(.L_x_149) ;  /* 0xffffff6c00a07947 */ /* 0x000fea000383ffff */
.L_x_48:
[----:B----4-:R-:W-:-:S07]  /*bb70*/  MOV R0, UR4 ;  /* 0x0000000400007c02 */ /* 0x010fce0008000f00 */
.L_x_150:
[----:B-1----:R1:W2:Y:S02]  /*bb80*/  SYNCS.PHASECHK.TRANS64.TRYWAIT P0, [R0+URZ], R3 ;  /* 0x00000003000075a7 */ /* 0x0022a400080011ff */
[----:B--2---:R-:W-:Y:S05]  /*bb90*/  @!P0 NANOSLEEP.SYNCS 0x989680 ;  /* 0x009896800000895d */ /* 0x004fea0003900000 */
[----:B------:R-:W2:Y:S02]  /*bba0*/  @!P0 SYNCS.PHASECHK.TRANS64 P0, [R0+URZ], R3 ;  /* 0x00000003000085a7 */ /* 0x000ea400080010ff */
[----:B--2---:R-:W-:Y:S05]  /*bbb0*/  @!P0 BRA `(.L_x_150) ;  /* 0xfffffffc00f08947 */ /* 0x004fea000383ffff */
[----:B------:R-:W-:Y:S05]  /*bbc0*/  BRA `(.L_x_151) ;  /* 0xffffff6c00ac7947 */ /* 0x000fea000383ffff */
.L_x_49:
[----:B----4-:R-:W-:-:S07]  /*bbd0*/  MOV R0, UR4 ;  /* 0x0000000400007c02 */ /* 0x010fce0008000f00 */
.L_x_152:
[----:B-1----:R1:W2:Y:S02]  /*bbe0*/  SYNCS.PHASECHK.TRANS64.TRYWAIT P0, [R0+URZ], R3 ;  /* 0x00000003000075a7 */ /* 0x0022a400080011ff */
[----:B--2---:R-:W-:Y:S05]  /*bbf0*/  @!P0 NANOSLEEP.SYNCS 0x989680 ;  /* 0x009896800000895d */ /* 0x004fea0003900000 */
[----:B------:R-:W2:Y:S02]  /*bc00*/  @!P0 SYNCS.PHASECHK.TRANS64 P0, [R0+URZ], R3 ;  /* 0x00000003000085a7 */ /* 0x000ea400080010ff */
[----:B--2---:R-:W-:Y:S05]  /*bc10*/  @!P0 BRA `(.L_x_152) ;  /* 0xfffffffc00f08947 */ /* 0x004fea000383ffff */
[----:B------:R-:W-:Y:S05]  /*bc20*/  BRA `(.L_x_153) ;  /* 0xffffff6c00b87947 */ /* 0x000fea000383ffff */
.L_x_50:
[----:B----4-:R-:W-:-:S07]  /*bc30*/  MOV R0, UR4 ;  /* 0x0000000400007c02 */ /* 0x010fce0008000f00 */
.L_x_154:
[----:B-1----:R1:W2:Y:S02]  /*bc40*/  SYNCS.PHASECHK.TRANS64.TRYWAIT P0, [R0+URZ], R3 ;  /* 0x00000003000075a7 */ /* 0x0022a400080011ff */
[----:B--2---:R-:W-:Y:S05]  /*bc50*/  @!P0 NANOSLEEP.SYNCS 0x989680 ;  /* 0x009896800000895d */ /* 0x004fea0003900000 */
[----:B------:R-:W2:Y:S02]  /*bc60*/  @!P0 SYNCS.PHASECHK.TRANS64 P0, [R0+URZ], R3 ;  /* 0x00000003000085a7 */ /* 0x000ea400080010ff */
[----:B--2---:R-:W-:Y:S05]  /*bc70*/  @!P0 BRA `(.L_x_154) ;  /* 0xfffffffc00f08947 */ /* 0x004fea000383ffff */
[----:B------:R-:W-:Y:S05]  /*bc80*/  BRA `(.L_x_155) ;  /* 0xffffff6c00c47947 */ /* 0x000fea000383ffff */
.L_x_53:
[----:B-1----:R1:W2:Y:S02]  /*bc90*/  SYNCS.PHASECHK.TRANS64.TRYWAIT P0, [R0+URZ+0xd0], R5 ;  /* 0x0000d005000075a7 */ /* 0x0022a400080011ff */
[----:B--2---:R-:W-:Y:S05]  /*bca0*/  @!P0 NANOSLEEP.SYNCS 0x989680 ;  /* 0x009896800000895d */ /* 0x004fea0003900000 */
[----:B------:R-:W2:Y:S02]  /*bcb0*/  @!P0 SYNCS.PHASECHK.TRANS64 P0, [R0+URZ+0xd0], R5 ;  /* 0x0000d005000085a7 */ /* 0x000ea400080010ff */
[----:B--2---:R-:W-:Y:S05]  /*bcc0*/  @!P0 BRA `(.L_x_53) ;  /* 0xfffffffc00f08947 */ /* 0x004fea000383ffff */
[----:B------:R-:W-:Y:S05]  /*bcd0*/  BRA `(.L_x_156) ;  /* 0xffffff7000247947 */ /* 0x000fea000383ffff */
.L_x_54:
[----:B------:R-:W-:-:S07]  /*bce0*/  MOV R0, UR5 ;  /* 0x0000000500007c02 */ /* 0x000fce0008000f00 */
.L_x_157:
[----:B-1----:R1:W2:Y:S02]  /*bcf0*/  SYNCS.PHASECHK.TRANS64.TRYWAIT P0, [R0+URZ+0xb0], R7 ;  /* 0x0000b007000075a7 */ /* 0x0022a400080011ff */
[----:B--2---:R-:W-:Y:S05]  /*bd00*/  @!P0 NANOSLEEP.SYNCS 0x989680 ;  /* 0x009896800000895d */ /* 0x004fea0003900000 */
[----:B------:R-:W2:Y:S02]  /*bd10*/  @!P0 SYNCS.PHASECHK.TRANS64 P0, [R0+URZ+0xb0], R7 ;  /* 0x0000b007000085a7 */ /* 0x000ea400080010ff */
[----:B--2---:R-:W-:Y:S05]  /*bd20*/  @!P0 BRA `(.L_x_157) ;  /* 0xfffffffc00f08947 */ /* 0x004fea000383ffff */
[----:B------:R-:W-:Y:S05]  /*bd30*/  BRA `(.L_x_158) ;  /* 0xffffff7000347947 */ /* 0x000fea000383ffff */
.L_x_55:
[----:B-1----:R1:W2:Y:S02]  /*bd40*/  SYNCS.PHASECHK.TRANS64.TRYWAIT P1, [R0+URZ+0xa0], R5 ;  /* 0x0000a005000075a7 */ /* 0x0022a400080211ff */
[----:B--2---:R-:W-:Y:S05]  /*bd50*/  @!P1 NANOSLEEP.SYNCS 0x989680 ;  /* 0x009896800000995d */ /* 0x004fea0003900000 */
[----:B------:R-:W2:Y:S02]  /*bd60*/  @!P1 SYNCS.PHASECHK.TRANS64 P1, [R0+URZ+0xa0], R5 ;  /* 0x0000a005000095a7 */ /* 0x000ea400080210ff */
[----:B--2---:R-:W-:Y:S05]  /*bd70*/  @!P1 BRA `(.L_x_55) ;  /* 0xfffffffc00f09947 */ /* 0x004fea000383ffff */
[----:B------:R-:W-:Y:S05]  /*bd80*/  BRA `(.L_x_159) ;  /* 0xffffff7000647947 */ /* 0x000fea000383ffff */
.L_x_58:
[----:B------:R-:W-:-:S07]  /*bd90*/  MOV R0, UR5 ;  /* 0x0000000500007c02 */ /* 0x000fce0008000f00 */
.L_x_160:
[----:B-1----:R1:W2:Y:S02]  /*bda0*/  SYNCS.PHASECHK.TRANS64.TRYWAIT P0, [R0+URZ+0xb0], R3 ;  /* 0x0000b003000075a7 */ /* 0x0022a400080011ff */
[----:B--2---:R-:W-:Y:S05]  /*bdb0*/  @!P0 NANOSLEEP.SYNCS 0x989680 ;  /* 0x009896800000895d */ /* 0x004fea0003900000 */
[----:B------:R-:W2:Y:S02]  /*bdc0*/  @!P0 SYNCS.PHASECHK.TRANS64 P0, [R0+URZ+0xb0], R3 ;  /* 0x0000b003000085a7 */ /* 0x000ea400080010ff */
[----:B--2---:R-:W-:Y:S05]  /*bdd0*/  @!P0 BRA `(.L_x_160) ;  /* 0xfffffffc00f08947 */ /* 0x004fea000383ffff */
[----:B------:R-:W-:Y:S05]  /*bde0*/  BRA `(.L_x_57) ;  /* 0xffffff7000b87947 */ /* 0x000fea000383ffff */
.L_x_65:
[----:B-1----:R1:W2:Y:S02]  /*bdf0*/  SYNCS.PHASECHK.TRANS64.TRYWAIT P0, [R2+URZ+0xa0], R5 ;  /* 0x0000a005020075a7 */ /* 0x0022a400080011ff */
[----:B--2---:R-:W-:Y:S05]  /*be00*/  @!P0 NANOSLEEP.SYNCS 0x989680 ;  /* 0x009896800000895d */ /* 0x004fea0003900000 */
[----:B------:R-:W2:Y:S02]  /*be10*/  @!P0 SYNCS.PHASECHK.TRANS64 P0, [R2+URZ+0xa0], R5 ;  /* 0x0000a005020085a7 */ /* 0x000ea400080010ff */
[----:B--2---:R-:W-:Y:S05]  /*be20*/  @!P0 BRA `(.L_x_65) ;  /* 0xfffffffc00f08947 */ /* 0x004fea000383ffff */
[----:B------:R-:W-:Y:S05]  /*be30*/  BRA `(.L_x_161) ;  /* 0xffffff78007c7947 */ /* 0x000fea000383ffff */
.L_x_68:
[----:B------:R-:W-:-:S07]  /*be40*/  MOV R2, UR19 ;  /* 0x0000001300027c02 */ /* 0x000fce0008000f00 */
.L_x_162:
[----:B-1----:R1:W2:Y:S02]  /*be50*/  SYNCS.PHASECHK.TRANS64.TRYWAIT P0, [R2+URZ], R5 ;  /* 0x00000005020075a7 */ /* 0x0022a400080011ff */
[----:B--2---:R-:W-:Y:S05]  /*be60*/  @!P0 NANOSLEEP.SYNCS 0x989680 ;  /* 0x009896800000895d */ /* 0x004fea0003900000 */
[----:B------:R-:W2:Y:S02]  /*be70*/  @!P0 SYNCS.PHASECHK.TRANS64 P0, [R2+URZ], R5 ;  /* 0x00000005020085a7 */ /* 0x000ea400080010ff */
[----:B--2---:R-:W-:Y:S05]  /*be80*/  @!P0 BRA `(.L_x_162) ;  /* 0xfffffffc00f08947 */ /* 0x004fea000383ffff */
[----:B------:R-:W-:Y:S05]  /*be90*/  BRA `(.L_x_67) ;  /* 0xffffff7800c47947 */ /* 0x000fea000383ffff */
.L_x_69:
[----:B------:R-:W-:-:S07]  /*bea0*/  MOV R2, UR9 ;  /* 0x0000000900027c02 */ /* 0x000fce0008000f00 */
.L_x_163:
[----:B-1----:R1:W2:Y:S02]  /*beb0*/  SYNCS.PHASECHK.TRANS64.TRYWAIT P0, [R2+URZ+0xc8], R5 ;  /* 0x0000c805020075a7 */ /* 0x0022a400080011ff */
[----:B--2---:R-:W-:Y:S05]  /*bec0*/  @!P0 NANOSLEEP.SYNCS 0x989680 ;  /* 0x009896800000895d */ /* 0x004fea0003900000 */
[----:B------:R-:W2:Y:S02]  /*bed0*/  @!P0 SYNCS.PHASECHK.TRANS64 P0, [R2+URZ+0xc8], R5 ;  /* 0x0000c805020085a7 */ /* 0x000ea400080010ff */
[----:B--2---:R-:W-:Y:S05]  /*bee0*/  @!P0 BRA `(.L_x_163) ;  /* 0xfffffffc00f08947 */ /* 0x004fea000383ffff */
[----:B------:R-:W-:Y:S05]  /*bef0*/  BRA `(.L_x_164) ;  /* 0xffffff7c00347947 */ /* 0x000fea000383ffff */
.L_x_72:
[----:B------:R-:W-:Y:S07]  /*bf00*/  MOV R2, UR10 ;  /* 0x0000000a00027c02 */ /* 0x000fee0008000f00 */
.L_x_165:
[----:B-1----:R1:W2:Y:S02]  /*bf10*/  SYNCS.PHASECHK.TRANS64.TRYWAIT P0, [R2+URZ], R5 ;  /* 0x00000005020075a7 */ /* 0x0022a400080011ff */
[----:B--2---:R-:W-:Y:S05]  /*bf20*/  @!P0 NANOSLEEP.SYNCS 0x989680 ;  /* 0x009896800000895d */ /* 0x004fea0003900000 */
[----:B------:R-:W2:Y:S02]  /*bf30*/  @!P0 SYNCS.PHASECHK.TRANS64 P0, [R2+URZ], R5 ;  /* 0x00000005020085a7 */ /* 0x000ea400080010ff */
[----:B--2---:R-:W-:Y:S05]  /*bf40*/  @!P0 BRA `(.L_x_165) ;  /* 0xfffffffc00f08947 */ /* 0x004fea000383ffff */
[----:B------:R-:W-:Y:S05]  /*bf50*/  BRA `(.L_x_71) ;  /* 0xffffff7c00907947 */ /* 0x000fea000383ffff */
.L_x_75:
[----:B------:R-:W-:-:S07]  /*bf60*/  MOV R0, UR9 ;  /* 0x0000000900007c02 */ /* 0x000fce0008000f00 */
.L_x_166:
[----:B-1----:R1:W4:Y:S02]  /*bf70*/  SYNCS.PHASECHK.TRANS64.TRYWAIT P0, [R0+URZ+0xf0], R3 ;  /* 0x0000f003000075a7 */ /* 0x00232400080011ff */
[----:B----4-:R-:W-:Y:S05]  /*bf80*/  @!P0 NANOSLEEP.SYNCS 0x989680 ;  /* 0x009896800000895d */ /* 0x010fea0003900000 */
[----:B------:R-:W4:Y:S02]  /*bf90*/  @!P0 SYNCS.PHASECHK.TRANS64 P0, [R0+URZ+0xf0], R3 ;  /* 0x0000f003000085a7 */ /* 0x000f2400080010ff */
[----:B----4-:R-:W-:Y:S05]  /*bfa0*/  @!P0 BRA `(.L_x_166) ;  /* 0xfffffffc00f08947 */ /* 0x010fea000383ffff */
[----:B------:R-:W-:Y:S05]  /*bfb0*/  BRA `(.L_x_167) ;  /* 0xffffff8000907947 */ /* 0x000fea000383ffff */
.L_x_80:
[----:B--2---:R2:W4:Y:S02]  /*bfc0*/  SYNCS.PHASECHK.TRANS64.TRYWAIT P0, [R0+URZ+0xa0], R3 ;  /* 0x0000a003000075a7 */ /* 0x00452400080011ff */
[----:B----4-:R-:W-:Y:S05]  /*bfd0*/  @!P0 NANOSLEEP.SYNCS 0x989680 ;  /* 0x009896800000895d */ /* 0x010fea0003900000 */
[----:B------:R-:W4:Y:S02]  /*bfe0*/  @!P0 SYNCS.PHASECHK.TRANS64 P0, [R0+URZ+0xa0], R3 ;  /* 0x0000a003000085a7 */ /* 0x000f2400080010ff */
[----:B----4-:R-:W-:Y:S05]  /*bff0*/  @!P0 BRA `(.L_x_80) ;  /* 0xfffffffc00f08947 */ /* 0x010fea000383ffff */
[----:B------:R-:W-:Y:S05]  /*c000*/  BRA `(.L_x_168) ;  /* 0xffffff8400987947 */ /* 0x000fea000383ffff */
.L_x_83:
[----:B------:R-:W-:Y:S07]  /*c010*/  MOV R0, UR4 ;  /* 0x0000000400007c02 */ /* 0x000fee0008000f00 */
.L_x_169:
[----:B-1----:R1:W2:Y:S02]  /*c020*/  SYNCS.PHASECHK.TRANS64.TRYWAIT P0, [R0+URZ+0x98], R3 ;  /* 0x00009803000075a7 */ /* 0x0022a400080011ff */
[----:B--2---:R-:W-:Y:S05]  /*c030*/  @!P0 NANOSLEEP.SYNCS 0x989680 ;  /* 0x009896800000895d */ /* 0x004fea0003900000 */
[----:B------:R-:W2:Y:S02]  /*c040*/  @!P0 SYNCS.PHASECHK.TRANS64 P0, [R0+URZ+0x98], R3 ;  /* 0x00009803000085a7 */ /* 0x000ea400080010ff */
[----:B--2---:R-:W-:Y:S05]  /*c050*/  @!P0 BRA `(.L_x_169) ;  /* 0xfffffffc00f08947 */ /* 0x004fea000383ffff */
[----:B------:R-:W-:Y:S05]  /*c060*/  BRA `(.L_x_82) ;  /* 0xffffff8800907947 */ /* 0x000fea000383ffff */
.L_x_86:
[----:B------:R-:W-:Y:S07]  /*c070*/  MOV R3, UR4 ;  /* 0x0000000400037c02 */ /* 0x000fee0008000f00 */
.L_x_170:
[----:B-1----:R1:W2:Y:S02]  /*c080*/  SYNCS.PHASECHK.TRANS64.TRYWAIT P2, [R3+URZ+0x70], R38 ;  /* 0x00007026030075a7 */ /* 0x0022a400080411ff */
[----:B--2---:R-:W-:Y:S05]  /*c090*/  @!P2 NANOSLEEP.SYNCS 0x989680 ;  /* 0x009896800000a95d */ /* 0x004fea0003900000 */
[----:B------:R-:W2:Y:S02]  /*c0a0*/  @!P2 SYNCS.PHASECHK.TRANS64 P2, [R3+URZ+0x70], R38 ;  /* 0x000070260300a5a7 */ /* 0x000ea400080410ff */
[----:B--2---:R-:W-:Y:S05]  /*c0b0*/  @!P2 BRA `(.L_x_170) ;  /* 0xfffffffc00f0a947 */ /* 0x004fea000383ffff */
[----:B------:R-:W-:Y:S05]  /*c0c0*/  BRA `(.L_x_171) ;  /* 0xffffff8800ec7947 */ /* 0x000fea000383ffff */
.L_x_87:
[----:B-1----:R-:W-:Y:S07]  /*c0d0*/  MOV R3, UR4 ;  /* 0x0000000400037c02 */ /* 0x002fee0008000f00 */
.L_x_172:
[----:B-1----:R1:W2:Y:S02]  /*c0e0*/  SYNCS.PHASECHK.TRANS64.TRYWAIT P0, [R3+URZ+0x78], R38 ;  /* 0x00007826030075a7 */ /* 0x0022a400080011ff */
[----:B--2---:R-:W-:Y:S05]  /*c0f0*/  @!P0 NANOSLEEP.SYNCS 0x989680 ;  /* 0x009896800000895d */ /* 0x004fea0003900000 */
[----:B------:R-:W2:Y:S02]  /*c100*/  @!P0 SYNCS.PHASECHK.TRANS64 P0, [R3+URZ+0x78], R38 ;  /* 0x00007826030085a7 */ /* 0x000ea400080010ff */
[----:B--2---:R-:W-:Y:S05]  /*c110*/  @!P0 BRA `(.L_x_172) ;  /* 0xfffffffc00f08947 */ /* 0x004fea000383ffff */
[----:B------:R-:W-:Y:S05]  /*c120*/  BRA `(.L_x_173) ;  /* 0xffffff8c00347947 */ /* 0x000fea000383ffff */
.L_x_88:
[----:B-1----:R-:W-:Y:S07]  /*c130*/  MOV R3, UR4 ;  /* 0x0000000400037c02 */ /* 0x002fee0008000f00 */
.L_x_174:
[----:B-1----:R1:W2:Y:S02]  /*c140*/  SYNCS.PHASECHK.TRANS64.TRYWAIT P0, [R3+URZ+0x80], R38 ;  /* 0x00008026030075a7 */ /* 0x0022a400080011ff */
[----:B--2---:R-:W-:Y:S05]  /*c150*/  @!P0 NANOSLEEP.SYNCS 0x989680 ;  /* 0x009896800000895d */ /* 0x004fea0003900000 */
[----:B------:R-:W2:Y:S02]  /*c160*/  @!P0 SYNCS.PHASECHK.TRANS64 P0, [R3+URZ+0x80], R38 ;  /* 0x00008026030085a7 */ /* 0x000ea400080010ff */
[----:B--2---:R-:W-:Y:S05]  /*c170*/  @!P0 BRA `(.L_x_174) ;  /* 0xfffffffc00f08947 */ /* 0x004fea000383ffff */
[----:B------:R-:W-:Y:S05]  /*c180*/  BRA `(.L_x_175) ;  /* 0xffffff8c007c7947 */ /* 0x000fea000383ffff */
.L_x_89:
[----:B-1----:R-:W-:Y:S07]  /*c190*/  MOV R3, UR4 ;  /* 0x0000000400037c02 */ /* 0x002fee0008000f00 */
.L_x_176:
[----:B-1----:R1:W2:Y:S02]  /*c1a0*/  SYNCS.PHASECHK.TRANS64.TRYWAIT P0, [R3+URZ+0x88], R38 ;  /* 0x00008826030075a7 */ /* 0x0022a400080011ff */
[----:B--2---:R-:W-:Y:S05]  /*c1b0*/  @!P0 NANOSLEEP.SYNCS 0x989680 ;  /* 0x009896800000895d */ /* 0x004fea0003900000 */
[----:B------:R-:W2:Y:S02]  /*c1c0*/  @!P0 SYNCS.PHASECHK.TRANS64 P0, [R3+URZ+0x88], R38 ;  /* 0x00008826030085a7 */ /* 0x000ea400080010ff */
[----:B--2---:R-:W-:Y:S05]  /*c1d0*/  @!P0 BRA `(.L_x_176) ;  /* 0xfffffffc00f08947 */ /* 0x004fea000383ffff */
[----:B------:R-:W-:Y:S05]  /*c1e0*/  BRA `(.L_x_177) ;  /* 0xffffff8c00c47947 */ /* 0x000fea000383ffff */
.L_x_91:
[----:B------:R-:W-:-:S07]  /*c1f0*/  MOV R0, UR4 ;  /* 0x0000000400007c02 */ /* 0x000fce0008000f00 */
.L_x_178:
[----:B-1----:R1:W2:Y:S02]  /*c200*/  SYNCS.PHASECHK.TRANS64.TRYWAIT P0, [R0+URZ+0x70], R3 ;  /* 0x00007003000075a7 */ /* 0x0022a400080011ff */
[----:B--2---:R-:W-:Y:S05]  /*c210*/  @!P0 NANOSLEEP.SYNCS 0x989680 ;  /* 0x009896800000895d */ /* 0x004fea0003900000 */
[----:B------:R-:W2:Y:S02]  /*c220*/  @!P0 SYNCS.PHASECHK.TRANS64 P0, [R0+URZ+0x70], R3 ;  /* 0x00007003000085a7 */ /* 0x000ea400080010ff */
[----:B--2---:R-:W-:Y:S05]  /*c230*/  @!P0 BRA `(.L_x_178) ;  /* 0xfffffffc00f08947 */ /* 0x004fea000383ffff */
[----:B------:R-:W-:Y:S05]  /*c240*/  BRA `(.L_x_179) ;  /* 0xffffff9000887947 */ /* 0x000fea000383ffff */
.L_x_92:
[----:B-1----:R-:W-:-:S07]  /*c250*/  MOV R0, UR4 ;  /* 0x0000000400007c02 */ /* 0x002fce0008000f00 */
.L_x_180:
[----:B-1----:R1:W2:Y:S02]  /*c260*/  SYNCS.PHASECHK.TRANS64.TRYWAIT P0, [R0+URZ+0x78], R3 ;  /* 0x00007803000075a7 */ /* 0x0022a400080011ff */
[----:B--2---:R-:W-:Y:S05]  /*c270*/  @!P0 NANOSLEEP.SYNCS 0x989680 ;  /* 0x009896800000895d */ /* 0x004fea0003900000 */
[----:B------:R-:W2:Y:S02]  /*c280*/  @!P0 SYNCS.PHASECHK.TRANS64 P0, [R0+URZ+0x78], R3 ;  /* 0x00007803000085a7 */ /* 0x000ea400080010ff */
[----:B--2---:R-:W-:Y:S05]  /*c290*/  @!P0 BRA `(.L_x_180) ;  /* 0xfffffffc00f08947 */ /* 0x004fea000383ffff */
[----:B------:R-:W-:Y:S05]  /*c2a0*/  BRA `(.L_x_181) ;  /* 0xffffff9000787947 */ /* 0x000fea000383ffff */
.L_x_93:
[----:B-1----:R-:W-:-:S07]  /*c2b0*/  MOV R0, UR4 ;  /* 0x0000000400007c02 */ /* 0x002fce0008000f00 */
.L_x_182:
[----:B-1----:R1:W2:Y:S02]  /*c2c0*/  SYNCS.PHASECHK.TRANS64.TRYWAIT P0, [R0+URZ+0x80], R3 ;  /* 0x00008003000075a7 */ /* 0x0022a400080011ff */
[----:B--2---:R-:W-:Y:S05]  /*c2d0*/  @!P0 NANOSLEEP.SYNCS 0x989680 ;  /* 0x009896800000895d */ /* 0x004fea0003900000 */
[----:B------:R-:W2:Y:S02]  /*c2e0*/  @!P0 SYNCS.PHASECHK.TRANS64 P0, [R0+URZ+0x80], R3 ;  /* 0x00008003000085a7 */ /* 0x000ea400080010ff */
[----:B--2---:R-:W-:Y:S05]  /*c2f0*/  @!P0 BRA `(.L_x_182) ;  /* 0xfffffffc00f08947 */ /* 0x004fea000383ffff */
[----:B------:R-:W-:Y:S05]  /*c300*/  BRA `(.L_x_183) ;  /* 0xffffff9000687947 */ /* 0x000fea000383ffff */
.L_x_95:
[----:B--2---:R2:W4:Y:S02]  /*c310*/  SYNCS.PHASECHK.TRANS64.TRYWAIT P0, [R0+URZ+0xa0], R3 ;  /* 0x0000a003000075a7 */ /* 0x00452400080011ff */
[----:B----4-:R-:W-:Y:S05]  /*c320*/  @!P0 NANOSLEEP.SYNCS 0x989680 ;  /* 0x009896800000895d */ /* 0x010fea0003900000 */
[----:B------:R-:W4:Y:S02]  /*c330*/  @!P0 SYNCS.PHASECHK.TRANS64 P0, [R0+URZ+0xa0], R3 ;  /* 0x0000a003000085a7 */ /* 0x000f2400080010ff */
[----:B----4-:R-:W-:Y:S05]  /*c340*/  @!P0 BRA `(.L_x_95) ;  /* 0xfffffffc00f08947 */ /* 0x010fea000383ffff */
[----:B------:R-:W-:Y:S05]  /*c350*/  BRA `(.L_x_184) ;  /* 0xffffff9400387947 */ /* 0x000fea000383ffff */
.L_x_106:
[----:B-1----:R-:W-:Y:S04]  /*c360*/  MOV R0, UR49 ;  /* 0x0000003100007c02 */ /* 0x002fe80008000f00 */
[----:B------:R1:W3:Y:S03]  /*c370*/  SYNCS.PHASECHK.TRANS64.TRYWAIT P0, [R0+URZ+0x50], R5 ;  /* 0x00005005000075a7 */ /* 0x0002e600080011ff */
[----:B---3--:R-:W-:Y:S05]  /*c380*/  @!P0 NANOSLEEP.SYNCS 0x989680 ;  /* 0x009896800000895d */ /* 0x008fea0003900000 */
[----:B------:R-:W3:Y:S02]  /*c390*/  @!P0 SYNCS.PHASECHK.TRANS64 P0, [R0+URZ+0x50], R5 ;  /* 0x00005005000085a7 */ /* 0x000ee400080010ff */
[----:B---3--:R-:W-:Y:S05]  /*c3a0*/  @!P0 BRA `(.L_x_106) ;  /* 0xfffffffc00ec8947 */ /* 0x008fea000383ffff */
[----:B------:R-:W-:Y:S05]  /*c3b0*/  BRA `(.L_x_105) ;  /* 0xffffffa000b47947 */ /* 0x000fea000383ffff */
.L_x_108:
[----:B-1----:R-:W-:Y:S04]  /*c3c0*/  MOV R0, UR49 ;  /* 0x0000003100007c02 */ /* 0x002fe80008000f00 */
[----:B------:R1:W4:Y:S03]  /*c3d0*/  SYNCS.PHASECHK.TRANS64.TRYWAIT P1, [R0+URZ+0xc0], R3 ;  /* 0x0000c003000075a7 */ /* 0x00032600080211ff */
[----:B----4-:R-:W-:Y:S05]  /*c3e0*/  @!P1 NANOSLEEP.SYNCS 0x989680 ;  /* 0x009896800000995d */ /* 0x010fea0003900000 */
[----:B------:R-:W4:Y:S02]  /*c3f0*/  @!P1 SYNCS.PHASECHK.TRANS64 P1, [R0+URZ+0xc0], R3 ;  /* 0x0000c003000095a7 */ /* 0x000f2400080210ff */
[----:B----4-:R-:W-:Y:S05]  /*c400*/  @!P1 BRA `(.L_x_108) ;  /* 0xfffffffc00ec9947 */ /* 0x010fea000383ffff */
[----:B------:R-:W-:Y:S05]  /*c410*/  BRA `(.L_x_107) ;  /* 0xffffffa000ec7947 */ /* 0x000fea000383ffff */
.L_x_117:
[----:B--2---:R2:W4:Y:S02]  /*c420*/  SYNCS.PHASECHK.TRANS64.TRYWAIT P0, [R3+URZ+0x50], R0 ;  /* 0x00005000030075a7 */ /* 0x00452400080011ff */
[----:B----4-:R-:W-:Y:S05]  /*c430*/  @!P0 NANOSLEEP.SYNCS 0x989680 ;  /* 0x009896800000895d */ /* 0x010fea0003900000 */
[----:B------:R-:W4:Y:S02]  /*c440*/  @!P0 SYNCS.PHASECHK.TRANS64 P0, [R3+URZ+0x50], R0 ;  /* 0x00005000030085a7 */ /* 0x000f2400080010ff */
[----:B----4-:R-:W-:Y:S05]  /*c450*/  @!P0 BRA `(.L_x_117) ;  /* 0xfffffffc00f08947 */ /* 0x010fea000383ffff */
[----:B------:R-:W-:Y:S05]  /*c460*/  BRA `(.L_x_116) ;  /* 0xffffffb400bc7947 */ /* 0x000fea000383ffff */
.L_x_125:
[----:B-1----:R1:W4:Y:S02]  /*c470*/  SYNCS.PHASECHK.TRANS64.TRYWAIT P0, [R3+URZ+0x50], R6 ;  /* 0x00005006030075a7 */ /* 0x00232400080011ff */
[----:B----4-:R-:W-:Y:S05]  /*c480*/  @!P0 NANOSLEEP.SYNCS 0x989680 ;  /* 0x009896800000895d */ /* 0x010fea0003900000 */
[----:B------:R-:W4:Y:S02]  /*c490*/  @!P0 SYNCS.PHASECHK.TRANS64 P0, [R3+URZ+0x50], R6 ;  /* 0x00005006030085a7 */ /* 0x000f2400080010ff */
[----:B----4-:R-:W-:Y:S05]  /*c4a0*/  @!P0 BRA `(.L_x_125) ;  /* 0xfffffffc00f08947 */ /* 0x010fea000383ffff */
[----:B------:R-:W-:Y:S05]  /*c4b0*/  BRA `(.L_x_124) ;  /* 0xffffffc800c07947 */ /* 0x000fea000383ffff */
.L_x_133:
[----:B-1----:R1:W2:Y:S02]  /*c4c0*/  SYNCS.PHASECHK.TRANS64.TRYWAIT P0, [R3+URZ+0x50], R0 ;  /* 0x00005000030075a7 */ /* 0x0022a400080011ff */
[----:B--2---:R-:W-:Y:S05]  /*c4d0*/  @!P0 NANOSLEEP.SYNCS 0x989680 ;  /* 0x009896800000895d */ /* 0x004fea0003900000 */
[----:B------:R-:W2:Y:S02]  /*c4e0*/  @!P0 SYNCS.PHASECHK.TRANS64 P0, [R3+URZ+0x50], R0 ;  /* 0x00005000030085a7 */ /* 0x000ea400080010ff */
[----:B--2---:R-:W-:Y:S05]  /*c4f0*/  @!P0 BRA `(.L_x_133) ;  /* 0xfffffffc00f08947 */ /* 0x004fea000383ffff */
[----:B------:R-:W-:Y:S05]  /*c500*/  BRA `(.L_x_132) ;  /* 0xffffffdc00bc7947 */ /* 0x000fea000383ffff */
        .weak           $__internal_0_$__cuda_sm10x_tcgen05_guardrail_trap_col_being_dealloced_not_returned_by_alloc
        .type           $__internal_0_$__cuda_sm10x_tcgen05_guardrail_trap_col_being_dealloced_not_returned_by_alloc,@function
        .size           $__internal_0_$__cuda_sm10x_tcgen05_guardrail_trap_col_being_dealloced_not_returned_by_alloc,($__internal_1_$__cuda_sm10x_tcgen05_guardrail_trap_phase_invalid_during_alloc - $__internal_0_$__cuda_sm10x_tcgen05_guardrail_trap_col_being_dealloced_not_returned_by_alloc)
$__internal_0_$__cuda_sm10x_tcgen05_guardrail_trap_col_being_dealloced_not_returned_by_alloc:
[----:B------:R-:W-:Y:S05]  /*c510*/  BPT.TRAP 0x1 ;  /* 0x000000040000795c */ /* 0x000fea0000300000 */
[----:B------:R-:W-:-:S04]  /*c520*/  HFMA2 R3, -RZ, RZ, 0, 0 ;  /* 0x00000000ff037431 */ /* 0x000fc800000001ff */
[----:B------:R-:W-:Y:S05]  /*c530*/  RET.REL.NODEC R2 `(_ZN7cutlass13device_kernelINS_4gemm6kernel13GemmUniversalIN4cute5tupleIJiiiiEEENS1_10collective13CollectiveMmaINS1_46MainloopSm100TmaUmmaWarpSpecializedBlockScaledILi5ELi2ELi1ENS5_IJNS4_1CILi1EEENSA_ILi4EEESB_EEEEENS5_IJNSA_ILi128EEENSA_ILi256EEESF_EEENS5_IJNS_12float_e2m1_tENS_13float_ue4m3_tEEEENS5_IJNS5_IJlSB_lEEENS4_6LayoutINS5_IJNS5_IJNS5_IJNSA_ILi32EEESC_EEEiEEENS5_IJNS5_IJNSA_ILi16EEESC_EEEiEEENS5_IJSB_iEEEEEENS5_IJSS_NS5_IJNS5_IJNSA_ILi0EEESB_EEENSA_ILi512EEEEEENS5_IJSV_iEEEEEEEEEEESK_S12_NS4_8TiledMMAINS4_8MMA_AtomIJNS4_17SM100_MMA_MXF4_SSISI_SI_fSJ_Li128ELi256ELi16ELNS4_4UMMA5MajorE0ELS17_0ELNS16_7ScaleInE0ELS18_0EEEEEENSM_INS5_IJSB_SB_SB_EEENS5_IJSV_SV_SV_EEEEENS5_IJNS4_10UnderscoreES1E_S1E_EEEEENS5_IJNS4_23SM90_TMA_LOAD_MULTICASTES1H_EEENS5_IJNS4_14ComposedLayoutINS4_7SwizzleILi2ELi4ELi3EEENS4_18smem_ptr_flag_bitsILi4EEENSM_INS5_IJNSA_ILi8EEESF_EEENS5_IJSF_SB_EEEEEEENSM_INS5_IJNS5_IJNS5_IJSO_SB_EEESR_EEESB_NS5_IJSB_NSA_ILi2EEEEEEEEENS5_IJNS5_IJNS5_IJSR_SX_EEESW_EEESV_NS5_IJSC_SX_EEEEEEEEEEEvNS4_8identityENS5_IJNS4_13SM90_TMA_LOADES25_EEENS5_IJS1S_NSM_INS5_IJNS5_IJNS5_IJSO_S1V_EEESR_EEESB_S1W_EEENS5_IJS1Z_SV_NS5_IJSC_NSA_ILi1024EEEEEEEEEEEEEEvS24_EENS_8epilogue10collective18CollectiveEpilogueINS2G_23Sm100TmaWarpSpecializedILi4ELi2ELi64ELb1ELb0EEEJSH_NS5_IJNSM_ISF_SB_EENSM_INSA_ILi64EEESB_EEEEENS_10bfloat16_tESL_S2P_SL_NS2G_6fusion15FusionCallbacksIS2K_NS2Q_17LinearCombinationIS2P_fS2P_fLNS_15FloatRoundStyleE2EEESH_S2O_JEEENS4_5SM1004TMEM4LOAD26SM100_TMEM_LOAD_32dp32b64xES25_NS1J_INS1K_ILi3ELi4ELi3EEENS1M_ILi16EEENSM_INS5_IJS1O_S2M_EEENS5_IJS2M_SB_EEEEEEENS4_39AutoVectorizingCopyWithAssumedAlignmentILi128EEENS4_14SM90_TMA_STOREES35_S37_S37_EEEvvEEEEvNT_6ParamsE) ;  /* 0xffffff3802b07950 */ /* 0x000fea0003c3ffff */
        .weak           $__internal_1_$__cuda_sm10x_tcgen05_guardrail_trap_phase_invalid_during_alloc
        .type           $__internal_1_$__cuda_sm10x_tcgen05_guardrail_trap_phase_invalid_during_alloc,@function
        .size           $__internal_1_$__cuda_sm10x_tcgen05_guardrail_trap_phase_invalid_during_alloc,($__internal_2_$__cuda_sm10x_tcgen05_guardrail_trap_unallocated_columns_being_dealloced - $__internal_1_$__cuda_sm10x_tcgen05_guardrail_trap_phase_invalid_during_alloc)
$__internal_1_$__cuda_sm10x_tcgen05_guardrail_trap_phase_invalid_during_alloc:
[----:B------:R-:W-:Y:S05]  /*c540*/  BPT.TRAP 0x1 ;  /* 0x000000040000795c */ /* 0x000fea0000300000 */
[----:B------:R-:W-:-:S04]  /*c550*/  MOV R3, 0x0 ;  /* 0x0000000000037802 */ /* 0x000fc80000000f00 */
[----:B------:R-:W-:Y:S05]  /*c560*/  RET.REL.NODEC R2 `(_ZN7cutlass13device_kernelINS_4gemm6kernel13GemmUniversalIN4cute5tupleIJiiiiEEENS1_10collective13CollectiveMmaINS1_46MainloopSm100TmaUmmaWarpSpecializedBlockScaledILi5ELi2ELi1ENS5_IJNS4_1CILi1EEENSA_ILi4EEESB_EEEEENS5_IJNSA_ILi128EEENSA_ILi256EEESF_EEENS5_IJNS_12float_e2m1_tENS_13float_ue4m3_tEEEENS5_IJNS5_IJlSB_lEEENS4_6LayoutINS5_IJNS5_IJNS5_IJNSA_ILi32EEESC_EEEiEEENS5_IJNS5_IJNSA_ILi16EEESC_EEEiEEENS5_IJSB_iEEEEEENS5_IJSS_NS5_IJNS5_IJNSA_ILi0EEESB_EEENSA_ILi512EEEEEENS5_IJSV_iEEEEEEEEEEESK_S12_NS4_8TiledMMAINS4_8MMA_AtomIJNS4_17SM100_MMA_MXF4_SSISI_SI_fSJ_Li128ELi256ELi16ELNS4_4UMMA5MajorE0ELS17_0ELNS16_7ScaleInE0ELS18_0EEEEEENSM_INS5_IJSB_SB_SB_EEENS5_IJSV_SV_SV_EEEEENS5_IJNS4_10UnderscoreES1E_S1E_EEEEENS5_IJNS4_23SM90_TMA_LOAD_MULTICASTES1H_EEENS5_IJNS4_14ComposedLayoutINS4_7SwizzleILi2ELi4ELi3EEENS4_18smem_ptr_flag_bitsILi4EEENSM_INS5_IJNSA_ILi8EEESF_EEENS5_IJSF_SB_EEEEEEENSM_INS5_IJNS5_IJNS5_IJSO_SB_EEESR_EEESB_NS5_IJSB_NSA_ILi2EEEEEEEEENS5_IJNS5_IJNS5_IJSR_SX_EEESW_EEESV_NS5_IJSC_SX_EEEEEEEEEEEvNS4_8identityENS5_IJNS4_13SM90_TMA_LOADES25_EEENS5_IJS1S_NSM_INS5_IJNS5_IJNS5_IJSO_S1V_EEESR_EEESB_S1W_EEENS5_IJS1Z_SV_NS5_IJSC_NSA_ILi1024EEEEEEEEEEEEEEvS24_EENS_8epilogue10collective18CollectiveEpilogueINS2G_23Sm100TmaWarpSpecializedILi4ELi2ELi64ELb1ELb0EEEJSH_NS5_IJNSM_ISF_SB_EENSM_INSA_ILi64EEESB_EEEEENS_10bfloat16_tESL_S2P_SL_NS2G_6fusion15FusionCallbacksIS2K_NS2Q_17LinearCombinationIS2P_fS2P_fLNS_15FloatRoundStyleE2EEESH_S2O_JEEENS4_5SM1004TMEM4LOAD26SM100_TMEM_LOAD_32dp32b64xES25_NS1J_INS1K_ILi3ELi4ELi3EEENS1M_ILi16EEENSM_INS5_IJS1O_S2M_EEENS5_IJS2M_SB_EEEEEEENS4_39AutoVectorizingCopyWithAssumedAlignmentILi128EEENS4_14SM90_TMA_STOREES35_S37_S37_EEEvvEEEEvNT_6ParamsE) ;  /* 0xffffff3802a47950 */ /* 0x000fea0003c3ffff */
        .weak           $__internal_2_$__cuda_sm10x_tcgen05_guardrail_trap_unallocated_columns_being_dealloced
        .type           $__internal_2_$__cuda_sm10x_tcgen05_guardrail_trap_unallocated_columns_being_dealloced,@function
        .size           $__internal_2_$__cuda_sm10x_tcgen05_guardrail_trap_unallocated_columns_being_dealloced,(.L_x_186 - $__internal_2_$__cuda_sm10x_tcgen05_guardrail_trap_unallocated_columns_being_dealloced)
$__internal_2_$__cuda_sm10x_tcgen05_guardrail_trap_unallocated_columns_being_dealloced:
[----:B------:R-:W-:Y:S05]  /*c570*/  BPT.TRAP 0x1 ;  /* 0x000000040000795c */ /* 0x000fea0000300000 */
[----:B------:R-:W-:-:S04]  /*c580*/  HFMA2 R3, -RZ, RZ, 0, 0 ;  /* 0x00000000ff037431 */ /* 0x000fc800000001ff */
[----:B------:R-:W-:Y:S05]  /*c590*/  RET.REL.NODEC R2 `(_ZN7cutlass13device_kernelINS_4gemm6kernel13GemmUniversalIN4cute5tupleIJiiiiEEENS1_10collective13CollectiveMmaINS1_46MainloopSm100TmaUmmaWarpSpecializedBlockScaledILi5ELi2ELi1ENS5_IJNS4_1CILi1EEENSA_ILi4EEESB_EEEEENS5_IJNSA_ILi128EEENSA_ILi256EEESF_EEENS5_IJNS_12float_e2m1_tENS_13float_ue4m3_tEEEENS5_IJNS5_IJlSB_lEEENS4_6LayoutINS5_IJNS5_IJNS5_IJNSA_ILi32EEESC_EEEiEEENS5_IJNS5_IJNSA_ILi16EEESC_EEEiEEENS5_IJSB_iEEEEEENS5_IJSS_NS5_IJNS5_IJNSA_ILi0EEESB_EEENSA_ILi512EEEEEENS5_IJSV_iEEEEEEEEEEESK_S12_NS4_8TiledMMAINS4_8MMA_AtomIJNS4_17SM100_MMA_MXF4_SSISI_SI_fSJ_Li128ELi256ELi16ELNS4_4UMMA5MajorE0ELS17_0ELNS16_7ScaleInE0ELS18_0EEEEEENSM_INS5_IJSB_SB_SB_EEENS5_IJSV_SV_SV_EEEEENS5_IJNS4_10UnderscoreES1E_S1E_EEEEENS5_IJNS4_23SM90_TMA_LOAD_MULTICASTES1H_EEENS5_IJNS4_14ComposedLayoutINS4_7SwizzleILi2ELi4ELi3EEENS4_18smem_ptr_flag_bitsILi4EEENSM_INS5_IJNSA_ILi8EEESF_EEENS5_IJSF_SB_EEEEEEENSM_INS5_IJNS5_IJNS5_IJSO_SB_EEESR_EEESB_NS5_IJSB_NSA_ILi2EEEEEEEEENS5_IJNS5_IJNS5_IJSR_SX_EEESW_EEESV_NS5_IJSC_SX_EEEEEEEEEEEvNS4_8identityENS5_IJNS4_13SM90_TMA_LOADES25_EEENS5_IJS1S_NSM_INS5_IJNS5_IJNS5_IJSO_S1V_EEESR_EEESB_S1W_EEENS5_IJS1Z_SV_NS5_IJSC_NSA_ILi1024EEEEEEEEEEEEEEvS24_EENS_8epilogue10collective18CollectiveEpilogueINS2G_23Sm100TmaWarpSpecializedILi4ELi2ELi64ELb1ELb0EEEJSH_NS5_IJNSM_ISF_SB_EENSM_INSA_ILi64EEESB_EEEEENS_10bfloat16_tESL_S2P_SL_NS2G_6fusion15FusionCallbacksIS2K_NS2Q_17LinearCombinationIS2P_fS2P_fLNS_15FloatRoundStyleE2EEESH_S2O_JEEENS4_5SM1004TMEM4LOAD26SM100_TMEM_LOAD_32dp32b64xES25_NS1J_INS1K_ILi3ELi4ELi3EEENS1M_ILi16EEENSM_INS5_IJS1O_S2M_EEENS5_IJS2M_SB_EEEEEEENS4_39AutoVectorizingCopyWithAssumedAlignmentILi128EEENS4_14SM90_TMA_STOREES35_S37_S37_EEEvvEEEEvNT_6ParamsE) ;  /* 0xffffff3802987950 */ /* 0x000fea0003c3ffff */
.L_x_185:
[----:B------:R-:W-:-:S00]  /*c5a0*/  BRA `(.L_x_185) ;  /* 0xfffffffc00fc7947 */ /* 0x000fc0000383ffff */
[----:B------:R-:W-:-:S00]  /*c5b0*/  NOP ;  /* 0x0000000000007918 */ /* 0x000fc00000000000 */
        /* <DEDUP_REMOVED lines=12> */
.L_x_186:


//--------------------- .nv.global.init           --------------------------
	.section	.nv.global.init,"aw",@progbits
.nv.global.init:
	.type		$str$29,@object
	.size		$str$29,($str$30 - $str$29)
$str$29:
        /*0000*/ 	.byte	0x28, 0x61, 0x64, 0x64, 0x72, 0x65, 0x73, 0x73, 0x20, 0x26, 0x20, 0x6d, 0x61, 0x73, 0x6b, 0x29
        /*0010*/ 	.byte	0x20, 0x3d, 0x3d, 0x20, 0x30, 0x00
	.type		$str$30,@object
	.size		$str$30,($str$26 - $str$30)
$str$30:
        /*0016*/ 	.byte	0x2f, 0x74, 0x6d, 0x70, 0x2f, 0x63, 0x75, 0x74, 0x6c, 0x61, 0x73, 0x73, 0x5f, 0x73, 0x77, 0x65
        /*0026*/ 	.byte	0x65, 0x70, 0x5f, 0x73, 0x72, 0x63, 0x2f, 0x69, 0x6e, 0x63, 0x6c, 0x75, 0x64, 0x65, 0x2f, 0x63
        /*0036*/ 	.byte	0x75, 0x74, 0x65, 0x2f, 0x70, 0x6f, 0x69, 0x6e, 0x74, 0x65, 0x72, 0x5f, 0x66, 0x6c, 0x61, 0x67
        /*0046*/ 	.byte	0x67, 0x65, 0x64, 0x2e, 0x68, 0x70, 0x70, 0x00
	.type		$str$26,@object
	.size		$str$26,($str$25 - $str$26)
$str$26:
        /*004e*/ 	.byte	0x2f, 0x74, 0x6d, 0x70, 0x2f, 0x63, 0x75, 0x74, 0x6c, 0x61, 0x73, 0x73, 0x5f, 0x73, 0x77, 0x65
        /*005e*/ 	.byte	0x65, 0x70, 0x5f, 0x73, 0x72, 0x63, 0x2f, 0x69, 0x6e, 0x63, 0x6c, 0x75, 0x64, 0x65, 0x2f, 0x63
        /*006e*/ 	.byte	0x75, 0x74, 0x65, 0x2f, 0x61, 0x74, 0x6f, 0x6d, 0x2f, 0x63, 0x6f, 0x70, 0x79, 0x5f, 0x74, 0x72
        /*007e*/ 	.byte	0x61, 0x69, 0x74, 0x73, 0x5f, 0x73, 0x6d, 0x31, 0x30, 0x30, 0x2e, 0x68, 0x70, 0x70, 0x00
	.type		$str$25,@object
	.size		$str$25,(__unnamed_1 - $str$25)
$str$25:
        /*008d*/ 	.byte	0x28, 0x28, 0x75, 0x69, 0x6e, 0x74, 0x33, 0x32, 0x5f, 0x74, 0x28, 0x74, 0x68, 0x72, 0x65, 0x61
        /*009d*/ 	.byte	0x64, 0x49, 0x64, 0x78, 0x2e, 0x78, 0x29, 0x20, 0x2f, 0x20, 0x33, 0x32, 0x29, 0x20, 0x25, 0x20
        /*00ad*/ 	.byte	0x34, 0x29, 0x20, 0x3d, 0x3d, 0x20, 0x28, 0x28, 0x28, 0x74, 0x6d, 0x65, 0x6d, 0x5f, 0x61, 0x64
        /*00bd*/ 	.byte	0x64, 0x72, 0x20, 0x3e, 0x3e, 0x20, 0x31, 0x36, 0x29, 0x20, 0x2f, 0x20, 0x33, 0x32, 0x29, 0x20
        /*00cd*/ 	.byte	0x25, 0x20, 0x34, 0x29, 0x00
	.type		__unnamed_1,@object
	.size		__unnamed_1,(__unnamed_2 - __unnamed_1)
__unnamed_1:
        /*00d2*/ 	.byte	0x61, 0x75, 0x74, 0x6f, 0x20, 0x63, 0x75, 0x74, 0x65, 0x3a, 0x3a, 0x61, 0x73, 0x5f, 0x70, 0x6f
        /* <DEDUP_REMOVED lines=24> */
        /*0262*/ 	.byte	0x38, 0x31, 0x39, 0x32, 0x3e, 0x3e, 0x3e, 0x3e, 0x5d, 0x00
	.type		__unnamed_2,@object
	.size		__unnamed_2,(.L_2 - __unnamed_2)
__unnamed_2:
        /* <DEDUP_REMOVED lines=43> */
        /*051c*/ 	.byte	0x74, 0x65, 0x3a, 0x3a, 0x43, 0x3c, 0x30, 0x3e, 0x3e, 0x3e, 0x3e, 0x5d, 0x00
.L_2:


//--------------------- .nv.shared._ZN7cutlass13device_kernelINS_4gemm6kernel13GemmUniversalIN4cute5tupleIJiiiiEEENS1_10collective13CollectiveMmaINS1_46MainloopSm100TmaUmmaWarpSpecializedBlockScaledILi5ELi2ELi1ENS5_IJNS4_1CILi1EEENSA_ILi4EEESB_EEEEENS5_IJNSA_ILi128EEENSA_ILi256EEESF_EEENS5_IJNS_12float_e2m1_tENS_13float_ue4m3_tEEEENS5_IJNS5_IJlSB_lEEENS4_6LayoutINS5_IJNS5_IJNS5_IJNSA_ILi32EEESC_EEEiEEENS5_IJNS5_IJNSA_ILi16EEESC_EEEiEEENS5_IJSB_iEEEEEENS5_IJSS_NS5_IJNS5_IJNSA_ILi0EEESB_EEENSA_ILi512EEEEEENS5_IJSV_iEEEEEEEEEEESK_S12_NS4_8TiledMMAINS4_8MMA_AtomIJNS4_17SM100_MMA_MXF4_SSISI_SI_fSJ_Li128ELi256ELi16ELNS4_4UMMA5MajorE0ELS17_0ELNS16_7ScaleInE0ELS18_0EEEEEENSM_INS5_IJSB_SB_SB_EEENS5_IJSV_SV_SV_EEEEENS5_IJNS4_10UnderscoreES1E_S1E_EEEEENS5_IJNS4_23SM90_TMA_LOAD_MULTICASTES1H_EEENS5_IJNS4_14ComposedLayoutINS4_7SwizzleILi2ELi4ELi3EEENS4_18smem_ptr_flag_bitsILi4EEENSM_INS5_IJNSA_ILi8EEESF_EEENS5_IJSF_SB_EEEEEEENSM_INS5_IJNS5_IJNS5_IJSO_SB_EEESR_EEESB_NS5_IJSB_NSA_ILi2EEEEEEEEENS5_IJNS5_IJNS5_IJSR_SX_EEESW_EEESV_NS5_IJSC_SX_EEEEEEEEEEEvNS4_8identityENS5_IJNS4_13SM90_TMA_LOADES25_EEENS5_IJS1S_NSM_INS5_IJNS5_IJNS5_IJSO_S1V_EEESR_EEESB_S1W_EEENS5_IJS1Z_SV_NS5_IJSC_NSA_ILi1024EEEEEEEEEEEEEEvS24_EENS_8epilogue10collective18CollectiveEpilogueINS2G_23Sm100TmaWarpSpecializedILi4ELi2ELi64ELb1ELb0EEEJSH_NS5_IJNSM_ISF_SB_EENSM_INSA_ILi64EEESB_EEEEENS_10bfloat16_tESL_S2P_SL_NS2G_6fusion15FusionCallbacksIS2K_NS2Q_17LinearCombinationIS2P_fS2P_fLNS_15FloatRoundStyleE2EEESH_S2O_JEEENS4_5SM1004TMEM4LOAD26SM100_TMEM_LOAD_32dp32b64xES25_NS1J_INS1K_ILi3ELi4ELi3EEENS1M_ILi16EEENSM_INS5_IJS1O_S2M_EEENS5_IJS2M_SB_EEEEEEENS4_39AutoVectorizingCopyWithAssumedAlignmentILi128EEENS4_14SM90_TMA_STOREES35_S37_S37_EEEvvEEEEvNT_6ParamsE --------------------------
	.section	.nv.shared._ZN7cutlass13device_kernelINS_4gemm6kernel13GemmUniversalIN4cute5tupleIJiiiiEEENS1_10collective13CollectiveMmaINS1_46MainloopSm100TmaUmmaWarpSpecializedBlockScaledILi5ELi2ELi1ENS5_IJNS4_1CILi1EEENSA_ILi4EEESB_EEEEENS5_IJNSA_ILi128EEENSA_ILi256EEESF_EEENS5_IJNS_12float_e2m1_tENS_13float_ue4m3_tEEEENS5_IJNS5_IJlSB_lEEENS4_6LayoutINS5_IJNS5_IJNS5_IJNSA_ILi32EEESC_EEEiEEENS5_IJNS5_IJNSA_ILi16EEESC_EEEiEEENS5_IJSB_iEEEEEENS5_IJSS_NS5_IJNS5_IJNSA_ILi0EEESB_EEENSA_ILi512EEEEEENS5_IJSV_iEEEEEEEEEEESK_S12_NS4_8TiledMMAINS4_8MMA_AtomIJNS4_17SM100_MMA_MXF4_SSISI_SI_fSJ_Li128ELi256ELi16ELNS4_4UMMA5MajorE0ELS17_0ELNS16_7ScaleInE0ELS18_0EEEEEENSM_INS5_IJSB_SB_SB_EEENS5_IJSV_SV_SV_EEEEENS5_IJNS4_10UnderscoreES1E_S1E_EEEEENS5_IJNS4_23SM90_TMA_LOAD_MULTICASTES1H_EEENS5_IJNS4_14ComposedLayoutINS4_7SwizzleILi2ELi4ELi3EEENS4_18smem_ptr_flag_bitsILi4EEENSM_INS5_IJNSA_ILi8EEESF_EEENS5_IJSF_SB_EEEEEEENSM_INS5_IJNS5_IJNS5_IJSO_SB_EEESR_EEESB_NS5_IJSB_NSA_ILi2EEEEEEEEENS5_IJNS5_IJNS5_IJSR_SX_EEESW_EEESV_NS5_IJSC_SX_EEEEEEEEEEEvNS4_8identityENS5_IJNS4_13SM90_TMA_LOADES25_EEENS5_IJS1S_NSM_INS5_IJNS5_IJNS5_IJSO_S1V_EEESR_EEESB_S1W_EEENS5_IJS1Z_SV_NS5_IJSC_NSA_ILi1024EEEEEEEEEEEEEEvS24_EENS_8epilogue10collective18CollectiveEpilogueINS2G_23Sm100TmaWarpSpecializedILi4ELi2ELi64ELb1ELb0EEEJSH_NS5_IJNSM_ISF_SB_EENSM_INSA_ILi64EEESB_EEEEENS_10bfloat16_tESL_S2P_SL_NS2G_6fusion15FusionCallbacksIS2K_NS2Q_17LinearCombinationIS2P_fS2P_fLNS_15FloatRoundStyleE2EEESH_S2O_JEEENS4_5SM1004TMEM4LOAD26SM100_TMEM_LOAD_32dp32b64xES25_NS1J_INS1K_ILi3ELi4ELi3EEENS1M_ILi16EEENSM_INS5_IJS1O_S2M_EEENS5_IJS2M_SB_EEEEEEENS4_39AutoVectorizingCopyWithAssumedAlignmentILi128EEENS4_14SM90_TMA_STOREES35_S37_S37_EEEvvEEEEvNT_6ParamsE,"aw",@nobits
	.sectionflags	@""
	.align	16
	.zero		1024


//--------------------- .nv.shared.reserved.0     --------------------------
	.section	.nv.shared.reserved.0,"aw",@nobits
	.weak		__nv_reservedSMEM_offset_0_alias
	.size		__nv_reservedSMEM_offset_0_alias, 0, 64
	.other		__nv_reservedSMEM_offset_0_alias,@"STO_CUDA_RESERVED_SHARED STV_DEFAULT"
__nv_reservedSMEM_offset_0_alias:
	.zero		0
.nv.shared.reserved.0:
	.zero		64
	.weak		__nv_reservedSMEM_tcgen05_partition
	.type		__nv_reservedSMEM_tcgen05_partition,@object
	.size		__nv_reservedSMEM_tcgen05_partition,(.L_0 - __nv_reservedSMEM_tcgen05_partition)
__nv_reservedSMEM_tcgen05_partition:
	.zero		32
.L_0:


//--------------------- .nv.global                --------------------------
	.section	.nv.global,"aw",@nobits
.nv.global:
	.type		_ZN40_INTERNAL_dd51ead9_4_k_cu_5ea1dcbb_213754cute1_E,@object
	.size		_ZN40_INTERNAL_dd51ead9_4_k_cu_5ea1dcbb_213754cute1_E,(_ZN40_INTERNAL_dd51ead9_4_k_cu_5ea1dcbb_213754cuda3std3__45__cpo6cbeginE - _ZN40_INTERNAL_dd51ead9_4_k_cu_5ea1dcbb_213754cute1_E)
_ZN40_INTERNAL_dd51ead9_4_k_cu_5ea1dcbb_213754cute1_E:
	.zero		1
	.type		_ZN40_INTERNAL_dd51ead9_4_k_cu_5ea1dcbb_213754cuda3std3__45__cpo6cbeginE,@object
	.size		_ZN40_INTERNAL_dd51ead9_4_k_cu_5ea1dcbb_213754cuda3std3__45__cpo6cbeginE,(_ZN40_INTERNAL_dd51ead9_4_k_cu_5ea1dcbb_213754cuda3std3__48in_placeE - _ZN40_INTERNAL_dd51ead9_4_k_cu_5ea1dcbb_213754cuda3std3__45__cpo6cbeginE)
_ZN40_INTERNAL_dd51ead9_4_k_cu_5ea1dcbb_213754cuda3std3__45__cpo6cbeginE:
	.zero		1
	.type		_ZN40_INTERNAL_dd51ead9_4_k_cu_5ea1dcbb_213754cuda3std3__48in_placeE,@object
	.size		_ZN40_INTERNAL_dd51ead9_4_k_cu_5ea1dcbb_213754cuda3std3__48in_placeE,(_ZN40_INTERNAL_dd51ead9_4_k_cu_5ea1dcbb_213754cuda3std6ranges3__45__cpo9iter_moveE - _ZN40_INTERNAL_dd51ead9_4_k_cu_5ea1dcbb_213754cuda3std3__48in_placeE)
_ZN40_INTERNAL_dd51ead9_4_k_cu_5ea1dcbb_213754cuda3std3__48in_placeE:
	.zero		1
	.type		_ZN40_INTERNAL_dd51ead9_4_k_cu_5ea1dcbb_213754cuda3std6ranges3__45__cpo9iter_moveE,@object
	.size		_ZN40_INTERNAL_dd51ead9_4_k_cu_5ea1dcbb_213754cuda3std6ranges3__45__cpo9iter_moveE,(_ZN40_INTERNAL_dd51ead9_4_k_cu_5ea1dcbb_213754cuda3std3__45__cpo5beginE - _ZN40_INTERNAL_dd51ead9_4_k_cu_5ea1dcbb_213754cuda3std6ranges3__45__cpo9iter_moveE)
_ZN40_INTERNAL_dd51ead9_4_k_cu_5ea1dcbb_213754cuda3std6ranges3__45__cpo9iter_moveE:
	.zero		1
	.type		_ZN40_INTERNAL_dd51ead9_4_k_cu_5ea1dcbb_213754cuda3std3__45__cpo5beginE,@object
	.size		_ZN40_INTERNAL_dd51ead9_4_k_cu_5ea1dcbb_213754cuda3std3__45__cpo5beginE,(_ZN40_INTERNAL_dd51ead9_4_k_cu_5ea1dcbb_213754cuda3std3__442_GLOBAL__N__dd51ead9_4_k_cu_5ea1dcbb_213756ignoreE - _ZN40_INTERNAL_dd51ead9_4_k_cu_5ea1dcbb_213754cuda3std3__45__cpo5beginE)
_ZN40_INTERNAL_dd51ead9_4_k_cu_5ea1dcbb_213754cuda3std3__45__cpo5beginE:
	.zero		1
	.type		_ZN40_INTERNAL_dd51ead9_4_k_cu_5ea1dcbb_213754cuda3std3__442_GLOBAL__N__dd51ead9_4_k_cu_5ea1dcbb_213756ignoreE,@object
	.size		_ZN40_INTERNAL_dd51ead9_4_k_cu_5ea1dcbb_213754cuda3std3__442_GLOBAL__N__dd51ead9_4_k_cu_5ea1dcbb_213756ignoreE,(_ZN40_INTERNAL_dd51ead9_4_k_cu_5ea1dcbb_213754cute7productE - _ZN40_INTERNAL_dd51ead9_4_k_cu_5ea1dcbb_213754cuda3std3__442_GLOBAL__N__dd51ead9_4_k_cu_5ea1dcbb_213756ignoreE)
_ZN40_INTERNAL_dd51ead9_4_k_cu_5ea1dcbb_213754cuda3std3__442_GLOBAL__N__dd51ead9_4_k_cu_5ea1dcbb_213756ignoreE:
	.zero		1
	.type		_ZN40_INTERNAL_dd51ead9_4_k_cu_5ea1dcbb_213754cute7productE,@object
	.size		_ZN40_INTERNAL_dd51ead9_4_k_cu_5ea1dcbb_213754cute7productE,(_ZN40_INTERNAL_dd51ead9_4_k_cu_5ea1dcbb_213754cuda3std3__45__cpo3endE - _ZN40_INTERNAL_dd51ead9_4_k_cu_5ea1dcbb_213754cute7productE)
_ZN40_INTERNAL_dd51ead9_4_k_cu_5ea1dcbb_213754cute7productE:
	.zero		1
	.type		_ZN40_INTERNAL_dd51ead9_4_k_cu_5ea1dcbb_213754cuda3std3__45__cpo3endE,@object
	.size		_ZN40_INTERNAL_dd51ead9_4_k_cu_5ea1dcbb_213754cuda3std3__45__cpo3endE,(_ZN40_INTERNAL_dd51ead9_4_k_cu_5ea1dcbb_213754cuda3std3__419piecewise_constructE - _ZN40_INTERNAL_dd51ead9_4_k_cu_5ea1dcbb_213754cuda3std3__45__cpo3endE)
_ZN40_INTERNAL_dd51ead9_4_k_cu_5ea1dcbb_213754cuda3std3__45__cpo3endE:
	.zero		1
	.type		_ZN40_INTERNAL_dd51ead9_4_k_cu_5ea1dcbb_213754cuda3std3__419piecewise_constructE,@object
	.size		_ZN40_INTERNAL_dd51ead9_4_k_cu_5ea1dcbb_213754cuda3std3__419piecewise_constructE,(_ZN40_INTERNAL_dd51ead9_4_k_cu_5ea1dcbb_213754cuda3std3__45__cpo4cendE - _ZN40_INTERNAL_dd51ead9_4_k_cu_5ea1dcbb_213754cuda3std3__419piecewise_constructE)
_ZN40_INTERNAL_dd51ead9_4_k_cu_5ea1dcbb_213754cuda3std3__419piecewise_constructE:
	.zero		1
	.type		_ZN40_INTERNAL_dd51ead9_4_k_cu_5ea1dcbb_213754cuda3std3__45__cpo4cendE,@object
	.size		_ZN40_INTERNAL_dd51ead9_4_k_cu_5ea1dcbb_213754cuda3std3__45__cpo4cendE,(_ZN40_INTERNAL_dd51ead9_4_k_cu_5ea1dcbb_213754cuda3std6ranges3__45__cpo4swapE - _ZN40_INTERNAL_dd51ead9_4_k_cu_5ea1dcbb_213754cuda3std3__45__cpo4cendE)
_ZN40_INTERNAL_dd51ead9_4_k_cu_5ea1dcbb_213754cuda3std3__45__cpo4cendE:
	.zero		1
	.type		_ZN40_INTERNAL_dd51ead9_4_k_cu_5ea1dcbb_213754cuda3std6ranges3__45__cpo4swapE,@object
	.size		_ZN40_INTERNAL_dd51ead9_4_k_cu_5ea1dcbb_213754cuda3std6ranges3__45__cpo4swapE,(.L_10 - _ZN40_INTERNAL_dd51ead9_4_k_cu_5ea1dcbb_213754cuda3std6ranges3__45__cpo4swapE)
_ZN40_INTERNAL_dd51ead9_4_k_cu_5ea1dcbb_213754cuda3std6ranges3__45__cpo4swapE:
	.zero		1
.L_10:


//--------------------- .nv.constant0._ZN7cutlass13device_kernelINS_4gemm6kernel13GemmUniversalIN4cute5tupleIJiiiiEEENS1_10collective13CollectiveMmaINS1_46MainloopSm100TmaUmmaWarpSpecializedBlockScaledILi5ELi2ELi1ENS5_IJNS4_1CILi1EEENSA_ILi4EEESB_EEEEENS5_IJNSA_ILi128EEENSA_ILi256EEESF_EEENS5_IJNS_12float_e2m1_tENS_13float_ue4m3_tEEEENS5_IJNS5_IJlSB_lEEENS4_6LayoutINS5_IJNS5_IJNS5_IJNSA_ILi32EEESC_EEEiEEENS5_IJNS5_IJNSA_ILi16EEESC_EEEiEEENS5_IJSB_iEEEEEENS5_IJSS_NS5_IJNS5_IJNSA_ILi0EEESB_EEENSA_ILi512EEEEEENS5_IJSV_iEEEEEEEEEEESK_S12_NS4_8TiledMMAINS4_8MMA_AtomIJNS4_17SM100_MMA_MXF4_SSISI_SI_fSJ_Li128ELi256ELi16ELNS4_4UMMA5MajorE0ELS17_0ELNS16_7ScaleInE0ELS18_0EEEEEENSM_INS5_IJSB_SB_SB_EEENS5_IJSV_SV_SV_EEEEENS5_IJNS4_10UnderscoreES1E_S1E_EEEEENS5_IJNS4_23SM90_TMA_LOAD_MULTICASTES1H_EEENS5_IJNS4_14ComposedLayoutINS4_7SwizzleILi2ELi4ELi3EEENS4_18smem_ptr_flag_bitsILi4EEENSM_INS5_IJNSA_ILi8EEESF_EEENS5_IJSF_SB_EEEEEEENSM_INS5_IJNS5_IJNS5_IJSO_SB_EEESR_EEESB_NS5_IJSB_NSA_ILi2EEEEEEEEENS5_IJNS5_IJNS5_IJSR_SX_EEESW_EEESV_NS5_IJSC_SX_EEEEEEEEEEEvNS4_8identityENS5_IJNS4_13SM90_TMA_LOADES25_EEENS5_IJS1S_NSM_INS5_IJNS5_IJNS5_IJSO_S1V_EEESR_EEESB_S1W_EEENS5_IJS1Z_SV_NS5_IJSC_NSA_ILi1024EEEEEEEEEEEEEEvS24_EENS_8epilogue10collective18CollectiveEpilogueINS2G_23Sm100TmaWarpSpecializedILi4ELi2ELi64ELb1ELb0EEEJSH_NS5_IJNSM_ISF_SB_EENSM_INSA_ILi64EEESB_EEEEENS_10bfloat16_tESL_S2P_SL_NS2G_6fusion15FusionCallbacksIS2K_NS2Q_17LinearCombinationIS2P_fS2P_fLNS_15FloatRoundStyleE2EEESH_S2O_JEEENS4_5SM1004TMEM4LOAD26SM100_TMEM_LOAD_32dp32b64xES25_NS1J_INS1K_ILi3ELi4ELi3EEENS1M_ILi16EEENSM_INS5_IJS1O_S2M_EEENS5_IJS2M_SB_EEEEEEENS4_39AutoVectorizingCopyWithAssumedAlignmentILi128EEENS4_14SM90_TMA_STOREES35_S37_S37_EEEvvEEEEvNT_6ParamsE --------------------------
	.section	.nv.constant0._ZN7cutlass13device_kernelINS_4gemm6kernel13GemmUniversalIN4cute5tupleIJiiiiEEENS1_10collective13CollectiveMmaINS1_46MainloopSm100TmaUmmaWarpSpecializedBlockScaledILi5ELi2ELi1ENS5_IJNS4_1CILi1EEENSA_ILi4EEESB_EEEEENS5_IJNSA_ILi128EEENSA_ILi256EEESF_EEENS5_IJNS_12float_e2m1_tENS_13float_ue4m3_tEEEENS5_IJNS5_IJlSB_lEEENS4_6LayoutINS5_IJNS5_IJNS5_IJNSA_ILi32EEESC_EEEiEEENS5_IJNS5_IJNSA_ILi16EEESC_EEEiEEENS5_IJSB_iEEEEEENS5_IJSS_NS5_IJNS5_IJNSA_ILi0EEESB_EEENSA_ILi512EEEEEENS5_IJSV_iEEEEEEEEEEESK_S12_NS4_8TiledMMAINS4_8MMA_AtomIJNS4_17SM100_MMA_MXF4_SSISI_SI_fSJ_Li128ELi256ELi16ELNS4_4UMMA5MajorE0ELS17_0ELNS16_7ScaleInE0ELS18_0EEEEEENSM_INS5_IJSB_SB_SB_EEENS5_IJSV_SV_SV_EEEEENS5_IJNS4_10UnderscoreES1E_S1E_EEEEENS5_IJNS4_23SM90_TMA_LOAD_MULTICASTES1H_EEENS5_IJNS4_14ComposedLayoutINS4_7SwizzleILi2ELi4ELi3EEENS4_18smem_ptr_flag_bitsILi4EEENSM_INS5_IJNSA_ILi8EEESF_EEENS5_IJSF_SB_EEEEEEENSM_INS5_IJNS5_IJNS5_IJSO_SB_EEESR_EEESB_NS5_IJSB_NSA_ILi2EEEEEEEEENS5_IJNS5_IJNS5_IJSR_SX_EEESW_EEESV_NS5_IJSC_SX_EEEEEEEEEEEvNS4_8identityENS5_IJNS4_13SM90_TMA_LOADES25_EEENS5_IJS1S_NSM_INS5_IJNS5_IJNS5_IJSO_S1V_EEESR_EEESB_S1W_EEENS5_IJS1Z_SV_NS5_IJSC_NSA_ILi1024EEEEEEEEEEEEEEvS24_EENS_8epilogue10collective18CollectiveEpilogueINS2G_23Sm100TmaWarpSpecializedILi4ELi2ELi64ELb1ELb0EEEJSH_NS5_IJNSM_ISF_SB_EENSM_INSA_ILi64EEESB_EEEEENS_10bfloat16_tESL_S2P_SL_NS2G_6fusion15FusionCallbacksIS2K_NS2Q_17LinearCombinationIS2P_fS2P_fLNS_15FloatRoundStyleE2EEESH_S2O_JEEENS4_5SM1004TMEM4LOAD26SM100_TMEM_LOAD_32dp32b64xES25_NS1J_INS1K_ILi3ELi4ELi3EEENS1M_ILi16EEENSM_INS5_IJS1O_S2M_EEENS5_IJS2M_SB_EEEEEEENS4_39AutoVectorizingCopyWithAssumedAlignmentILi128EEENS4_14SM90_TMA_STOREES35_S37_S37_EEEvvEEEEvNT_6ParamsE,"a",@progbits
	.sectionflags	@""
	.align	4
.nv.constant0._ZN7cutlass13device_kernelINS_4gemm6kernel13GemmUniversalIN4cute5tupleIJiiiiEEENS1_10collective13CollectiveMmaINS1_46MainloopSm100TmaUmmaWarpSpecializedBlockScaledILi5ELi2ELi1ENS5_IJNS4_1CILi1EEENSA_ILi4EEESB_EEEEENS5_IJNSA_ILi128EEENSA_ILi256EEESF_EEENS5_IJNS_12float_e2m1_tENS_13float_ue4m3_tEEEENS5_IJNS5_IJlSB_lEEENS4_6LayoutINS5_IJNS5_IJNS5_IJNSA_ILi32EEESC_EEEiEEENS5_IJNS5_IJNSA_ILi16EEESC_EEEiEEENS5_IJSB_iEEEEEENS5_IJSS_NS5_IJNS5_IJNSA_ILi0EEESB_EEENSA_ILi512EEEEEENS5_IJSV_iEEEEEEEEEEESK_S12_NS4_8TiledMMAINS4_8MMA_AtomIJNS4_17SM100_MMA_MXF4_SSISI_SI_fSJ_Li128ELi256ELi16ELNS4_4UMMA5MajorE0ELS17_0ELNS16_7ScaleInE0ELS18_0EEEEEENSM_INS5_IJSB_SB_SB_EEENS5_IJSV_SV_SV_EEEEENS5_IJNS4_10UnderscoreES1E_S1E_EEEEENS5_IJNS4_23SM90_TMA_LOAD_MULTICASTES1H_EEENS5_IJNS4_14ComposedLayoutINS4_7SwizzleILi2ELi4ELi3EEENS4_18smem_ptr_flag_bitsILi4EEENSM_INS5_IJNSA_ILi8EEESF_EEENS5_IJSF_SB_EEEEEEENSM_INS5_IJNS5_IJNS5_IJSO_SB_EEESR_EEESB_NS5_IJSB_NSA_ILi2EEEEEEEEENS5_IJNS5_IJNS5_IJSR_SX_EEESW_EEESV_NS5_IJSC_SX_EEEEEEEEEEEvNS4_8identityENS5_IJNS4_13SM90_TMA_LOADES25_EEENS5_IJS1S_NSM_INS5_IJNS5_IJNS5_IJSO_S1V_EEESR_EEESB_S1W_EEENS5_IJS1Z_SV_NS5_IJSC_NSA_ILi1024EEEEEEEEEEEEEEvS24_EENS_8epilogue10collective18CollectiveEpilogueINS2G_23Sm100TmaWarpSpecializedILi4ELi2ELi64ELb1ELb0EEEJSH_NS5_IJNSM_ISF_SB_EENSM_INSA_ILi64EEESB_EEEEENS_10bfloat16_tESL_S2P_SL_NS2G_6fusion15FusionCallbacksIS2K_NS2Q_17LinearCombinationIS2P_fS2P_fLNS_15FloatRoundStyleE2EEESH_S2O_JEEENS4_5SM1004TMEM4LOAD26SM100_TMEM_LOAD_32dp32b64xES25_NS1J_INS1K_ILi3ELi4ELi3EEENS1M_ILi16EEENSM_INS5_IJS1O_S2M_EEENS5_IJS2M_SB_EEEEEEENS4_39AutoVectorizingCopyWithAssumedAlignmentILi128EEENS4_14SM90_TMA_STOREES35_S37_S37_EEEvvEEEEvNT_6ParamsE:
	.zero		3968


//--------------------- SYMBOLS --------------------------

	.type		.nv.reservedSmem.offset0,@object
	.size		.nv.reservedSmem.offset0,0x4
	.type		.nv.reservedSmem.cap,@object
	.size		.nv.reservedSmem.cap,0x4
	.type		__assertfail,@function
